	.target	sm_80

	.elftype	@"ET_EXEC"


//--------------------- .note.nv.tkinfo           --------------------------
	.section	.note.nv.tkinfo,"",@"SHT_NOTE"
	.sectionflags	@"SHF_NOTE_NV_TKINFO"
	.tkinfo
        /*0018*/ 	.word	0x00000002
        /*0030*/ 	.string	""
        /*0030*/ 	.string	"ptxas"
        /*0030*/ 	.string	"Cuda compilation tools, release 13.0, V13.0.88"
        /*0030*/ 	.string	"Build cuda_13.0.r13.0/compiler.36424714_0"
        /*0030*/ 	.string	"-arch sm_80 -m 64 "



//--------------------- .note.nv.cuinfo           --------------------------
	.section	.note.nv.cuinfo,"",@"SHT_NOTE"
	.sectionflags	@"SHF_NOTE_NV_CUINFO"
        /*0018*/ 	.short	0x0002
        /*001a*/ 	.short	0x0050
        /*001c*/ 	.short	0x0082
	.zero		2


//--------------------- .nv.info                  --------------------------
	.section	.nv.info,"",@"SHT_CUDA_INFO"
	.align	4


	//----- nvinfo : EIATTR_REGCOUNT
	.align		4
        /*0000*/ 	.byte	0x04, 0x2f
        /*0002*/ 	.short	(.L_12 - .L_11)
	.align		4
.L_11:
        /*0004*/ 	.word	index@(_ZN7cutlass13device_kernelIN5flash22FlashAttnBwdPreprocessIN4cute5tupleIJNS3_1CILi64EEENS5_ILi256EEEEEENS_10bfloat16_tEfNS_4arch4Sm80ELb1ELb1EEEEEvNT_6ParamsE)
        /*0008*/ 	.word	0x00000079


	//----- nvinfo : EIATTR_FRAME_SIZE
	.align		4
.L_12:
        /*000c*/ 	.byte	0x04, 0x11
        /*000e*/ 	.short	(.L_14 - .L_13)
	.align		4
.L_13:
        /*0010*/ 	.word	index@(_ZN7cutlass13device_kernelIN5flash22FlashAttnBwdPreprocessIN4cute5tupleIJNS3_1CILi64EEENS5_ILi256EEEEEENS_10bfloat16_tEfNS_4arch4Sm80ELb1ELb1EEEEEvNT_6ParamsE)
        /*0014*/ 	.word	0x00000000


	//----- nvinfo : EIATTR_REGCOUNT
	.align		4
.L_14:
        /*0018*/ 	.byte	0x04, 0x2f
        /*001a*/ 	.short	(.L_16 - .L_15)
	.align		4
.L_15:
        /*001c*/ 	.word	index@(_ZN7cutlass13device_kernelIN5flash19enable_sm80_to_sm89INS1_16FlashAttnBwdSm80INS1_25CollectiveMainloopBwdSm80ILi1ELi1EN4cute5tupleIJNS5_1CILi64EEES8_NS7_ILi256EEEEEENS_10bfloat16_tEfNS_4arch4Sm80ELb1ELb0ELb1ELb1ELb0ELb0ELb0ELb0ELi2ELi4ELi2ELi2ELb0EEENS1_24CollectiveEpilogueBwdGQAISA_fSD_Li256ELb1ELb0EEENS1_25SingleTileBwdLPTSchedulerILb1ELi64ELb0EEEEEEEEEvNT_6ParamsE)
        /*0020*/ 	.word	0x000000ff


	//----- nvinfo : EIATTR_FRAME_SIZE
	.align		4
.L_16:
        /*0024*/ 	.byte	0x04, 0x11
        /*0026*/ 	.short	(.L_18 - .L_17)
	.align		4
.L_17:
        /*0028*/ 	.word	index@(_ZN7cutlass13device_kernelIN5flash19enable_sm80_to_sm89INS1_16FlashAttnBwdSm80INS1_25CollectiveMainloopBwdSm80ILi1ELi1EN4cute5tupleIJNS5_1CILi64EEES8_NS7_ILi256EEEEEENS_10bfloat16_tEfNS_4arch4Sm80ELb1ELb0ELb1ELb1ELb0ELb0ELb0ELb0ELi2ELi4ELi2ELi2ELb0EEENS1_24CollectiveEpilogueBwdGQAISA_fSD_Li256ELb1ELb0EEENS1_25SingleTileBwdLPTSchedulerILb1ELi64ELb0EEEEEEEEEvNT_6ParamsE)
        /*002c*/ 	.word	0x00000038


	//----- nvinfo : EIATTR_REGCOUNT
	.align		4
.L_18:
        /*0030*/ 	.byte	0x04, 0x2f
        /*0032*/ 	.short	(.L_20 - .L_19)
	.align		4
.L_19:
        /*0034*/ 	.word	index@(_ZN7cutlass13device_kernelIN5flash32FlashAttnBwdPostprocessConvertdQIN4cute5tupleIJNS3_1CILi64EEENS5_ILi256EEEEEENS_10bfloat16_tEfNS_4arch4Sm80ELi256ENS3_8TiledMMAINS3_8MMA_AtomIJNS3_30SM80_16x8x16_F32BF16BF16F32_TNEEEENS3_6LayoutINS4_IJNS5_ILi2EEENS5_ILi4EEENS5_ILi1EEEEEENS4_IJSJ_SH_NS5_ILi0EEEEEEEENS4_IJNS5_ILi32EEES6_NS5_ILi16EEEEEEEELb0EEEEEvNT_6ParamsE)
        /*0038*/ 	.word	0x00000056


	//----- nvinfo : EIATTR_FRAME_SIZE
	.align		4
.L_20:
        /*003c*/ 	.byte	0x04, 0x11
        /*003e*/ 	.short	(.L_22 - .L_21)
	.align		4
.L_21:
        /*0040*/ 	.word	index@(_ZN7cutlass13device_kernelIN5flash32FlashAttnBwdPostprocessConvertdQIN4cute5tupleIJNS3_1CILi64EEENS5_ILi256EEEEEENS_10bfloat16_tEfNS_4arch4Sm80ELi256ENS3_8TiledMMAINS3_8MMA_AtomIJNS3_30SM80_16x8x16_F32BF16BF16F32_TNEEEENS3_6LayoutINS4_IJNS5_ILi2EEENS5_ILi4EEENS5_ILi1EEEEEENS4_IJSJ_SH_NS5_ILi0EEEEEEEENS4_IJNS5_ILi32EEES6_NS5_ILi16EEEEEEEELb0EEEEEvNT_6ParamsE)
        /*0044*/ 	.word	0x00000000


	//----- nvinfo : EIATTR_REGCOUNT
	.align		4
.L_22:
        /*0048*/ 	.byte	0x04, 0x2f
        /*004a*/ 	.short	(.L_24 - .L_23)
	.align		4
.L_23:
        /*004c*/ 	.word	index@(_ZN7cutlass13device_kernelIN5flash19enable_sm80_to_sm89INS1_16FlashAttnBwdSm80INS1_25CollectiveMainloopBwdSm80ILi1ELi1EN4cute5tupleIJNS5_1CILi64EEES8_NS7_ILi256EEEEEENS_10bfloat16_tEfNS_4arch4Sm80ELb1ELb0ELb1ELb1ELb0ELb0ELb0ELb0ELi2ELi4ELi2ELi2ELb0EEENS1_21CollectiveEpilogueBwdISA_SB_SD_Li256ELb1ELb0ELi4EEENS1_25SingleTileBwdLPTSchedulerILb1ELi64ELb0EEEEEEEEEvNT_6ParamsE)
        /*0050*/ 	.word	0x000000ff


	//----- nvinfo : EIATTR_FRAME_SIZE
	.align		4
.L_24:
        /*0054*/ 	.byte	0x04, 0x11
        /*0056*/ 	.short	(.L_26 - .L_25)
	.align		4
.L_25:
        /*0058*/ 	.word	index@(_ZN7cutlass13device_kernelIN5flash19enable_sm80_to_sm89INS1_16FlashAttnBwdSm80INS1_25CollectiveMainloopBwdSm80ILi1ELi1EN4cute5tupleIJNS5_1CILi64EEES8_NS7_ILi256EEEEEENS_10bfloat16_tEfNS_4arch4Sm80ELb1ELb0ELb1ELb1ELb0ELb0ELb0ELb0ELi2ELi4ELi2ELi2ELb0EEENS1_21CollectiveEpilogueBwdISA_SB_SD_Li256ELb1ELb0ELi4EEENS1_25SingleTileBwdLPTSchedulerILb1ELi64ELb0EEEEEEEEEvNT_6ParamsE)
        /*005c*/ 	.word	0x00000038


	//----- nvinfo : EIATTR_REGCOUNT
	.align		4
.L_26:
        /*0060*/ 	.byte	0x04, 0x2f
        /*0062*/ 	.short	(.L_28 - .L_27)
	.align		4
.L_27:
        /*0064*/ 	.word	index@(_ZN7cutlass13device_kernelIN5flash22FlashAttnBwdPreprocessIN4cute5tupleIJNS3_1CILi64EEENS5_ILi256EEEEEENS_10bfloat16_tEfNS_4arch4Sm80ELb1ELb0EEEEEvNT_6ParamsE)
        /*0068*/ 	.word	0x00000077


	//----- nvinfo : EIATTR_FRAME_SIZE
	.align		4
.L_28:
        /*006c*/ 	.byte	0x04, 0x11
        /*006e*/ 	.short	(.L_30 - .L_29)
	.align		4
.L_29:
        /*0070*/ 	.word	index@(_ZN7cutlass13device_kernelIN5flash22FlashAttnBwdPreprocessIN4cute5tupleIJNS3_1CILi64EEENS5_ILi256EEEEEENS_10bfloat16_tEfNS_4arch4Sm80ELb1ELb0EEEEEvNT_6ParamsE)
        /*0074*/ 	.word	0x00000000


	//----- nvinfo : EIATTR_REGCOUNT
	.align		4
.L_30:
        /*0078*/ 	.byte	0x04, 0x2f
        /*007a*/ 	.short	(.L_32 - .L_31)
	.align		4
.L_31:
        /*007c*/ 	.word	index@(_ZN7cutlass13device_kernelIN5flash19enable_sm80_to_sm89INS1_16FlashAttnBwdSm80INS1_25CollectiveMainloopBwdSm80ILi1ELi1EN4cute5tupleIJNS5_1CILi64EEES8_NS7_ILi256EEEEEENS_10bfloat16_tEfNS_4arch4Sm80ELb1ELb0ELb1ELb0ELb0ELb0ELb0ELb0ELi2ELi4ELi2ELi2ELb0EEENS1_24CollectiveEpilogueBwdGQAISA_fSD_Li256ELb0ELb0EEENS1_25SingleTileBwdLPTSchedulerILb0ELi64ELb0EEEEEEEEEvNT_6ParamsE)
        /*0080*/ 	.word	0x000000ff


	//----- nvinfo : EIATTR_FRAME_SIZE
	.align		4
.L_32:
        /*0084*/ 	.byte	0x04, 0x11
        /*0086*/ 	.short	(.L_34 - .L_33)
	.align		4
.L_33:
        /*0088*/ 	.word	index@(_ZN7cutlass13device_kernelIN5flash19enable_sm80_to_sm89INS1_16FlashAttnBwdSm80INS1_25CollectiveMainloopBwdSm80ILi1ELi1EN4cute5tupleIJNS5_1CILi64EEES8_NS7_ILi256EEEEEENS_10bfloat16_tEfNS_4arch4Sm80ELb1ELb0ELb1ELb0ELb0ELb0ELb0ELb0ELi2ELi4ELi2ELi2ELb0EEENS1_24CollectiveEpilogueBwdGQAISA_fSD_Li256ELb0ELb0EEENS1_25SingleTileBwdLPTSchedulerILb0ELi64ELb0EEEEEEEEEvNT_6ParamsE)
        /*008c*/ 	.word	0x00000040


	//----- nvinfo : EIATTR_REGCOUNT
	.align		4
.L_34:
        /*0090*/ 	.byte	0x04, 0x2f
        /*0092*/ 	.short	(.L_36 - .L_35)
	.align		4
.L_35:
        /*0094*/ 	.word	index@(_ZN7cutlass13device_kernelIN5flash19enable_sm80_to_sm89INS1_16FlashAttnBwdSm80INS1_25CollectiveMainloopBwdSm80ILi1ELi1EN4cute5tupleIJNS5_1CILi64EEES8_NS7_ILi256EEEEEENS_10bfloat16_tEfNS_4arch4Sm80ELb1ELb0ELb1ELb0ELb0ELb0ELb0ELb0ELi2ELi4ELi2ELi2ELb0EEENS1_21CollectiveEpilogueBwdISA_SB_SD_Li256ELb0ELb0ELi4EEENS1_25SingleTileBwdLPTSchedulerILb0ELi64ELb0EEEEEEEEEvNT_6ParamsE)
        /*0098*/ 	.word	0x000000ff


	//----- nvinfo : EIATTR_FRAME_SIZE
	.align		4
.L_36:
        /*009c*/ 	.byte	0x04, 0x11
        /*009e*/ 	.short	(.L_38 - .L_37)
	.align		4
.L_37:
        /*00a0*/ 	.word	index@(_ZN7cutlass13device_kernelIN5flash19enable_sm80_to_sm89INS1_16FlashAttnBwdSm80INS1_25CollectiveMainloopBwdSm80ILi1ELi1EN4cute5tupleIJNS5_1CILi64EEES8_NS7_ILi256EEEEEENS_10bfloat16_tEfNS_4arch4Sm80ELb1ELb0ELb1ELb0ELb0ELb0ELb0ELb0ELi2ELi4ELi2ELi2ELb0EEENS1_21CollectiveEpilogueBwdISA_SB_SD_Li256ELb0ELb0ELi4EEENS1_25SingleTileBwdLPTSchedulerILb0ELi64ELb0EEEEEEEEEvNT_6ParamsE)
        /*00a4*/ 	.word	0x00000048


	//----- nvinfo : EIATTR_REGCOUNT
	.align		4
.L_38:
        /*00a8*/ 	.byte	0x04, 0x2f
        /*00aa*/ 	.short	(.L_40 - .L_39)
	.align		4
.L_39:
        /*00ac*/ 	.word	index@(_ZN7cutlass13device_kernelIN5flash19enable_sm80_to_sm89INS1_16FlashAttnBwdSm80INS1_25CollectiveMainloopBwdSm80ILi1ELi1EN4cute5tupleIJNS5_1CILi64EEES8_NS7_ILi256EEEEEENS_10bfloat16_tEfNS_4arch4Sm80ELb0ELb1ELb1ELb1ELb0ELb0ELb0ELb0ELi2ELi4ELi2ELi2ELb0EEENS1_24CollectiveEpilogueBwdGQAISA_fSD_Li256ELb1ELb0EEENS1_19SingleTileSchedulerILb1ELb0ELb0ELi64EEEEEEEEEvNT_6ParamsE)
        /*00b0*/ 	.word	0x000000ff


	//----- nvinfo : EIATTR_FRAME_SIZE
	.align		4
.L_40:
        /*00b4*/ 	.byte	0x04, 0x11
        /*00b6*/ 	.short	(.L_42 - .L_41)
	.align		4
.L_41:
        /*00b8*/ 	.word	index@(_ZN7cutlass13device_kernelIN5flash19enable_sm80_to_sm89INS1_16FlashAttnBwdSm80INS1_25CollectiveMainloopBwdSm80ILi1ELi1EN4cute5tupleIJNS5_1CILi64EEES8_NS7_ILi256EEEEEENS_10bfloat16_tEfNS_4arch4Sm80ELb0ELb1ELb1ELb1ELb0ELb0ELb0ELb0ELi2ELi4ELi2ELi2ELb0EEENS1_24CollectiveEpilogueBwdGQAISA_fSD_Li256ELb1ELb0EEENS1_19SingleTileSchedulerILb1ELb0ELb0ELi64EEEEEEEEEvNT_6ParamsE)
        /*00bc*/ 	.word	0x00000040


	//----- nvinfo : EIATTR_REGCOUNT
	.align		4
.L_42:
        /*00c0*/ 	.byte	0x04, 0x2f
        /*00c2*/ 	.short	(.L_44 - .L_43)
	.align		4
.L_43:
        /*00c4*/ 	.word	index@(_ZN7cutlass13device_kernelIN5flash19enable_sm80_to_sm89INS1_16FlashAttnBwdSm80INS1_25CollectiveMainloopBwdSm80ILi1ELi1EN4cute5tupleIJNS5_1CILi64EEES8_NS7_ILi256EEEEEENS_10bfloat16_tEfNS_4arch4Sm80ELb0ELb1ELb1ELb1ELb0ELb0ELb0ELb0ELi2ELi4ELi2ELi2ELb0EEENS1_21CollectiveEpilogueBwdISA_SB_SD_Li256ELb1ELb0ELi4EEENS1_19SingleTileSchedulerILb1ELb0ELb0ELi64EEEEEEEEEvNT_6ParamsE)
        /*00c8*/ 	.word	0x000000ff


	//----- nvinfo : EIATTR_FRAME_SIZE
	.align		4
.L_44:
        /*00cc*/ 	.byte	0x04, 0x11
        /*00ce*/ 	.short	(.L_46 - .L_45)
	.align		4
.L_45:
        /*00d0*/ 	.word	index@(_ZN7cutlass13device_kernelIN5flash19enable_sm80_to_sm89INS1_16FlashAttnBwdSm80INS1_25CollectiveMainloopBwdSm80ILi1ELi1EN4cute5tupleIJNS5_1CILi64EEES8_NS7_ILi256EEEEEENS_10bfloat16_tEfNS_4arch4Sm80ELb0ELb1ELb1ELb1ELb0ELb0ELb0ELb0ELi2ELi4ELi2ELi2ELb0EEENS1_21CollectiveEpilogueBwdISA_SB_SD_Li256ELb1ELb0ELi4EEENS1_19SingleTileSchedulerILb1ELb0ELb0ELi64EEEEEEEEEvNT_6ParamsE)
        /*00d4*/ 	.word	0x00000040


	//----- nvinfo : EIATTR_REGCOUNT
	.align		4
.L_46:
        /*00d8*/ 	.byte	0x04, 0x2f
        /*00da*/ 	.short	(.L_48 - .L_47)
	.align		4
.L_47:
        /*00dc*/ 	.word	index@(_ZN7cutlass13device_kernelIN5flash19enable_sm80_to_sm89INS1_16FlashAttnBwdSm80INS1_25CollectiveMainloopBwdSm80ILi1ELi1EN4cute5tupleIJNS5_1CILi64EEES8_NS7_ILi256EEEEEENS_10bfloat16_tEfNS_4arch4Sm80ELb0ELb1ELb1ELb0ELb0ELb0ELb0ELb0ELi2ELi4ELi2ELi2ELb0EEENS1_24CollectiveEpilogueBwdGQAISA_fSD_Li256ELb0ELb0EEENS1_19SingleTileSchedulerILb0ELb0ELb0ELi64EEEEEEEEEvNT_6ParamsE)
        /*00e0*/ 	.word	0x000000ff


	//----- nvinfo : EIATTR_FRAME_SIZE
	.align		4
.L_48:
        /*00e4*/ 	.byte	0x04, 0x11
        /*00e6*/ 	.short	(.L_50 - .L_49)
	.align		4
.L_49:
        /*00e8*/ 	.word	index@(_ZN7cutlass13device_kernelIN5flash19enable_sm80_to_sm89INS1_16FlashAttnBwdSm80INS1_25CollectiveMainloopBwdSm80ILi1ELi1EN4cute5tupleIJNS5_1CILi64EEES8_NS7_ILi256EEEEEENS_10bfloat16_tEfNS_4arch4Sm80ELb0ELb1ELb1ELb0ELb0ELb0ELb0ELb0ELi2ELi4ELi2ELi2ELb0EEENS1_24CollectiveEpilogueBwdGQAISA_fSD_Li256ELb0ELb0EEENS1_19SingleTileSchedulerILb0ELb0ELb0ELi64EEEEEEEEEvNT_6ParamsE)
        /*00ec*/ 	.word	0x00000038


	//----- nvinfo : EIATTR_REGCOUNT
	.align		4
.L_50:
        /*00f0*/ 	.byte	0x04, 0x2f
        /*00f2*/ 	.short	(.L_52 - .L_51)
	.align		4
.L_51:
        /*00f4*/ 	.word	index@(_ZN7cutlass13device_kernelIN5flash19enable_sm80_to_sm89INS1_16FlashAttnBwdSm80INS1_25CollectiveMainloopBwdSm80ILi1ELi1EN4cute5tupleIJNS5_1CILi64EEES8_NS7_ILi256EEEEEENS_10bfloat16_tEfNS_4arch4Sm80ELb0ELb1ELb1ELb0ELb0ELb0ELb0ELb0ELi2ELi4ELi2ELi2ELb0EEENS1_21CollectiveEpilogueBwdISA_SB_SD_Li256ELb0ELb0ELi4EEENS1_19SingleTileSchedulerILb0ELb0ELb0ELi64EEEEEEEEEvNT_6ParamsE)
        /*00f8*/ 	.word	0x000000ff


	//----- nvinfo : EIATTR_FRAME_SIZE
	.align		4
.L_52:
        /*00fc*/ 	.byte	0x04, 0x11
        /*00fe*/ 	.short	(.L_54 - .L_53)
	.align		4
.L_53:
        /*0100*/ 	.word	index@(_ZN7cutlass13device_kernelIN5flash19enable_sm80_to_sm89INS1_16FlashAttnBwdSm80INS1_25CollectiveMainloopBwdSm80ILi1ELi1EN4cute5tupleIJNS5_1CILi64EEES8_NS7_ILi256EEEEEENS_10bfloat16_tEfNS_4arch4Sm80ELb0ELb1ELb1ELb0ELb0ELb0ELb0ELb0ELi2ELi4ELi2ELi2ELb0EEENS1_21CollectiveEpilogueBwdISA_SB_SD_Li256ELb0ELb0ELi4EEENS1_19SingleTileSchedulerILb0ELb0ELb0ELi64EEEEEEEEEvNT_6ParamsE)
        /*0104*/ 	.word	0x00000038


	//----- nvinfo : EIATTR_REGCOUNT
	.align		4
.L_54:
        /*0108*/ 	.byte	0x04, 0x2f
        /*010a*/ 	.short	(.L_56 - .L_55)
	.align		4
.L_55:
        /*010c*/ 	.word	index@(_ZN7cutlass13device_kernelIN5flash19enable_sm80_to_sm89INS1_16FlashAttnBwdSm80INS1_25CollectiveMainloopBwdSm80ILi1ELi1EN4cute5tupleIJNS5_1CILi64EEES8_NS7_ILi256EEEEEENS_10bfloat16_tEfNS_4arch4Sm80ELb0ELb0ELb1ELb1ELb0ELb0ELb0ELb0ELi2ELi4ELi2ELi2ELb0EEENS1_24CollectiveEpilogueBwdGQAISA_fSD_Li256ELb1ELb0EEENS1_19SingleTileSchedulerILb1ELb0ELb0ELi64EEEEEEEEEvNT_6ParamsE)
        /*0110*/ 	.word	0x000000ff


	//----- nvinfo : EIATTR_FRAME_SIZE
	.align		4
.L_56:
        /*0114*/ 	.byte	0x04, 0x11
        /*0116*/ 	.short	(.L_58 - .L_57)
	.align		4
.L_57:
        /*0118*/ 	.word	index@(_ZN7cutlass13device_kernelIN5flash19enable_sm80_to_sm89INS1_16FlashAttnBwdSm80INS1_25CollectiveMainloopBwdSm80ILi1ELi1EN4cute5tupleIJNS5_1CILi64EEES8_NS7_ILi256EEEEEENS_10bfloat16_tEfNS_4arch4Sm80ELb0ELb0ELb1ELb1ELb0ELb0ELb0ELb0ELi2ELi4ELi2ELi2ELb0EEENS1_24CollectiveEpilogueBwdGQAISA_fSD_Li256ELb1ELb0EEENS1_19SingleTileSchedulerILb1ELb0ELb0ELi64EEEEEEEEEvNT_6ParamsE)
        /*011c*/ 	.word	0x00000038


	//----- nvinfo : EIATTR_REGCOUNT
	.align		4
.L_58:
        /*0120*/ 	.byte	0x04, 0x2f
        /*0122*/ 	.short	(.L_60 - .L_59)
	.align		4
.L_59:
        /*0124*/ 	.word	index@(_ZN7cutlass13device_kernelIN5flash19enable_sm80_to_sm89INS1_16FlashAttnBwdSm80INS1_25CollectiveMainloopBwdSm80ILi1ELi1EN4cute5tupleIJNS5_1CILi64EEES8_NS7_ILi256EEEEEENS_10bfloat16_tEfNS_4arch4Sm80ELb0ELb0ELb1ELb1ELb0ELb0ELb0ELb0ELi2ELi4ELi2ELi2ELb0EEENS1_21CollectiveEpilogueBwdISA_SB_SD_Li256ELb1ELb0ELi4EEENS1_19SingleTileSchedulerILb1ELb0ELb0ELi64EEEEEEEEEvNT_6ParamsE)
        /*0128*/ 	.word	0x000000ff


	//----- nvinfo : EIATTR_FRAME_SIZE
	.align		4
.L_60:
        /*012c*/ 	.byte	0x04, 0x11
        /*012e*/ 	.short	(.L_62 - .L_61)
	.align		4
.L_61:
        /*0130*/ 	.word	index@(_ZN7cutlass13device_kernelIN5flash19enable_sm80_to_sm89INS1_16FlashAttnBwdSm80INS1_25CollectiveMainloopBwdSm80ILi1ELi1EN4cute5tupleIJNS5_1CILi64EEES8_NS7_ILi256EEEEEENS_10bfloat16_tEfNS_4arch4Sm80ELb0ELb0ELb1ELb1ELb0ELb0ELb0ELb0ELi2ELi4ELi2ELi2ELb0EEENS1_21CollectiveEpilogueBwdISA_SB_SD_Li256ELb1ELb0ELi4EEENS1_19SingleTileSchedulerILb1ELb0ELb0ELi64EEEEEEEEEvNT_6ParamsE)
        /*0134*/ 	.word	0x00000038


	//----- nvinfo : EIATTR_REGCOUNT
	.align		4
.L_62:
        /*0138*/ 	.byte	0x04, 0x2f
        /*013a*/ 	.short	(.L_64 - .L_63)
	.align		4
.L_63:
        /*013c*/ 	.word	index@(_ZN7cutlass13device_kernelIN5flash19enable_sm80_to_sm89INS1_16FlashAttnBwdSm80INS1_25CollectiveMainloopBwdSm80ILi1ELi1EN4cute5tupleIJNS5_1CILi64EEES8_NS7_ILi256EEEEEENS_10bfloat16_tEfNS_4arch4Sm80ELb0ELb0ELb1ELb0ELb0ELb0ELb0ELb0ELi2ELi4ELi2ELi2ELb0EEENS1_24CollectiveEpilogueBwdGQAISA_fSD_Li256ELb0ELb0EEENS1_19SingleTileSchedulerILb0ELb0ELb0ELi64EEEEEEEEEvNT_6ParamsE)
        /*0140*/ 	.word	0x000000ff


	//----- nvinfo : EIATTR_FRAME_SIZE
	.align		4
.L_64:
        /*0144*/ 	.byte	0x04, 0x11
        /*0146*/ 	.short	(.L_66 - .L_65)
	.align		4
.L_65:
        /*0148*/ 	.word	index@(_ZN7cutlass13device_kernelIN5flash19enable_sm80_to_sm89INS1_16FlashAttnBwdSm80INS1_25CollectiveMainloopBwdSm80ILi1ELi1EN4cute5tupleIJNS5_1CILi64EEES8_NS7_ILi256EEEEEENS_10bfloat16_tEfNS_4arch4Sm80ELb0ELb0ELb1ELb0ELb0ELb0ELb0ELb0ELi2ELi4ELi2ELi2ELb0EEENS1_24CollectiveEpilogueBwdGQAISA_fSD_Li256ELb0ELb0EEENS1_19SingleTileSchedulerILb0ELb0ELb0ELi64EEEEEEEEEvNT_6ParamsE)
        /*014c*/ 	.word	0x00000038


	//----- nvinfo : EIATTR_REGCOUNT
	.align		4
.L_66:
        /*0150*/ 	.byte	0x04, 0x2f
        /*0152*/ 	.short	(.L_68 - .L_67)
	.align		4
.L_67:
        /*0154*/ 	.word	index@(_ZN7cutlass13device_kernelIN5flash19enable_sm80_to_sm89INS1_16FlashAttnBwdSm80INS1_25CollectiveMainloopBwdSm80ILi1ELi1EN4cute5tupleIJNS5_1CILi64EEES8_NS7_ILi256EEEEEENS_10bfloat16_tEfNS_4arch4Sm80ELb0ELb0ELb1ELb0ELb0ELb0ELb0ELb0ELi2ELi4ELi2ELi2ELb0EEENS1_21CollectiveEpilogueBwdISA_SB_SD_Li256ELb0ELb0ELi4EEENS1_19SingleTileSchedulerILb0ELb0ELb0ELi64EEEEEEEEEvNT_6ParamsE)
        /*0158*/ 	.word	0x000000ff


	//----- nvinfo : EIATTR_FRAME_SIZE
	.align		4
.L_68:
        /*015c*/ 	.byte	0x04, 0x11
        /*015e*/ 	.short	(.L_70 - .L_69)
	.align		4
.L_69:
        /*0160*/ 	.word	index@(_ZN7cutlass13device_kernelIN5flash19enable_sm80_to_sm89INS1_16FlashAttnBwdSm80INS1_25CollectiveMainloopBwdSm80ILi1ELi1EN4cute5tupleIJNS5_1CILi64EEES8_NS7_ILi256EEEEEENS_10bfloat16_tEfNS_4arch4Sm80ELb0ELb0ELb1ELb0ELb0ELb0ELb0ELb0ELi2ELi4ELi2ELi2ELb0EEENS1_21CollectiveEpilogueBwdISA_SB_SD_Li256ELb0ELb0ELi4EEENS1_19SingleTileSchedulerILb0ELb0ELb0ELi64EEEEEEEEEvNT_6ParamsE)
        /*0164*/ 	.word	0x00000018


	//----- nvinfo : EIATTR_REGCOUNT
	.align		4
.L_70:
        /*0168*/ 	.byte	0x04, 0x2f
        /*016a*/ 	.short	(.L_72 - .L_71)
	.align		4
.L_71:
        /*016c*/ 	.word	index@(_ZN7cutlass13device_kernelIN5flash22FlashAttnBwdPreprocessIN4cute5tupleIJNS3_1CILi32EEENS5_ILi256EEEEEENS_10bfloat16_tEfNS_4arch4Sm80ELb1ELb1EEEEEvNT_6ParamsE)
        /*0170*/ 	.word	0x00000040


	//----- nvinfo : EIATTR_FRAME_SIZE
	.align		4
.L_72:
        /*0174*/ 	.byte	0x04, 0x11
        /*0176*/ 	.short	(.L_74 - .L_73)
	.align		4
.L_73:
        /*0178*/ 	.word	index@(_ZN7cutlass13device_kernelIN5flash22FlashAttnBwdPreprocessIN4cute5tupleIJNS3_1CILi32EEENS5_ILi256EEEEEENS_10bfloat16_tEfNS_4arch4Sm80ELb1ELb1EEEEEvNT_6ParamsE)
        /*017c*/ 	.word	0x00000000


	//----- nvinfo : EIATTR_REGCOUNT
	.align		4
.L_74:
        /*0180*/ 	.byte	0x04, 0x2f
        /*0182*/ 	.short	(.L_76 - .L_75)
	.align		4
.L_75:
        /*0184*/ 	.word	index@(_ZN7cutlass13device_kernelIN5flash19enable_sm80_to_sm89INS1_16FlashAttnBwdSm80INS1_25CollectiveMainloopBwdSm80ILi1ELi1EN4cute5tupleIJNS5_1CILi32EEENS7_ILi64EEENS7_ILi256EEEEEENS_10bfloat16_tEfNS_4arch4Sm80ELb1ELb0ELb1ELb1ELb0ELb0ELb0ELb0ELi2ELi2ELi2ELi1ELb1EEENS1_24CollectiveEpilogueBwdGQAISB_fSE_Li256ELb1ELb0EEENS1_25SingleTileBwdLPTSchedulerILb1ELi64ELb0EEEEEEEEEvNT_6ParamsE)
        /*0188*/ 	.word	0x000000ff


	//----- nvinfo : EIATTR_FRAME_SIZE
	.align		4
.L_76:
        /*018c*/ 	.byte	0x04, 0x11
        /*018e*/ 	.short	(.L_78 - .L_77)
	.align		4
.L_77:
        /*0190*/ 	.word	index@(_ZN7cutlass13device_kernelIN5flash19enable_sm80_to_sm89INS1_16FlashAttnBwdSm80INS1_25CollectiveMainloopBwdSm80ILi1ELi1EN4cute5tupleIJNS5_1CILi32EEENS7_ILi64EEENS7_ILi256EEEEEENS_10bfloat16_tEfNS_4arch4Sm80ELb1ELb0ELb1ELb1ELb0ELb0ELb0ELb0ELi2ELi2ELi2ELi1ELb1EEENS1_24CollectiveEpilogueBwdGQAISB_fSE_Li256ELb1ELb0EEENS1_25SingleTileBwdLPTSchedulerILb1ELi64ELb0EEEEEEEEEvNT_6ParamsE)
        /*0194*/ 	.word	0x000000d0


	//----- nvinfo : EIATTR_REGCOUNT
	.align		4
.L_78:
        /*0198*/ 	.byte	0x04, 0x2f
        /*019a*/ 	.short	(.L_80 - .L_79)
	.align		4
.L_79:
        /*019c*/ 	.word	index@(_ZN7cutlass13device_kernelIN5flash32FlashAttnBwdPostprocessConvertdQIN4cute5tupleIJNS3_1CILi32EEENS5_ILi256EEEEEENS_10bfloat16_tEfNS_4arch4Sm80ELi256ENS3_8TiledMMAINS3_8MMA_AtomIJNS3_30SM80_16x8x16_F32BF16BF16F32_TNEEEENS3_6LayoutINS4_IJNS5_ILi1EEENS5_ILi8EEESH_EEENS4_IJNS5_ILi0EEESH_SK_EEEEENS4_IJNS5_ILi16EEENS5_ILi128EEESN_EEEEELb0EEEEEvNT_6ParamsE)
        /*01a0*/ 	.word	0x00000033


	//----- nvinfo : EIATTR_FRAME_SIZE
	.align		4
.L_80:
        /*01a4*/ 	.byte	0x04, 0x11
        /*01a6*/ 	.short	(.L_82 - .L_81)
	.align		4
.L_81:
        /*01a8*/ 	.word	index@(_ZN7cutlass13device_kernelIN5flash32FlashAttnBwdPostprocessConvertdQIN4cute5tupleIJNS3_1CILi32EEENS5_ILi256EEEEEENS_10bfloat16_tEfNS_4arch4Sm80ELi256ENS3_8TiledMMAINS3_8MMA_AtomIJNS3_30SM80_16x8x16_F32BF16BF16F32_TNEEEENS3_6LayoutINS4_IJNS5_ILi1EEENS5_ILi8EEESH_EEENS4_IJNS5_ILi0EEESH_SK_EEEEENS4_IJNS5_ILi16EEENS5_ILi128EEESN_EEEEELb0EEEEEvNT_6ParamsE)
        /*01ac*/ 	.word	0x00000000


	//----- nvinfo : EIATTR_REGCOUNT
	.align		4
.L_82:
        /*01b0*/ 	.byte	0x04, 0x2f
        /*01b2*/ 	.short	(.L_84 - .L_83)
	.align		4
.L_83:
        /*01b4*/ 	.word	index@(_ZN7cutlass13device_kernelIN5flash19enable_sm80_to_sm89INS1_16FlashAttnBwdSm80INS1_25CollectiveMainloopBwdSm80ILi1ELi1EN4cute5tupleIJNS5_1CILi32EEENS7_ILi64EEENS7_ILi256EEEEEENS_10bfloat16_tEfNS_4arch4Sm80ELb1ELb0ELb1ELb1ELb0ELb0ELb0ELb0ELi2ELi2ELi2ELi1ELb1EEENS1_21CollectiveEpilogueBwdISB_SC_SE_Li256ELb1ELb0ELi4EEENS1_25SingleTileBwdLPTSchedulerILb1ELi64ELb0EEEEEEEEEvNT_6ParamsE)
        /*01b8*/ 	.word	0x000000ff


	//----- nvinfo : EIATTR_FRAME_SIZE
	.align		4
.L_84:
        /*01bc*/ 	.byte	0x04, 0x11
        /*01be*/ 	.short	(.L_86 - .L_85)
	.align		4
.L_85:
        /*01c0*/ 	.word	index@(_ZN7cutlass13device_kernelIN5flash19enable_sm80_to_sm89INS1_16FlashAttnBwdSm80INS1_25CollectiveMainloopBwdSm80ILi1ELi1EN4cute5tupleIJNS5_1CILi32EEENS7_ILi64EEENS7_ILi256EEEEEENS_10bfloat16_tEfNS_4arch4Sm80ELb1ELb0ELb1ELb1ELb0ELb0ELb0ELb0ELi2ELi2ELi2ELi1ELb1EEENS1_21CollectiveEpilogueBwdISB_SC_SE_Li256ELb1ELb0ELi4EEENS1_25SingleTileBwdLPTSchedulerILb1ELi64ELb0EEEEEEEEEvNT_6ParamsE)
        /*01c4*/ 	.word	0x000000c8


	//----- nvinfo : EIATTR_REGCOUNT
	.align		4
.L_86:
        /*01c8*/ 	.byte	0x04, 0x2f
        /*01ca*/ 	.short	(.L_88 - .L_87)
	.align		4
.L_87:
        /*01cc*/ 	.word	index@(_ZN7cutlass13device_kernelIN5flash22FlashAttnBwdPreprocessIN4cute5tupleIJNS3_1CILi32EEENS5_ILi256EEEEEENS_10bfloat16_tEfNS_4arch4Sm80ELb1ELb0EEEEEvNT_6ParamsE)
        /*01d0*/ 	.word	0x0000003d


	//----- nvinfo : EIATTR_FRAME_SIZE
	.align		4
.L_88:
        /*01d4*/ 	.byte	0x04, 0x11
        /*01d6*/ 	.short	(.L_90 - .L_89)
	.align		4
.L_89:
        /*01d8*/ 	.word	index@(_ZN7cutlass13device_kernelIN5flash22FlashAttnBwdPreprocessIN4cute5tupleIJNS3_1CILi32EEENS5_ILi256EEEEEENS_10bfloat16_tEfNS_4arch4Sm80ELb1ELb0EEEEEvNT_6ParamsE)
        /*01dc*/ 	.word	0x00000000


	//----- nvinfo : EIATTR_REGCOUNT
	.align		4
.L_90:
        /*01e0*/ 	.byte	0x04, 0x2f
        /*01e2*/ 	.short	(.L_92 - .L_91)
	.align		4
.L_91:
        /*01e4*/ 	.word	index@(_ZN7cutlass13device_kernelIN5flash19enable_sm80_to_sm89INS1_16FlashAttnBwdSm80INS1_25CollectiveMainloopBwdSm80ILi1ELi1EN4cute5tupleIJNS5_1CILi32EEENS7_ILi64EEENS7_ILi256EEEEEENS_10bfloat16_tEfNS_4arch4Sm80ELb1ELb0ELb1ELb0ELb0ELb0ELb0ELb0ELi2ELi2ELi2ELi1ELb1EEENS1_24CollectiveEpilogueBwdGQAISB_fSE_Li256ELb0ELb0EEENS1_25SingleTileBwdLPTSchedulerILb0ELi64ELb0EEEEEEEEEvNT_6ParamsE)
        /*01e8*/ 	.word	0x000000ff


	//----- nvinfo : EIATTR_FRAME_SIZE
	.align		4
.L_92:
        /*01ec*/ 	.byte	0x04, 0x11
        /*01ee*/ 	.short	(.L_94 - .L_93)
	.align		4
.L_93:
        /*01f0*/ 	.word	index@(_ZN7cutlass13device_kernelIN5flash19enable_sm80_to_sm89INS1_16FlashAttnBwdSm80INS1_25CollectiveMainloopBwdSm80ILi1ELi1EN4cute5tupleIJNS5_1CILi32EEENS7_ILi64EEENS7_ILi256EEEEEENS_10bfloat16_tEfNS_4arch4Sm80ELb1ELb0ELb1ELb0ELb0ELb0ELb0ELb0ELi2ELi2ELi2ELi1ELb1EEENS1_24CollectiveEpilogueBwdGQAISB_fSE_Li256ELb0ELb0EEENS1_25SingleTileBwdLPTSchedulerILb0ELi64ELb0EEEEEEEEEvNT_6ParamsE)
        /*01f4*/ 	.word	0x000000d8


	//----- nvinfo : EIATTR_REGCOUNT
	.align		4
.L_94:
        /*01f8*/ 	.byte	0x04, 0x2f
        /*01fa*/ 	.short	(.L_96 - .L_95)
	.align		4
.L_95:
        /*01fc*/ 	.word	index@(_ZN7cutlass13device_kernelIN5flash19enable_sm80_to_sm89INS1_16FlashAttnBwdSm80INS1_25CollectiveMainloopBwdSm80ILi1ELi1EN4cute5tupleIJNS5_1CILi32EEENS7_ILi64EEENS7_ILi256EEEEEENS_10bfloat16_tEfNS_4arch4Sm80ELb1ELb0ELb1ELb0ELb0ELb0ELb0ELb0ELi2ELi2ELi2ELi1ELb1EEENS1_21CollectiveEpilogueBwdISB_SC_SE_Li256ELb0ELb0ELi4EEENS1_25SingleTileBwdLPTSchedulerILb0ELi64ELb0EEEEEEEEEvNT_6ParamsE)
        /*0200*/ 	.word	0x000000ff


	//----- nvinfo : EIATTR_FRAME_SIZE
	.align		4
.L_96:
        /*0204*/ 	.byte	0x04, 0x11
        /*0206*/ 	.short	(.L_98 - .L_97)
	.align		4
.L_97:
        /*0208*/ 	.word	index@(_ZN7cutlass13device_kernelIN5flash19enable_sm80_to_sm89INS1_16FlashAttnBwdSm80INS1_25CollectiveMainloopBwdSm80ILi1ELi1EN4cute5tupleIJNS5_1CILi32EEENS7_ILi64EEENS7_ILi256EEEEEENS_10bfloat16_tEfNS_4arch4Sm80ELb1ELb0ELb1ELb0ELb0ELb0ELb0ELb0ELi2ELi2ELi2ELi1ELb1EEENS1_21CollectiveEpilogueBwdISB_SC_SE_Li256ELb0ELb0ELi4EEENS1_25SingleTileBwdLPTSchedulerILb0ELi64ELb0EEEEEEEEEvNT_6ParamsE)
        /*020c*/ 	.word	0x000000d8


	//----- nvinfo : EIATTR_REGCOUNT
	.align		4
.L_98:
        /*0210*/ 	.byte	0x04, 0x2f
        /*0212*/ 	.short	(.L_100 - .L_99)
	.align		4
.L_99:
        /*0214*/ 	.word	index@(_ZN7cutlass13device_kernelIN5flash19enable_sm80_to_sm89INS1_16FlashAttnBwdSm80INS1_25CollectiveMainloopBwdSm80ILi1ELi1EN4cute5tupleIJNS5_1CILi32EEENS7_ILi64EEENS7_ILi256EEEEEENS_10bfloat16_tEfNS_4arch4Sm80ELb0ELb1ELb1ELb1ELb0ELb0ELb0ELb0ELi2ELi2ELi2ELi1ELb1EEENS1_24CollectiveEpilogueBwdGQAISB_fSE_Li256ELb1ELb0EEENS1_19SingleTileSchedulerILb1ELb0ELb0ELi64EEEEEEEEEvNT_6ParamsE)
        /*0218*/ 	.word	0x000000ff


	//----- nvinfo : EIATTR_FRAME_SIZE
	.align		4
.L_100:
        /*021c*/ 	.byte	0x04, 0x11
        /*021e*/ 	.short	(.L_102 - .L_101)
	.align		4
.L_101:
        /*0220*/ 	.word	index@(_ZN7cutlass13device_kernelIN5flash19enable_sm80_to_sm89INS1_16FlashAttnBwdSm80INS1_25CollectiveMainloopBwdSm80ILi1ELi1EN4cute5tupleIJNS5_1CILi32EEENS7_ILi64EEENS7_ILi256EEEEEENS_10bfloat16_tEfNS_4arch4Sm80ELb0ELb1ELb1ELb1ELb0ELb0ELb0ELb0ELi2ELi2ELi2ELi1ELb1EEENS1_24CollectiveEpilogueBwdGQAISB_fSE_Li256ELb1ELb0EEENS1_19SingleTileSchedulerILb1ELb0ELb0ELi64EEEEEEEEEvNT_6ParamsE)
        /*0224*/ 	.word	0x000000d8


	//----- nvinfo : EIATTR_REGCOUNT
	.align		4
.L_102:
        /*0228*/ 	.byte	0x04, 0x2f
        /*022a*/ 	.short	(.L_104 - .L_103)
	.align		4
.L_103:
        /*022c*/ 	.word	index@(_ZN7cutlass13device_kernelIN5flash19enable_sm80_to_sm89INS1_16FlashAttnBwdSm80INS1_25CollectiveMainloopBwdSm80ILi1ELi1EN4cute5tupleIJNS5_1CILi32EEENS7_ILi64EEENS7_ILi256EEEEEENS_10bfloat16_tEfNS_4arch4Sm80ELb0ELb1ELb1ELb1ELb0ELb0ELb0ELb0ELi2ELi2ELi2ELi1ELb1EEENS1_21CollectiveEpilogueBwdISB_SC_SE_Li256ELb1ELb0ELi4EEENS1_19SingleTileSchedulerILb1ELb0ELb0ELi64EEEEEEEEEvNT_6ParamsE)
        /*0230*/ 	.word	0x000000ff


	//----- nvinfo : EIATTR_FRAME_SIZE
	.align		4
.L_104:
        /*0234*/ 	.byte	0x04, 0x11
        /*0236*/ 	.short	(.L_106 - .L_105)
	.align		4
.L_105:
        /*0238*/ 	.word	index@(_ZN7cutlass13device_kernelIN5flash19enable_sm80_to_sm89INS1_16FlashAttnBwdSm80INS1_25CollectiveMainloopBwdSm80ILi1ELi1EN4cute5tupleIJNS5_1CILi32EEENS7_ILi64EEENS7_ILi256EEEEEENS_10bfloat16_tEfNS_4arch4Sm80ELb0ELb1ELb1ELb1ELb0ELb0ELb0ELb0ELi2ELi2ELi2ELi1ELb1EEENS1_21CollectiveEpilogueBwdISB_SC_SE_Li256ELb1ELb0ELi4EEENS1_19SingleTileSchedulerILb1ELb0ELb0ELi64EEEEEEEEEvNT_6ParamsE)
        /*023c*/ 	.word	0x000000d8


	//----- nvinfo : EIATTR_REGCOUNT
	.align		4
.L_106:
        /*0240*/ 	.byte	0x04, 0x2f
        /*0242*/ 	.short	(.L_108 - .L_107)
	.align		4
.L_107:
        /*0244*/ 	.word	index@(_ZN7cutlass13device_kernelIN5flash19enable_sm80_to_sm89INS1_16FlashAttnBwdSm80INS1_25CollectiveMainloopBwdSm80ILi1ELi1EN4cute5tupleIJNS5_1CILi32EEENS7_ILi64EEENS7_ILi256EEEEEENS_10bfloat16_tEfNS_4arch4Sm80ELb0ELb1ELb1ELb0ELb0ELb0ELb0ELb0ELi2ELi2ELi2ELi1ELb1EEENS1_24CollectiveEpilogueBwdGQAISB_fSE_Li256ELb0ELb0EEENS1_19SingleTileSchedulerILb0ELb0ELb0ELi64EEEEEEEEEvNT_6ParamsE)
        /*0248*/ 	.word	0x000000ff


	//----- nvinfo : EIATTR_FRAME_SIZE
	.align		4
.L_108:
        /*024c*/ 	.byte	0x04, 0x11
        /*024e*/ 	.short	(.L_110 - .L_109)
	.align		4
.L_109:
        /*0250*/ 	.word	index@(_ZN7cutlass13device_kernelIN5flash19enable_sm80_to_sm89INS1_16FlashAttnBwdSm80INS1_25CollectiveMainloopBwdSm80ILi1ELi1EN4cute5tupleIJNS5_1CILi32EEENS7_ILi64EEENS7_ILi256EEEEEENS_10bfloat16_tEfNS_4arch4Sm80ELb0ELb1ELb1ELb0ELb0ELb0ELb0ELb0ELi2ELi2ELi2ELi1ELb1EEENS1_24CollectiveEpilogueBwdGQAISB_fSE_Li256ELb0ELb0EEENS1_19SingleTileSchedulerILb0ELb0ELb0ELi64EEEEEEEEEvNT_6ParamsE)
        /*0254*/ 	.word	0x000000d0


	//----- nvinfo : EIATTR_REGCOUNT
	.align		4
.L_110:
        /*0258*/ 	.byte	0x04, 0x2f
        /*025a*/ 	.short	(.L_112 - .L_111)
	.align		4
.L_111:
        /*025c*/ 	.word	index@(_ZN7cutlass13device_kernelIN5flash19enable_sm80_to_sm89INS1_16FlashAttnBwdSm80INS1_25CollectiveMainloopBwdSm80ILi1ELi1EN4cute5tupleIJNS5_1CILi32EEENS7_ILi64EEENS7_ILi256EEEEEENS_10bfloat16_tEfNS_4arch4Sm80ELb0ELb1ELb1ELb0ELb0ELb0ELb0ELb0ELi2ELi2ELi2ELi1ELb1EEENS1_21CollectiveEpilogueBwdISB_SC_SE_Li256ELb0ELb0ELi4EEENS1_19SingleTileSchedulerILb0ELb0ELb0ELi64EEEEEEEEEvNT_6ParamsE)
        /*0260*/ 	.word	0x000000ff


	//----- nvinfo : EIATTR_FRAME_SIZE
	.align		4
.L_112:
        /*0264*/ 	.byte	0x04, 0x11
        /*0266*/ 	.short	(.L_114 - .L_113)
	.align		4
.L_113:
        /*0268*/ 	.word	index@(_ZN7cutlass13device_kernelIN5flash19enable_sm80_to_sm89INS1_16FlashAttnBwdSm80INS1_25CollectiveMainloopBwdSm80ILi1ELi1EN4cute5tupleIJNS5_1CILi32EEENS7_ILi64EEENS7_ILi256EEEEEENS_10bfloat16_tEfNS_4arch4Sm80ELb0ELb1ELb1ELb0ELb0ELb0ELb0ELb0ELi2ELi2ELi2ELi1ELb1EEENS1_21CollectiveEpilogueBwdISB_SC_SE_Li256ELb0ELb0ELi4EEENS1_19SingleTileSchedulerILb0ELb0ELb0ELi64EEEEEEEEEvNT_6ParamsE)
        /*026c*/ 	.word	0x000000d0


	//----- nvinfo : EIATTR_REGCOUNT
	.align		4
.L_114:
        /*0270*/ 	.byte	0x04, 0x2f
        /*0272*/ 	.short	(.L_116 - .L_115)
	.align		4
.L_115:
        /*0274*/ 	.word	index@(_ZN7cutlass13device_kernelIN5flash19enable_sm80_to_sm89INS1_16FlashAttnBwdSm80INS1_25CollectiveMainloopBwdSm80ILi1ELi1EN4cute5tupleIJNS5_1CILi32EEENS7_ILi64EEENS7_ILi256EEEEEENS_10bfloat16_tEfNS_4arch4Sm80ELb0ELb0ELb1ELb1ELb0ELb0ELb0ELb0ELi2ELi2ELi2ELi1ELb1EEENS1_24CollectiveEpilogueBwdGQAISB_fSE_Li256ELb1ELb0EEENS1_19SingleTileSchedulerILb1ELb0ELb0ELi64EEEEEEEEEvNT_6ParamsE)
        /*0278*/ 	.word	0x000000ff


	//----- nvinfo : EIATTR_FRAME_SIZE
	.align		4
.L_116:
        /*027c*/ 	.byte	0x04, 0x11
        /*027e*/ 	.short	(.L_118 - .L_117)
	.align		4
.L_117:
        /*0280*/ 	.word	index@(_ZN7cutlass13device_kernelIN5flash19enable_sm80_to_sm89INS1_16FlashAttnBwdSm80INS1_25CollectiveMainloopBwdSm80ILi1ELi1EN4cute5tupleIJNS5_1CILi32EEENS7_ILi64EEENS7_ILi256EEEEEENS_10bfloat16_tEfNS_4arch4Sm80ELb0ELb0ELb1ELb1ELb0ELb0ELb0ELb0ELi2ELi2ELi2ELi1ELb1EEENS1_24CollectiveEpilogueBwdGQAISB_fSE_Li256ELb1ELb0EEENS1_19SingleTileSchedulerILb1ELb0ELb0ELi64EEEEEEEEEvNT_6ParamsE)
        /*0284*/ 	.word	0x000000c0


	//----- nvinfo : EIATTR_REGCOUNT
	.align		4
.L_118:
        /*0288*/ 	.byte	0x04, 0x2f
        /*028a*/ 	.short	(.L_120 - .L_119)
	.align		4
.L_119:
        /*028c*/ 	.word	index@(_ZN7cutlass13device_kernelIN5flash19enable_sm80_to_sm89INS1_16FlashAttnBwdSm80INS1_25CollectiveMainloopBwdSm80ILi1ELi1EN4cute5tupleIJNS5_1CILi32EEENS7_ILi64EEENS7_ILi256EEEEEENS_10bfloat16_tEfNS_4arch4Sm80ELb0ELb0ELb1ELb1ELb0ELb0ELb0ELb0ELi2ELi2ELi2ELi1ELb1EEENS1_21CollectiveEpilogueBwdISB_SC_SE_Li256ELb1ELb0ELi4EEENS1_19SingleTileSchedulerILb1ELb0ELb0ELi64EEEEEEEEEvNT_6ParamsE)
        /*0290*/ 	.word	0x000000ff


	//----- nvinfo : EIATTR_FRAME_SIZE
	.align		4
.L_120:
        /*0294*/ 	.byte	0x04, 0x11
        /*0296*/ 	.short	(.L_122 - .L_121)
	.align		4
.L_121:
        /*0298*/ 	.word	index@(_ZN7cutlass13device_kernelIN5flash19enable_sm80_to_sm89INS1_16FlashAttnBwdSm80INS1_25CollectiveMainloopBwdSm80ILi1ELi1EN4cute5tupleIJNS5_1CILi32EEENS7_ILi64EEENS7_ILi256EEEEEENS_10bfloat16_tEfNS_4arch4Sm80ELb0ELb0ELb1ELb1ELb0ELb0ELb0ELb0ELi2ELi2ELi2ELi1ELb1EEENS1_21CollectiveEpilogueBwdISB_SC_SE_Li256ELb1ELb0ELi4EEENS1_19SingleTileSchedulerILb1ELb0ELb0ELi64EEEEEEEEEvNT_6ParamsE)
        /*029c*/ 	.word	0x000000c0


	//----- nvinfo : EIATTR_REGCOUNT
	.align		4
.L_122:
        /*02a0*/ 	.byte	0x04, 0x2f
        /*02a2*/ 	.short	(.L_124 - .L_123)
	.align		4
.L_123:
        /*02a4*/ 	.word	index@(_ZN7cutlass13device_kernelIN5flash19enable_sm80_to_sm89INS1_16FlashAttnBwdSm80INS1_25CollectiveMainloopBwdSm80ILi1ELi1EN4cute5tupleIJNS5_1CILi32EEENS7_ILi64EEENS7_ILi256EEEEEENS_10bfloat16_tEfNS_4arch4Sm80ELb0ELb0ELb1ELb0ELb0ELb0ELb0ELb0ELi2ELi2ELi2ELi1ELb1EEENS1_24CollectiveEpilogueBwdGQAISB_fSE_Li256ELb0ELb0EEENS1_19SingleTileSchedulerILb0ELb0ELb0ELi64EEEEEEEEEvNT_6ParamsE)
        /*02a8*/ 	.word	0x000000ff


	//----- nvinfo : EIATTR_FRAME_SIZE
	.align		4
.L_124:
        /*02ac*/ 	.byte	0x04, 0x11
        /*02ae*/ 	.short	(.L_126 - .L_125)
	.align		4
.L_125:
        /*02b0*/ 	.word	index@(_ZN7cutlass13device_kernelIN5flash19enable_sm80_to_sm89INS1_16FlashAttnBwdSm80INS1_25CollectiveMainloopBwdSm80ILi1ELi1EN4cute5tupleIJNS5_1CILi32EEENS7_ILi64EEENS7_ILi256EEEEEENS_10bfloat16_tEfNS_4arch4Sm80ELb0ELb0ELb1ELb0ELb0ELb0ELb0ELb0ELi2ELi2ELi2ELi1ELb1EEENS1_24CollectiveEpilogueBwdGQAISB_fSE_Li256ELb0ELb0EEENS1_19SingleTileSchedulerILb0ELb0ELb0ELi64EEEEEEEEEvNT_6ParamsE)
        /*02b4*/ 	.word	0x000000b0


	//----- nvinfo : EIATTR_REGCOUNT
	.align		4
.L_126:
        /*02b8*/ 	.byte	0x04, 0x2f
        /*02ba*/ 	.short	(.L_128 - .L_127)
	.align		4
.L_127:
        /*02bc*/ 	.word	index@(_ZN7cutlass13device_kernelIN5flash19enable_sm80_to_sm89INS1_16FlashAttnBwdSm80INS1_25CollectiveMainloopBwdSm80ILi1ELi1EN4cute5tupleIJNS5_1CILi32EEENS7_ILi64EEENS7_ILi256EEEEEENS_10bfloat16_tEfNS_4arch4Sm80ELb0ELb0ELb1ELb0ELb0ELb0ELb0ELb0ELi2ELi2ELi2ELi1ELb1EEENS1_21CollectiveEpilogueBwdISB_SC_SE_Li256ELb0ELb0ELi4EEENS1_19SingleTileSchedulerILb0ELb0ELb0ELi64EEEEEEEEEvNT_6ParamsE)
        /*02c0*/ 	.word	0x000000ff


	//----- nvinfo : EIATTR_FRAME_SIZE
	.align		4
.L_128:
        /*02c4*/ 	.byte	0x04, 0x11
        /*02c6*/ 	.short	(.L_130 - .L_129)
	.align		4
.L_129:
        /*02c8*/ 	.word	index@(_ZN7cutlass13device_kernelIN5flash19enable_sm80_to_sm89INS1_16FlashAttnBwdSm80INS1_25CollectiveMainloopBwdSm80ILi1ELi1EN4cute5tupleIJNS5_1CILi32EEENS7_ILi64EEENS7_ILi256EEEEEENS_10bfloat16_tEfNS_4arch4Sm80ELb0ELb0ELb1ELb0ELb0ELb0ELb0ELb0ELi2ELi2ELi2ELi1ELb1EEENS1_21CollectiveEpilogueBwdISB_SC_SE_Li256ELb0ELb0ELi4EEENS1_19SingleTileSchedulerILb0ELb0ELb0ELi64EEEEEEEEEvNT_6ParamsE)
        /*02cc*/ 	.word	0x000000b8


	//----- nvinfo : EIATTR_MIN_STACK_SIZE
	.align		4
.L_130:
        /*02d0*/ 	.byte	0x04, 0x12
        /*02d2*/ 	.short	(.L_132 - .L_131)
	.align		4
.L_131:
        /*02d4*/ 	.word	index@(_ZN7cutlass13device_kernelIN5flash19enable_sm80_to_sm89INS1_16FlashAttnBwdSm80INS1_25CollectiveMainloopBwdSm80ILi1ELi1EN4cute5tupleIJNS5_1CILi32EEENS7_ILi64EEENS7_ILi256EEEEEENS_10bfloat16_tEfNS_4arch4Sm80ELb0ELb0ELb1ELb0ELb0ELb0ELb0ELb0ELi2ELi2ELi2ELi1ELb1EEENS1_21CollectiveEpilogueBwdISB_SC_SE_Li256ELb0ELb0ELi4EEENS1_19SingleTileSchedulerILb0ELb0ELb0ELi64EEEEEEEEEvNT_6ParamsE)
        /*02d8*/ 	.word	0x000000b8


	//----- nvinfo : EIATTR_MIN_STACK_SIZE
	.align		4
.L_132:
        /*02dc*/ 	.byte	0x04, 0x12
        /*02de*/ 	.short	(.L_134 - .L_133)
	.align		4
.L_133:
        /*02e0*/ 	.word	index@(_ZN7cutlass13device_kernelIN5flash19enable_sm80_to_sm89INS1_16FlashAttnBwdSm80INS1_25CollectiveMainloopBwdSm80ILi1ELi1EN4cute5tupleIJNS5_1CILi32EEENS7_ILi64EEENS7_ILi256EEEEEENS_10bfloat16_tEfNS_4arch4Sm80ELb0ELb0ELb1ELb0ELb0ELb0ELb0ELb0ELi2ELi2ELi2ELi1ELb1EEENS1_24CollectiveEpilogueBwdGQAISB_fSE_Li256ELb0ELb0EEENS1_19SingleTileSchedulerILb0ELb0ELb0ELi64EEEEEEEEEvNT_6ParamsE)
        /*02e4*/ 	.word	0x000000b0


	//----- nvinfo : EIATTR_MIN_STACK_SIZE
	.align		4
.L_134:
        /*02e8*/ 	.byte	0x04, 0x12
        /*02ea*/ 	.short	(.L_136 - .L_135)
	.align		4
.L_135:
        /*02ec*/ 	.word	index@(_ZN7cutlass13device_kernelIN5flash19enable_sm80_to_sm89INS1_16FlashAttnBwdSm80INS1_25CollectiveMainloopBwdSm80ILi1ELi1EN4cute5tupleIJNS5_1CILi32EEENS7_ILi64EEENS7_ILi256EEEEEENS_10bfloat16_tEfNS_4arch4Sm80ELb0ELb0ELb1ELb1ELb0ELb0ELb0ELb0ELi2ELi2ELi2ELi1ELb1EEENS1_21CollectiveEpilogueBwdISB_SC_SE_Li256ELb1ELb0ELi4EEENS1_19SingleTileSchedulerILb1ELb0ELb0ELi64EEEEEEEEEvNT_6ParamsE)
        /*02f0*/ 	.word	0x000000c0


	//----- nvinfo : EIATTR_MIN_STACK_SIZE
	.align		4
.L_136:
        /*02f4*/ 	.byte	0x04, 0x12
        /*02f6*/ 	.short	(.L_138 - .L_137)
	.align		4
.L_137:
        /*02f8*/ 	.word	index@(_ZN7cutlass13device_kernelIN5flash19enable_sm80_to_sm89INS1_16FlashAttnBwdSm80INS1_25CollectiveMainloopBwdSm80ILi1ELi1EN4cute5tupleIJNS5_1CILi32EEENS7_ILi64EEENS7_ILi256EEEEEENS_10bfloat16_tEfNS_4arch4Sm80ELb0ELb0ELb1ELb1ELb0ELb0ELb0ELb0ELi2ELi2ELi2ELi1ELb1EEENS1_24CollectiveEpilogueBwdGQAISB_fSE_Li256ELb1ELb0EEENS1_19SingleTileSchedulerILb1ELb0ELb0ELi64EEEEEEEEEvNT_6ParamsE)
        /*02fc*/ 	.word	0x000000c0


	//----- nvinfo : EIATTR_MIN_STACK_SIZE
	.align		4
.L_138:
        /*0300*/ 	.byte	0x04, 0x12
        /*0302*/ 	.short	(.L_140 - .L_139)
	.align		4
.L_139:
        /*0304*/ 	.word	index@(_ZN7cutlass13device_kernelIN5flash19enable_sm80_to_sm89INS1_16FlashAttnBwdSm80INS1_25CollectiveMainloopBwdSm80ILi1ELi1EN4cute5tupleIJNS5_1CILi32EEENS7_ILi64EEENS7_ILi256EEEEEENS_10bfloat16_tEfNS_4arch4Sm80ELb0ELb1ELb1ELb0ELb0ELb0ELb0ELb0ELi2ELi2ELi2ELi1ELb1EEENS1_21CollectiveEpilogueBwdISB_SC_SE_Li256ELb0ELb0ELi4EEENS1_19SingleTileSchedulerILb0ELb0ELb0ELi64EEEEEEEEEvNT_6ParamsE)
        /*0308*/ 	.word	0x000000d0


	//----- nvinfo : EIATTR_MIN_STACK_SIZE
	.align		4
.L_140:
        /*030c*/ 	.byte	0x04, 0x12
        /*030e*/ 	.short	(.L_142 - .L_141)
	.align		4
.L_141:
        /*0310*/ 	.word	index@(_ZN7cutlass13device_kernelIN5flash19enable_sm80_to_sm89INS1_16FlashAttnBwdSm80INS1_25CollectiveMainloopBwdSm80ILi1ELi1EN4cute5tupleIJNS5_1CILi32EEENS7_ILi64EEENS7_ILi256EEEEEENS_10bfloat16_tEfNS_4arch4Sm80ELb0ELb1ELb1ELb0ELb0ELb0ELb0ELb0ELi2ELi2ELi2ELi1ELb1EEENS1_24CollectiveEpilogueBwdGQAISB_fSE_Li256ELb0ELb0EEENS1_19SingleTileSchedulerILb0ELb0ELb0ELi64EEEEEEEEEvNT_6ParamsE)
        /*0314*/ 	.word	0x000000d0


	//----- nvinfo : EIATTR_MIN_STACK_SIZE
	.align		4
.L_142:
        /*0318*/ 	.byte	0x04, 0x12
        /*031a*/ 	.short	(.L_144 - .L_143)
	.align		4
.L_143:
        /*031c*/ 	.word	index@(_ZN7cutlass13device_kernelIN5flash19enable_sm80_to_sm89INS1_16FlashAttnBwdSm80INS1_25CollectiveMainloopBwdSm80ILi1ELi1EN4cute5tupleIJNS5_1CILi32EEENS7_ILi64EEENS7_ILi256EEEEEENS_10bfloat16_tEfNS_4arch4Sm80ELb0ELb1ELb1ELb1ELb0ELb0ELb0ELb0ELi2ELi2ELi2ELi1ELb1EEENS1_21CollectiveEpilogueBwdISB_SC_SE_Li256ELb1ELb0ELi4EEENS1_19SingleTileSchedulerILb1ELb0ELb0ELi64EEEEEEEEEvNT_6ParamsE)
        /*0320*/ 	.word	0x000000d8


	//----- nvinfo : EIATTR_MIN_STACK_SIZE
	.align		4
.L_144:
        /*0324*/ 	.byte	0x04, 0x12
        /*0326*/ 	.short	(.L_146 - .L_145)
	.align		4
.L_145:
        /*0328*/ 	.word	index@(_ZN7cutlass13device_kernelIN5flash19enable_sm80_to_sm89INS1_16FlashAttnBwdSm80INS1_25CollectiveMainloopBwdSm80ILi1ELi1EN4cute5tupleIJNS5_1CILi32EEENS7_ILi64EEENS7_ILi256EEEEEENS_10bfloat16_tEfNS_4arch4Sm80ELb0ELb1ELb1ELb1ELb0ELb0ELb0ELb0ELi2ELi2ELi2ELi1ELb1EEENS1_24CollectiveEpilogueBwdGQAISB_fSE_Li256ELb1ELb0EEENS1_19SingleTileSchedulerILb1ELb0ELb0ELi64EEEEEEEEEvNT_6ParamsE)
        /*032c*/ 	.word	0x000000d8


	//----- nvinfo : EIATTR_MIN_STACK_SIZE
	.align		4
.L_146:
        /*0330*/ 	.byte	0x04, 0x12
        /*0332*/ 	.short	(.L_148 - .L_147)
	.align		4
.L_147:
        /*0334*/ 	.word	index@(_ZN7cutlass13device_kernelIN5flash19enable_sm80_to_sm89INS1_16FlashAttnBwdSm80INS1_25CollectiveMainloopBwdSm80ILi1ELi1EN4cute5tupleIJNS5_1CILi32EEENS7_ILi64EEENS7_ILi256EEEEEENS_10bfloat16_tEfNS_4arch4Sm80ELb1ELb0ELb1ELb0ELb0ELb0ELb0ELb0ELi2ELi2ELi2ELi1ELb1EEENS1_21CollectiveEpilogueBwdISB_SC_SE_Li256ELb0ELb0ELi4EEENS1_25SingleTileBwdLPTSchedulerILb0ELi64ELb0EEEEEEEEEvNT_6ParamsE)
        /*0338*/ 	.word	0x000000d8


	//----- nvinfo : EIATTR_MIN_STACK_SIZE
	.align		4
.L_148:
        /*033c*/ 	.byte	0x04, 0x12
        /*033e*/ 	.short	(.L_150 - .L_149)
	.align		4
.L_149:
        /*0340*/ 	.word	index@(_ZN7cutlass13device_kernelIN5flash19enable_sm80_to_sm89INS1_16FlashAttnBwdSm80INS1_25CollectiveMainloopBwdSm80ILi1ELi1EN4cute5tupleIJNS5_1CILi32EEENS7_ILi64EEENS7_ILi256EEEEEENS_10bfloat16_tEfNS_4arch4Sm80ELb1ELb0ELb1ELb0ELb0ELb0ELb0ELb0ELi2ELi2ELi2ELi1ELb1EEENS1_24CollectiveEpilogueBwdGQAISB_fSE_Li256ELb0ELb0EEENS1_25SingleTileBwdLPTSchedulerILb0ELi64ELb0EEEEEEEEEvNT_6ParamsE)
        /*0344*/ 	.word	0x000000d8


	//----- nvinfo : EIATTR_MIN_STACK_SIZE
	.align		4
.L_150:
        /*0348*/ 	.byte	0x04, 0x12
        /*034a*/ 	.short	(.L_152 - .L_151)
	.align		4
.L_151:
        /*034c*/ 	.word	index@(_ZN7cutlass13device_kernelIN5flash22FlashAttnBwdPreprocessIN4cute5tupleIJNS3_1CILi32EEENS5_ILi256EEEEEENS_10bfloat16_tEfNS_4arch4Sm80ELb1ELb0EEEEEvNT_6ParamsE)
        /*0350*/ 	.word	0x00000000


	//----- nvinfo : EIATTR_MIN_STACK_SIZE
	.align		4
.L_152:
        /*0354*/ 	.byte	0x04, 0x12
        /*0356*/ 	.short	(.L_154 - .L_153)
	.align		4
.L_153:
        /*0358*/ 	.word	index@(_ZN7cutlass13device_kernelIN5flash19enable_sm80_to_sm89INS1_16FlashAttnBwdSm80INS1_25CollectiveMainloopBwdSm80ILi1ELi1EN4cute5tupleIJNS5_1CILi32EEENS7_ILi64EEENS7_ILi256EEEEEENS_10bfloat16_tEfNS_4arch4Sm80ELb1ELb0ELb1ELb1ELb0ELb0ELb0ELb0ELi2ELi2ELi2ELi1ELb1EEENS1_21CollectiveEpilogueBwdISB_SC_SE_Li256ELb1ELb0ELi4EEENS1_25SingleTileBwdLPTSchedulerILb1ELi64ELb0EEEEEEEEEvNT_6ParamsE)
        /*035c*/ 	.word	0x000000c8


	//----- nvinfo : EIATTR_MIN_STACK_SIZE
	.align		4
.L_154:
        /*0360*/ 	.byte	0x04, 0x12
        /*0362*/ 	.short	(.L_156 - .L_155)
	.align		4
.L_155:
        /*0364*/ 	.word	index@(_ZN7cutlass13device_kernelIN5flash32FlashAttnBwdPostprocessConvertdQIN4cute5tupleIJNS3_1CILi32EEENS5_ILi256EEEEEENS_10bfloat16_tEfNS_4arch4Sm80ELi256ENS3_8TiledMMAINS3_8MMA_AtomIJNS3_30SM80_16x8x16_F32BF16BF16F32_TNEEEENS3_6LayoutINS4_IJNS5_ILi1EEENS5_ILi8EEESH_EEENS4_IJNS5_ILi0EEESH_SK_EEEEENS4_IJNS5_ILi16EEENS5_ILi128EEESN_EEEEELb0EEEEEvNT_6ParamsE)
        /*0368*/ 	.word	0x00000000


	//----- nvinfo : EIATTR_MIN_STACK_SIZE
	.align		4
.L_156:
        /*036c*/ 	.byte	0x04, 0x12
        /*036e*/ 	.short	(.L_158 - .L_157)
	.align		4
.L_157:
        /*0370*/ 	.word	index@(_ZN7cutlass13device_kernelIN5flash19enable_sm80_to_sm89INS1_16FlashAttnBwdSm80INS1_25CollectiveMainloopBwdSm80ILi1ELi1EN4cute5tupleIJNS5_1CILi32EEENS7_ILi64EEENS7_ILi256EEEEEENS_10bfloat16_tEfNS_4arch4Sm80ELb1ELb0ELb1ELb1ELb0ELb0ELb0ELb0ELi2ELi2ELi2ELi1ELb1EEENS1_24CollectiveEpilogueBwdGQAISB_fSE_Li256ELb1ELb0EEENS1_25SingleTileBwdLPTSchedulerILb1ELi64ELb0EEEEEEEEEvNT_6ParamsE)
        /*0374*/ 	.word	0x000000d0


	//----- nvinfo : EIATTR_MIN_STACK_SIZE
	.align		4
.L_158:
        /*0378*/ 	.byte	0x04, 0x12
        /*037a*/ 	.short	(.L_160 - .L_159)
	.align		4
.L_159:
        /*037c*/ 	.word	index@(_ZN7cutlass13device_kernelIN5flash22FlashAttnBwdPreprocessIN4cute5tupleIJNS3_1CILi32EEENS5_ILi256EEEEEENS_10bfloat16_tEfNS_4arch4Sm80ELb1ELb1EEEEEvNT_6ParamsE)
        /*0380*/ 	.word	0x00000000


	//----- nvinfo : EIATTR_MIN_STACK_SIZE
	.align		4
.L_160:
        /*0384*/ 	.byte	0x04, 0x12
        /*0386*/ 	.short	(.L_162 - .L_161)
	.align		4
.L_161:
        /*0388*/ 	.word	index@(_ZN7cutlass13device_kernelIN5flash19enable_sm80_to_sm89INS1_16FlashAttnBwdSm80INS1_25CollectiveMainloopBwdSm80ILi1ELi1EN4cute5tupleIJNS5_1CILi64EEES8_NS7_ILi256EEEEEENS_10bfloat16_tEfNS_4arch4Sm80ELb0ELb0ELb1ELb0ELb0ELb0ELb0ELb0ELi2ELi4ELi2ELi2ELb0EEENS1_21CollectiveEpilogueBwdISA_SB_SD_Li256ELb0ELb0ELi4EEENS1_19SingleTileSchedulerILb0ELb0ELb0ELi64EEEEEEEEEvNT_6ParamsE)
        /*038c*/ 	.word	0x00000018


	//----- nvinfo : EIATTR_MIN_STACK_SIZE
	.align		4
.L_162:
        /*0390*/ 	.byte	0x04, 0x12
        /*0392*/ 	.short	(.L_164 - .L_163)
	.align		4
.L_163:
        /*0394*/ 	.word	index@(_ZN7cutlass13device_kernelIN5flash19enable_sm80_to_sm89INS1_16FlashAttnBwdSm80INS1_25CollectiveMainloopBwdSm80ILi1ELi1EN4cute5tupleIJNS5_1CILi64EEES8_NS7_ILi256EEEEEENS_10bfloat16_tEfNS_4arch4Sm80ELb0ELb0ELb1ELb0ELb0ELb0ELb0ELb0ELi2ELi4ELi2ELi2ELb0EEENS1_24CollectiveEpilogueBwdGQAISA_fSD_Li256ELb0ELb0EEENS1_19SingleTileSchedulerILb0ELb0ELb0ELi64EEEEEEEEEvNT_6ParamsE)
        /*0398*/ 	.word	0x00000038


	//----- nvinfo : EIATTR_MIN_STACK_SIZE
	.align		4
.L_164:
        /*039c*/ 	.byte	0x04, 0x12
        /*039e*/ 	.short	(.L_166 - .L_165)
	.align		4
.L_165:
        /*03a0*/ 	.word	index@(_ZN7cutlass13device_kernelIN5flash19enable_sm80_to_sm89INS1_16FlashAttnBwdSm80INS1_25CollectiveMainloopBwdSm80ILi1ELi1EN4cute5tupleIJNS5_1CILi64EEES8_NS7_ILi256EEEEEENS_10bfloat16_tEfNS_4arch4Sm80ELb0ELb0ELb1ELb1ELb0ELb0ELb0ELb0ELi2ELi4ELi2ELi2ELb0EEENS1_21CollectiveEpilogueBwdISA_SB_SD_Li256ELb1ELb0ELi4EEENS1_19SingleTileSchedulerILb1ELb0ELb0ELi64EEEEEEEEEvNT_6ParamsE)
        /*03a4*/ 	.word	0x00000038


	//----- nvinfo : EIATTR_MIN_STACK_SIZE
	.align		4
.L_166:
        /*03a8*/ 	.byte	0x04, 0x12
        /*03aa*/ 	.short	(.L_168 - .L_167)
	.align		4
.L_167:
        /*03ac*/ 	.word	index@(_ZN7cutlass13device_kernelIN5flash19enable_sm80_to_sm89INS1_16FlashAttnBwdSm80INS1_25CollectiveMainloopBwdSm80ILi1ELi1EN4cute5tupleIJNS5_1CILi64EEES8_NS7_ILi256EEEEEENS_10bfloat16_tEfNS_4arch4Sm80ELb0ELb0ELb1ELb1ELb0ELb0ELb0ELb0ELi2ELi4ELi2ELi2ELb0EEENS1_24CollectiveEpilogueBwdGQAISA_fSD_Li256ELb1ELb0EEENS1_19SingleTileSchedulerILb1ELb0ELb0ELi64EEEEEEEEEvNT_6ParamsE)
        /*03b0*/ 	.word	0x00000038


	//----- nvinfo : EIATTR_MIN_STACK_SIZE
	.align		4
.L_168:
        /*03b4*/ 	.byte	0x04, 0x12
        /*03b6*/ 	.short	(.L_170 - .L_169)
	.align		4
.L_169:
        /*03b8*/ 	.word	index@(_ZN7cutlass13device_kernelIN5flash19enable_sm80_to_sm89INS1_16FlashAttnBwdSm80INS1_25CollectiveMainloopBwdSm80ILi1ELi1EN4cute5tupleIJNS5_1CILi64EEES8_NS7_ILi256EEEEEENS_10bfloat16_tEfNS_4arch4Sm80ELb0ELb1ELb1ELb0ELb0ELb0ELb0ELb0ELi2ELi4ELi2ELi2ELb0EEENS1_21CollectiveEpilogueBwdISA_SB_SD_Li256ELb0ELb0ELi4EEENS1_19SingleTileSchedulerILb0ELb0ELb0ELi64EEEEEEEEEvNT_6ParamsE)
        /*03bc*/ 	.word	0x00000038


	//----- nvinfo : EIATTR_MIN_STACK_SIZE
	.align		4
.L_170:
        /*03c0*/ 	.byte	0x04, 0x12
        /*03c2*/ 	.short	(.L_172 - .L_171)
	.align		4
.L_171:
        /*03c4*/ 	.word	index@(_ZN7cutlass13device_kernelIN5flash19enable_sm80_to_sm89INS1_16FlashAttnBwdSm80INS1_25CollectiveMainloopBwdSm80ILi1ELi1EN4cute5tupleIJNS5_1CILi64EEES8_NS7_ILi256EEEEEENS_10bfloat16_tEfNS_4arch4Sm80ELb0ELb1ELb1ELb0ELb0ELb0ELb0ELb0ELi2ELi4ELi2ELi2ELb0EEENS1_24CollectiveEpilogueBwdGQAISA_fSD_Li256ELb0ELb0EEENS1_19SingleTileSchedulerILb0ELb0ELb0ELi64EEEEEEEEEvNT_6ParamsE)
        /*03c8*/ 	.word	0x00000038


	//----- nvinfo : EIATTR_MIN_STACK_SIZE
	.align		4
.L_172:
        /*03cc*/ 	.byte	0x04, 0x12
        /*03ce*/ 	.short	(.L_174 - .L_173)
	.align		4
.L_173:
        /*03d0*/ 	.word	index@(_ZN7cutlass13device_kernelIN5flash19enable_sm80_to_sm89INS1_16FlashAttnBwdSm80INS1_25CollectiveMainloopBwdSm80ILi1ELi1EN4cute5tupleIJNS5_1CILi64EEES8_NS7_ILi256EEEEEENS_10bfloat16_tEfNS_4arch4Sm80ELb0ELb1ELb1ELb1ELb0ELb0ELb0ELb0ELi2ELi4ELi2ELi2ELb0EEENS1_21CollectiveEpilogueBwdISA_SB_SD_Li256ELb1ELb0ELi4EEENS1_19SingleTileSchedulerILb1ELb0ELb0ELi64EEEEEEEEEvNT_6ParamsE)
        /*03d4*/ 	.word	0x00000040


	//----- nvinfo : EIATTR_MIN_STACK_SIZE
	.align		4
.L_174:
        /*03d8*/ 	.byte	0x04, 0x12
        /*03da*/ 	.short	(.L_176 - .L_175)
	.align		4
.L_175:
        /*03dc*/ 	.word	index@(_ZN7cutlass13device_kernelIN5flash19enable_sm80_to_sm89INS1_16FlashAttnBwdSm80INS1_25CollectiveMainloopBwdSm80ILi1ELi1EN4cute5tupleIJNS5_1CILi64EEES8_NS7_ILi256EEEEEENS_10bfloat16_tEfNS_4arch4Sm80ELb0ELb1ELb1ELb1ELb0ELb0ELb0ELb0ELi2ELi4ELi2ELi2ELb0EEENS1_24CollectiveEpilogueBwdGQAISA_fSD_Li256ELb1ELb0EEENS1_19SingleTileSchedulerILb1ELb0ELb0ELi64EEEEEEEEEvNT_6ParamsE)
        /*03e0*/ 	.word	0x00000040


	//----- nvinfo : EIATTR_MIN_STACK_SIZE
	.align		4
.L_176:
        /*03e4*/ 	.byte	0x04, 0x12
        /*03e6*/ 	.short	(.L_178 - .L_177)
	.align		4
.L_177:
        /*03e8*/ 	.word	index@(_ZN7cutlass13device_kernelIN5flash19enable_sm80_to_sm89INS1_16FlashAttnBwdSm80INS1_25CollectiveMainloopBwdSm80ILi1ELi1EN4cute5tupleIJNS5_1CILi64EEES8_NS7_ILi256EEEEEENS_10bfloat16_tEfNS_4arch4Sm80ELb1ELb0ELb1ELb0ELb0ELb0ELb0ELb0ELi2ELi4ELi2ELi2ELb0EEENS1_21CollectiveEpilogueBwdISA_SB_SD_Li256ELb0ELb0ELi4EEENS1_25SingleTileBwdLPTSchedulerILb0ELi64ELb0EEEEEEEEEvNT_6ParamsE)
        /*03ec*/ 	.word	0x00000048


	//----- nvinfo : EIATTR_MIN_STACK_SIZE
	.align		4
.L_178:
        /*03f0*/ 	.byte	0x04, 0x12
        /*03f2*/ 	.short	(.L_180 - .L_179)
	.align		4
.L_179:
        /*03f4*/ 	.word	index@(_ZN7cutlass13device_kernelIN5flash19enable_sm80_to_sm89INS1_16FlashAttnBwdSm80INS1_25CollectiveMainloopBwdSm80ILi1ELi1EN4cute5tupleIJNS5_1CILi64EEES8_NS7_ILi256EEEEEENS_10bfloat16_tEfNS_4arch4Sm80ELb1ELb0ELb1ELb0ELb0ELb0ELb0ELb0ELi2ELi4ELi2ELi2ELb0EEENS1_24CollectiveEpilogueBwdGQAISA_fSD_Li256ELb0ELb0EEENS1_25SingleTileBwdLPTSchedulerILb0ELi64ELb0EEEEEEEEEvNT_6ParamsE)
        /*03f8*/ 	.word	0x00000040


	//----- nvinfo : EIATTR_MIN_STACK_SIZE
	.align		4
.L_180:
        /*03fc*/ 	.byte	0x04, 0x12
        /*03fe*/ 	.short	(.L_182 - .L_181)
	.align		4
.L_181:
        /*0400*/ 	.word	index@(_ZN7cutlass13device_kernelIN5flash22FlashAttnBwdPreprocessIN4cute5tupleIJNS3_1CILi64EEENS5_ILi256EEEEEENS_10bfloat16_tEfNS_4arch4Sm80ELb1ELb0EEEEEvNT_6ParamsE)
        /*0404*/ 	.word	0x00000000


	//----- nvinfo : EIATTR_MIN_STACK_SIZE
	.align		4
.L_182:
        /*0408*/ 	.byte	0x04, 0x12
        /*040a*/ 	.short	(.L_184 - .L_183)
	.align		4
.L_183:
        /*040c*/ 	.word	index@(_ZN7cutlass13device_kernelIN5flash19enable_sm80_to_sm89INS1_16FlashAttnBwdSm80INS1_25CollectiveMainloopBwdSm80ILi1ELi1EN4cute5tupleIJNS5_1CILi64EEES8_NS7_ILi256EEEEEENS_10bfloat16_tEfNS_4arch4Sm80ELb1ELb0ELb1ELb1ELb0ELb0ELb0ELb0ELi2ELi4ELi2ELi2ELb0EEENS1_21CollectiveEpilogueBwdISA_SB_SD_Li256ELb1ELb0ELi4EEENS1_25SingleTileBwdLPTSchedulerILb1ELi64ELb0EEEEEEEEEvNT_6ParamsE)
        /*0410*/ 	.word	0x00000038


	//----- nvinfo : EIATTR_MIN_STACK_SIZE
	.align		4
.L_184:
        /*0414*/ 	.byte	0x04, 0x12
        /*0416*/ 	.short	(.L_186 - .L_185)
	.align		4
.L_185:
        /*0418*/ 	.word	index@(_ZN7cutlass13device_kernelIN5flash32FlashAttnBwdPostprocessConvertdQIN4cute5tupleIJNS3_1CILi64EEENS5_ILi256EEEEEENS_10bfloat16_tEfNS_4arch4Sm80ELi256ENS3_8TiledMMAINS3_8MMA_AtomIJNS3_30SM80_16x8x16_F32BF16BF16F32_TNEEEENS3_6LayoutINS4_IJNS5_ILi2EEENS5_ILi4EEENS5_ILi1EEEEEENS4_IJSJ_SH_NS5_ILi0EEEEEEEENS4_IJNS5_ILi32EEES6_NS5_ILi16EEEEEEEELb0EEEEEvNT_6ParamsE)
        /*041c*/ 	.word	0x00000000


	//----- nvinfo : EIATTR_MIN_STACK_SIZE
	.align		4
.L_186:
        /*0420*/ 	.byte	0x04, 0x12
        /*0422*/ 	.short	(.L_188 - .L_187)
	.align		4
.L_187:
        /*0424*/ 	.word	index@(_ZN7cutlass13device_kernelIN5flash19enable_sm80_to_sm89INS1_16FlashAttnBwdSm80INS1_25CollectiveMainloopBwdSm80ILi1ELi1EN4cute5tupleIJNS5_1CILi64EEES8_NS7_ILi256EEEEEENS_10bfloat16_tEfNS_4arch4Sm80ELb1ELb0ELb1ELb1ELb0ELb0ELb0ELb0ELi2ELi4ELi2ELi2ELb0EEENS1_24CollectiveEpilogueBwdGQAISA_fSD_Li256ELb1ELb0EEENS1_25SingleTileBwdLPTSchedulerILb1ELi64ELb0EEEEEEEEEvNT_6ParamsE)
        /*0428*/ 	.word	0x00000038


	//----- nvinfo : EIATTR_MIN_STACK_SIZE
	.align		4
.L_188:
        /*042c*/ 	.byte	0x04, 0x12
        /*042e*/ 	.short	(.L_190 - .L_189)
	.align		4
.L_189:
        /*0430*/ 	.word	index@(_ZN7cutlass13device_kernelIN5flash22FlashAttnBwdPreprocessIN4cute5tupleIJNS3_1CILi64EEENS5_ILi256EEEEEENS_10bfloat16_tEfNS_4arch4Sm80ELb1ELb1EEEEEvNT_6ParamsE)
        /*0434*/ 	.word	0x00000000
.L_190:


//--------------------- .nv.info._ZN7cutlass13device_kernelIN5flash19enable_sm80_to_sm89INS1_16FlashAttnBwdSm80INS1_25CollectiveMainloopBwdSm80ILi1ELi1EN4cute5tupleIJNS5_1CILi32EEENS7_ILi64EEENS7_ILi256EEEEEENS_10bfloat16_tEfNS_4arch4Sm80ELb0ELb0ELb1ELb0ELb0ELb0ELb0ELb0ELi2ELi2ELi2ELi1ELb1EEENS1_21CollectiveEpilogueBwdISB_SC_SE_Li256ELb0ELb0ELi4EEENS1_19SingleTileSchedulerILb0ELb0ELb0ELi64EEEEEEEEEvNT_6ParamsE --------------------------
	.section	.nv.info._ZN7cutlass13device_kernelIN5flash19enable_sm80_to_sm89INS1_16FlashAttnBwdSm80INS1_25CollectiveMainloopBwdSm80ILi1ELi1EN4cute5tupleIJNS5_1CILi32EEENS7_ILi64EEENS7_ILi256EEEEEENS_10bfloat16_tEfNS_4arch4Sm80ELb0ELb0ELb1ELb0ELb0ELb0ELb0ELb0ELi2ELi2ELi2ELi1ELb1EEENS1_21CollectiveEpilogueBwdISB_SC_SE_Li256ELb0ELb0ELi4EEENS1_19SingleTileSchedulerILb0ELb0ELb0ELi64EEEEEEEEEvNT_6ParamsE,"",@"SHT_CUDA_INFO"
	.sectionflags	@""
	.align	4


	//----- nvinfo : EIATTR_CUDA_API_VERSION
	.align		4
        /*0000*/ 	.byte	0x04, 0x37
        /*0002*/ 	.short	(.L_192 - .L_191)
.L_191:
        /*0004*/ 	.word	0x00000082


	//----- nvinfo : EIATTR_SW2861232_WAR
	.align		4
.L_192:
        /*0008*/ 	.byte	0x01, 0x35
	.zero		2


	//----- nvinfo : EIATTR_PARAM_CBANK
	.align		4
        /*000c*/ 	.byte	0x04, 0x0a
        /*000e*/ 	.short	(.L_194 - .L_193)
	.align		4
.L_193:
        /*0010*/ 	.word	index@(.nv.constant0._ZN7cutlass13device_kernelIN5flash19enable_sm80_to_sm89INS1_16FlashAttnBwdSm80INS1_25CollectiveMainloopBwdSm80ILi1ELi1EN4cute5tupleIJNS5_1CILi32EEENS7_ILi64EEENS7_ILi256EEEEEENS_10bfloat16_tEfNS_4arch4Sm80ELb0ELb0ELb1ELb0ELb0ELb0ELb0ELb0ELi2ELi2ELi2ELi1ELb1EEENS1_21CollectiveEpilogueBwdISB_SC_SE_Li256ELb0ELb0ELi4EEENS1_19SingleTileSchedulerILb0ELb0ELb0ELi64EEEEEEEEEvNT_6ParamsE)
        /*0014*/ 	.short	0x0160
        /*0016*/ 	.short	0x0270


	//----- nvinfo : EIATTR_CBANK_PARAM_SIZE
	.align		4
.L_194:
        /*0018*/ 	.byte	0x03, 0x19
        /*001a*/ 	.short	0x0270


	//----- nvinfo : EIATTR_KPARAM_INFO
	.align		4
        /*001c*/ 	.byte	0x04, 0x17
        /*001e*/ 	.short	(.L_196 - .L_195)
.L_195:
        /*0020*/ 	.word	0x00000000
        /*0024*/ 	.short	0x0000
        /*0026*/ 	.short	0x0000
        /*0028*/ 	.byte	0x00, 0xf0, 0xc1, 0x09


	//----- nvinfo : EIATTR_MAXREG_COUNT
	.align		4
.L_196:
        /*002c*/ 	.byte	0x03, 0x1b
        /*002e*/ 	.short	0x00ff


	//----- nvinfo : EIATTR_NUM_BARRIERS
	.align		4
        /*0030*/ 	.byte	0x02, 0x4c
        /*0032*/ 	.byte	0x02
	.zero		1


	//----- nvinfo : EIATTR_ANNOTATIONS
	.align		4
        /*0034*/ 	.byte	0x04, 0x55
        /*0036*/ 	.short	(.L_198 - .L_197)


	//   ....[0]....
.L_197:
        /*0038*/ 	.word	0x00000001
        /*003c*/ 	.byte	0xb0, 0x01, 0x00, 0x00, 0x01, 0x00, 0x00, 0x00, 0x90, 0x02, 0x00, 0x00, 0x01, 0x00, 0x00, 0x00
        /* <DEDUP_REMOVED lines=38> */
        /*02ac*/ 	.byte	0xb0, 0x44, 0x00, 0x00, 0x01, 0x00, 0x00, 0x00, 0xe0, 0x44, 0x00, 0x00


	//----- nvinfo : EIATTR_MERCURY_ISA_VERSION
	.align		4
.L_198:
        /*02b8*/ 	.byte	0x03, 0x5f
        /*02ba*/ 	.short	0x0000


	//----- nvinfo : EIATTR_EXIT_INSTR_OFFSETS
	.align		4
        /*02bc*/ 	.byte	0x04, 0x1c
        /*02be*/ 	.short	(.L_200 - .L_199)


	//   ....[0]....
.L_199:
        /*02c0*/ 	.word	0x00000040


	//   ....[1]....
        /*02c4*/ 	.word	0x00006440


	//   ....[2]....
        /*02c8*/ 	.word	0x00006500


	//----- nvinfo : EIATTR_CTAIDZ_USED
	.align		4
.L_200:
        /*02cc*/ 	.byte	0x01, 0x04
	.zero		2


	//----- nvinfo : EIATTR_MAX_THREADS
	.align		4
        /*02d0*/ 	.byte	0x04, 0x05
        /*02d2*/ 	.short	(.L_202 - .L_201)
.L_201:
        /*02d4*/ 	.word	0x00000100
        /*02d8*/ 	.word	0x00000001
        /*02dc*/ 	.word	0x00000001


	//----- nvinfo : EIATTR_CRS_STACK_SIZE
	.align		4
.L_202:
        /*02e0*/ 	.byte	0x04, 0x1e
        /*02e2*/ 	.short	(.L_204 - .L_203)
.L_203:
        /*02e4*/ 	.word	0x00000000
.L_204:


//--------------------- .nv.info._ZN7cutlass13device_kernelIN5flash19enable_sm80_to_sm89INS1_16FlashAttnBwdSm80INS1_25CollectiveMainloopBwdSm80ILi1ELi1EN4cute5tupleIJNS5_1CILi32EEENS7_ILi64EEENS7_ILi256EEEEEENS_10bfloat16_tEfNS_4arch4Sm80ELb0ELb0ELb1ELb0ELb0ELb0ELb0ELb0ELi2ELi2ELi2ELi1ELb1EEENS1_24CollectiveEpilogueBwdGQAISB_fSE_Li256ELb0ELb0EEENS1_19SingleTileSchedulerILb0ELb0ELb0ELi64EEEEEEEEEvNT_6ParamsE --------------------------
	.section	.nv.info._ZN7cutlass13device_kernelIN5flash19enable_sm80_to_sm89INS1_16FlashAttnBwdSm80INS1_25CollectiveMainloopBwdSm80ILi1ELi1EN4cute5tupleIJNS5_1CILi32EEENS7_ILi64EEENS7_ILi256EEEEEENS_10bfloat16_tEfNS_4arch4Sm80ELb0ELb0ELb1ELb0ELb0ELb0ELb0ELb0ELi2ELi2ELi2ELi1ELb1EEENS1_24CollectiveEpilogueBwdGQAISB_fSE_Li256ELb0ELb0EEENS1_19SingleTileSchedulerILb0ELb0ELb0ELi64EEEEEEEEEvNT_6ParamsE,"",@"SHT_CUDA_INFO"
	.sectionflags	@""
	.align	4


	//----- nvinfo : EIATTR_CUDA_API_VERSION
	.align		4
        /*0000*/ 	.byte	0x04, 0x37
        /*0002*/ 	.short	(.L_206 - .L_205)
.L_205:
        /*0004*/ 	.word	0x00000082


	//----- nvinfo : EIATTR_SW2861232_WAR
	.align		4
.L_206:
        /*0008*/ 	.byte	0x01, 0x35
	.zero		2


	//----- nvinfo : EIATTR_PARAM_CBANK
	.align		4
        /*000c*/ 	.byte	0x04, 0x0a
        /*000e*/ 	.short	(.L_208 - .L_207)
	.align		4
.L_207:
        /*0010*/ 	.word	index@(.nv.constant0._ZN7cutlass13device_kernelIN5flash19enable_sm80_to_sm89INS1_16FlashAttnBwdSm80INS1_25CollectiveMainloopBwdSm80ILi1ELi1EN4cute5tupleIJNS5_1CILi32EEENS7_ILi64EEENS7_ILi256EEEEEENS_10bfloat16_tEfNS_4arch4Sm80ELb0ELb0ELb1ELb0ELb0ELb0ELb0ELb0ELi2ELi2ELi2ELi1ELb1EEENS1_24CollectiveEpilogueBwdGQAISB_fSE_Li256ELb0ELb0EEENS1_19SingleTileSchedulerILb0ELb0ELb0ELi64EEEEEEEEEvNT_6ParamsE)
        /*0014*/ 	.short	0x0160
        /*0016*/ 	.short	0x0278


	//----- nvinfo : EIATTR_CBANK_PARAM_SIZE
	.align		4
.L_208:
        /*0018*/ 	.byte	0x03, 0x19
        /*001a*/ 	.short	0x0278


	//----- nvinfo : EIATTR_KPARAM_INFO
	.align		4
        /*001c*/ 	.byte	0x04, 0x17
        /*001e*/ 	.short	(.L_210 - .L_209)
.L_209:
        /*0020*/ 	.word	0x00000000
        /*0024*/ 	.short	0x0000
        /*0026*/ 	.short	0x0000
        /*0028*/ 	.byte	0x00, 0xf0, 0xe1, 0x09


	//----- nvinfo : EIATTR_MAXREG_COUNT
	.align		4
.L_210:
        /*002c*/ 	.byte	0x03, 0x1b
        /*002e*/ 	.short	0x00ff


	//----- nvinfo : EIATTR_NUM_BARRIERS
	.align		4
        /*0030*/ 	.byte	0x02, 0x4c
        /*0032*/ 	.byte	0x02
	.zero		1


	//----- nvinfo : EIATTR_ANNOTATIONS
	.align		4
        /*0034*/ 	.byte	0x04, 0x55
        /*0036*/ 	.short	(.L_212 - .L_211)


	//   ....[0]....
.L_211:
        /* <DEDUP_REMOVED lines=39> */
        /*029c*/ 	.byte	0x40, 0x44, 0x00, 0x00


	//----- nvinfo : EIATTR_MERCURY_ISA_VERSION
	.align		4
.L_212:
        /*02a0*/ 	.byte	0x03, 0x5f
        /*02a2*/ 	.short	0x0000


	//----- nvinfo : EIATTR_EXIT_INSTR_OFFSETS
	.align		4
        /*02a4*/ 	.byte	0x04, 0x1c
        /*02a6*/ 	.short	(.L_214 - .L_213)


	//   ....[0]....
.L_213:
        /*02a8*/ 	.word	0x00000040


	//   ....[1]....
        /*02ac*/ 	.word	0x000052f0


	//----- nvinfo : EIATTR_CTAIDZ_USED
	.align		4
.L_214:
        /*02b0*/ 	.byte	0x01, 0x04
	.zero		2


	//----- nvinfo : EIATTR_MAX_THREADS
	.align		4
        /*02b4*/ 	.byte	0x04, 0x05
        /*02b6*/ 	.short	(.L_216 - .L_215)
.L_215:
        /*02b8*/ 	.word	0x00000100
        /*02bc*/ 	.word	0x00000001
        /*02c0*/ 	.word	0x00000001
.L_216:


//--------------------- .nv.info._ZN7cutlass13device_kernelIN5flash19enable_sm80_to_sm89INS1_16FlashAttnBwdSm80INS1_25CollectiveMainloopBwdSm80ILi1ELi1EN4cute5tupleIJNS5_1CILi32EEENS7_ILi64EEENS7_ILi256EEEEEENS_10bfloat16_tEfNS_4arch4Sm80ELb0ELb0ELb1ELb1ELb0ELb0ELb0ELb0ELi2ELi2ELi2ELi1ELb1EEENS1_21CollectiveEpilogueBwdISB_SC_SE_Li256ELb1ELb0ELi4EEENS1_19SingleTileSchedulerILb1ELb0ELb0ELi64EEEEEEEEEvNT_6ParamsE --------------------------
	.section	.nv.info._ZN7cutlass13device_kernelIN5flash19enable_sm80_to_sm89INS1_16FlashAttnBwdSm80INS1_25CollectiveMainloopBwdSm80ILi1ELi1EN4cute5tupleIJNS5_1CILi32EEENS7_ILi64EEENS7_ILi256EEEEEENS_10bfloat16_tEfNS_4arch4Sm80ELb0ELb0ELb1ELb1ELb0ELb0ELb0ELb0ELi2ELi2ELi2ELi1ELb1EEENS1_21CollectiveEpilogueBwdISB_SC_SE_Li256ELb1ELb0ELi4EEENS1_19SingleTileSchedulerILb1ELb0ELb0ELi64EEEEEEEEEvNT_6ParamsE,"",@"SHT_CUDA_INFO"
	.sectionflags	@""
	.align	4


	//----- nvinfo : EIATTR_CUDA_API_VERSION
	.align		4
        /*0000*/ 	.byte	0x04, 0x37
        /*0002*/ 	.short	(.L_218 - .L_217)
.L_217:
        /*0004*/ 	.word	0x00000082


	//----- nvinfo : EIATTR_SW2861232_WAR
	.align		4
.L_218:
        /*0008*/ 	.byte	0x01, 0x35
	.zero		2


	//----- nvinfo : EIATTR_PARAM_CBANK
	.align		4
        /*000c*/ 	.byte	0x04, 0x0a
        /*000e*/ 	.short	(.L_220 - .L_219)
	.align		4
.L_219:
        /*0010*/ 	.word	index@(.nv.constant0._ZN7cutlass13device_kernelIN5flash19enable_sm80_to_sm89INS1_16FlashAttnBwdSm80INS1_25CollectiveMainloopBwdSm80ILi1ELi1EN4cute5tupleIJNS5_1CILi32EEENS7_ILi64EEENS7_ILi256EEEEEENS_10bfloat16_tEfNS_4arch4Sm80ELb0ELb0ELb1ELb1ELb0ELb0ELb0ELb0ELi2ELi2ELi2ELi1ELb1EEENS1_21CollectiveEpilogueBwdISB_SC_SE_Li256ELb1ELb0ELi4EEENS1_19SingleTileSchedulerILb1ELb0ELb0ELi64EEEEEEEEEvNT_6ParamsE)
        /*0014*/ 	.short	0x0160
        /*0016*/ 	.short	0x0270


	//----- nvinfo : EIATTR_CBANK_PARAM_SIZE
	.align		4
.L_220:
        /*0018*/ 	.byte	0x03, 0x19
        /*001a*/ 	.short	0x0270


	//----- nvinfo : EIATTR_KPARAM_INFO
	.align		4
        /*001c*/ 	.byte	0x04, 0x17
        /*001e*/ 	.short	(.L_222 - .L_221)
.L_221:
        /*0020*/ 	.word	0x00000000
        /*0024*/ 	.short	0x0000
        /*0026*/ 	.short	0x0000
        /*0028*/ 	.byte	0x00, 0xf0, 0xc1, 0x09


	//----- nvinfo : EIATTR_MAXREG_COUNT
	.align		4
.L_222:
        /*002c*/ 	.byte	0x03, 0x1b
        /*002e*/ 	.short	0x00ff


	//----- nvinfo : EIATTR_NUM_BARRIERS
	.align		4
        /*0030*/ 	.byte	0x02, 0x4c
        /*0032*/ 	.byte	0x02
	.zero		1


	//----- nvinfo : EIATTR_ANNOTATIONS
	.align		4
        /*0034*/ 	.byte	0x04, 0x55
        /*0036*/ 	.short	(.L_224 - .L_223)


	//   ....[0]....
.L_223:
        /* <DEDUP_REMOVED lines=47> */


	//----- nvinfo : EIATTR_MERCURY_ISA_VERSION
	.align		4
.L_224:
        /*0318*/ 	.byte	0x03, 0x5f
        /*031a*/ 	.short	0x0000


	//----- nvinfo : EIATTR_COOP_GROUP_MASK_REGIDS
	.align		4
        /*031c*/ 	.byte	0x04, 0x29
        /*031e*/ 	.short	(.L_226 - .L_225)


	//   ....[0]....
.L_225:
        /*0320*/ 	.word	0xffffffff


	//----- nvinfo : EIATTR_COOP_GROUP_INSTR_OFFSETS
	.align		4
.L_226:
        /*0324*/ 	.byte	0x04, 0x28
        /*0326*/ 	.short	(.L_228 - .L_227)


	//   ....[0]....
.L_227:
        /*0328*/ 	.word	0x000000a0


	//----- nvinfo : EIATTR_EXIT_INSTR_OFFSETS
	.align		4
.L_228:
        /*032c*/ 	.byte	0x04, 0x1c
        /*032e*/ 	.short	(.L_230 - .L_229)


	//   ....[0]....
.L_229:
        /*0330*/ 	.word	0x00000340


	//   ....[1]....
        /*0334*/ 	.word	0x00006a60


	//   ....[2]....
        /*0338*/ 	.word	0x00006b20


	//   ....[3]....
        /*033c*/ 	.word	0x00007d70


	//   ....[4]....
        /*0340*/ 	.word	0x00007e30


	//----- nvinfo : EIATTR_CTAIDZ_USED
	.align		4
.L_230:
        /*0344*/ 	.byte	0x01, 0x04
	.zero		2


	//----- nvinfo : EIATTR_MAX_THREADS
	.align		4
        /*0348*/ 	.byte	0x04, 0x05
        /*034a*/ 	.short	(.L_232 - .L_231)
.L_231:
        /*034c*/ 	.word	0x00000100
        /*0350*/ 	.word	0x00000001
        /*0354*/ 	.word	0x00000001


	//----- nvinfo : EIATTR_CRS_STACK_SIZE
	.align		4
.L_232:
        /*0358*/ 	.byte	0x04, 0x1e
        /*035a*/ 	.short	(.L_234 - .L_233)
.L_233:
        /*035c*/ 	.word	0x00000000
.L_234:


//--------------------- .nv.info._ZN7cutlass13device_kernelIN5flash19enable_sm80_to_sm89INS1_16FlashAttnBwdSm80INS1_25CollectiveMainloopBwdSm80ILi1ELi1EN4cute5tupleIJNS5_1CILi32EEENS7_ILi64EEENS7_ILi256EEEEEENS_10bfloat16_tEfNS_4arch4Sm80ELb0ELb0ELb1ELb1ELb0ELb0ELb0ELb0ELi2ELi2ELi2ELi1ELb1EEENS1_24CollectiveEpilogueBwdGQAISB_fSE_Li256ELb1ELb0EEENS1_19SingleTileSchedulerILb1ELb0ELb0ELi64EEEEEEEEEvNT_6ParamsE --------------------------
	.section	.nv.info._ZN7cutlass13device_kernelIN5flash19enable_sm80_to_sm89INS1_16FlashAttnBwdSm80INS1_25CollectiveMainloopBwdSm80ILi1ELi1EN4cute5tupleIJNS5_1CILi32EEENS7_ILi64EEENS7_ILi256EEEEEENS_10bfloat16_tEfNS_4arch4Sm80ELb0ELb0ELb1ELb1ELb0ELb0ELb0ELb0ELi2ELi2ELi2ELi1ELb1EEENS1_24CollectiveEpilogueBwdGQAISB_fSE_Li256ELb1ELb0EEENS1_19SingleTileSchedulerILb1ELb0ELb0ELi64EEEEEEEEEvNT_6ParamsE,"",@"SHT_CUDA_INFO"
	.sectionflags	@""
	.align	4


	//----- nvinfo : EIATTR_CUDA_API_VERSION
	.align		4
        /*0000*/ 	.byte	0x04, 0x37
        /*0002*/ 	.short	(.L_236 - .L_235)
.L_235:
        /*0004*/ 	.word	0x00000082


	//----- nvinfo : EIATTR_SW2861232_WAR
	.align		4
.L_236:
        /*0008*/ 	.byte	0x01, 0x35
	.zero		2


	//----- nvinfo : EIATTR_PARAM_CBANK
	.align		4
        /*000c*/ 	.byte	0x04, 0x0a
        /*000e*/ 	.short	(.L_238 - .L_237)
	.align		4
.L_237:
        /*0010*/ 	.word	index@(.nv.constant0._ZN7cutlass13device_kernelIN5flash19enable_sm80_to_sm89INS1_16FlashAttnBwdSm80INS1_25CollectiveMainloopBwdSm80ILi1ELi1EN4cute5tupleIJNS5_1CILi32EEENS7_ILi64EEENS7_ILi256EEEEEENS_10bfloat16_tEfNS_4arch4Sm80ELb0ELb0ELb1ELb1ELb0ELb0ELb0ELb0ELi2ELi2ELi2ELi1ELb1EEENS1_24CollectiveEpilogueBwdGQAISB_fSE_Li256ELb1ELb0EEENS1_19SingleTileSchedulerILb1ELb0ELb0ELi64EEEEEEEEEvNT_6ParamsE)
        /*0014*/ 	.short	0x0160
        /*0016*/ 	.short	0x0278


	//----- nvinfo : EIATTR_CBANK_PARAM_SIZE
	.align		4
.L_238:
        /*0018*/ 	.byte	0x03, 0x19
        /*001a*/ 	.short	0x0278


	//----- nvinfo : EIATTR_KPARAM_INFO
	.align		4
        /*001c*/ 	.byte	0x04, 0x17
        /*001e*/ 	.short	(.L_240 - .L_239)
.L_239:
        /*0020*/ 	.word	0x00000000
        /*0024*/ 	.short	0x0000
        /*0026*/ 	.short	0x0000
        /*0028*/ 	.byte	0x00, 0xf0, 0xe1, 0x09


	//----- nvinfo : EIATTR_MAXREG_COUNT
	.align		4
.L_240:
        /*002c*/ 	.byte	0x03, 0x1b
        /*002e*/ 	.short	0x00ff


	//----- nvinfo : EIATTR_NUM_BARRIERS
	.align		4
        /*0030*/ 	.byte	0x02, 0x4c
        /*0032*/ 	.byte	0x02
	.zero		1


	//----- nvinfo : EIATTR_ANNOTATIONS
	.align		4
        /*0034*/ 	.byte	0x04, 0x55
        /*0036*/ 	.short	(.L_242 - .L_241)


	//   ....[0]....
.L_241:
        /* <DEDUP_REMOVED lines=47> */


	//----- nvinfo : EIATTR_MERCURY_ISA_VERSION
	.align		4
.L_242:
        /*0310*/ 	.byte	0x03, 0x5f
        /*0312*/ 	.short	0x0000


	//----- nvinfo : EIATTR_COOP_GROUP_MASK_REGIDS
	.align		4
        /*0314*/ 	.byte	0x04, 0x29
        /*0316*/ 	.short	(.L_244 - .L_243)


	//   ....[0]....
.L_243:
        /*0318*/ 	.word	0xffffffff


	//----- nvinfo : EIATTR_COOP_GROUP_INSTR_OFFSETS
	.align		4
.L_244:
        /*031c*/ 	.byte	0x04, 0x28
        /*031e*/ 	.short	(.L_246 - .L_245)


	//   ....[0]....
.L_245:
        /*0320*/ 	.word	0x000000a0


	//----- nvinfo : EIATTR_EXIT_INSTR_OFFSETS
	.align		4
.L_246:
        /*0324*/ 	.byte	0x04, 0x1c
        /*0326*/ 	.short	(.L_248 - .L_247)


	//   ....[0]....
.L_247:
        /*0328*/ 	.word	0x00000340


	//   ....[1]....
        /*032c*/ 	.word	0x00004be0


	//   ....[2]....
        /*0330*/ 	.word	0x00005720


	//----- nvinfo : EIATTR_CTAIDZ_USED
	.align		4
.L_248:
        /*0334*/ 	.byte	0x01, 0x04
	.zero		2


	//----- nvinfo : EIATTR_MAX_THREADS
	.align		4
        /*0338*/ 	.byte	0x04, 0x05
        /*033a*/ 	.short	(.L_250 - .L_249)
.L_249:
        /*033c*/ 	.word	0x00000100
        /*0340*/ 	.word	0x00000001
        /*0344*/ 	.word	0x00000001
.L_250:


//--------------------- .nv.info._ZN7cutlass13device_kernelIN5flash19enable_sm80_to_sm89INS1_16FlashAttnBwdSm80INS1_25CollectiveMainloopBwdSm80ILi1ELi1EN4cute5tupleIJNS5_1CILi32EEENS7_ILi64EEENS7_ILi256EEEEEENS_10bfloat16_tEfNS_4arch4Sm80ELb0ELb1ELb1ELb0ELb0ELb0ELb0ELb0ELi2ELi2ELi2ELi1ELb1EEENS1_21CollectiveEpilogueBwdISB_SC_SE_Li256ELb0ELb0ELi4EEENS1_19SingleTileSchedulerILb0ELb0ELb0ELi64EEEEEEEEEvNT_6ParamsE --------------------------
	.section	.nv.info._ZN7cutlass13device_kernelIN5flash19enable_sm80_to_sm89INS1_16FlashAttnBwdSm80INS1_25CollectiveMainloopBwdSm80ILi1ELi1EN4cute5tupleIJNS5_1CILi32EEENS7_ILi64EEENS7_ILi256EEEEEENS_10bfloat16_tEfNS_4arch4Sm80ELb0ELb1ELb1ELb0ELb0ELb0ELb0ELb0ELi2ELi2ELi2ELi1ELb1EEENS1_21CollectiveEpilogueBwdISB_SC_SE_Li256ELb0ELb0ELi4EEENS1_19SingleTileSchedulerILb0ELb0ELb0ELi64EEEEEEEEEvNT_6ParamsE,"",@"SHT_CUDA_INFO"
	.sectionflags	@""
	.align	4


	//----- nvinfo : EIATTR_CUDA_API_VERSION
	.align		4
        /*0000*/ 	.byte	0x04, 0x37
        /*0002*/ 	.short	(.L_252 - .L_251)
.L_251:
        /*0004*/ 	.word	0x00000082


	//----- nvinfo : EIATTR_SW2861232_WAR
	.align		4
.L_252:
        /*0008*/ 	.byte	0x01, 0x35
	.zero		2


	//----- nvinfo : EIATTR_PARAM_CBANK
	.align		4
        /*000c*/ 	.byte	0x04, 0x0a
        /*000e*/ 	.short	(.L_254 - .L_253)
	.align		4
.L_253:
        /*0010*/ 	.word	index@(.nv.constant0._ZN7cutlass13device_kernelIN5flash19enable_sm80_to_sm89INS1_16FlashAttnBwdSm80INS1_25CollectiveMainloopBwdSm80ILi1ELi1EN4cute5tupleIJNS5_1CILi32EEENS7_ILi64EEENS7_ILi256EEEEEENS_10bfloat16_tEfNS_4arch4Sm80ELb0ELb1ELb1ELb0ELb0ELb0ELb0ELb0ELi2ELi2ELi2ELi1ELb1EEENS1_21CollectiveEpilogueBwdISB_SC_SE_Li256ELb0ELb0ELi4EEENS1_19SingleTileSchedulerILb0ELb0ELb0ELi64EEEEEEEEEvNT_6ParamsE)
        /*0014*/ 	.short	0x0160
        /*0016*/ 	.short	0x0270


	//----- nvinfo : EIATTR_CBANK_PARAM_SIZE
	.align		4
.L_254:
        /*0018*/ 	.byte	0x03, 0x19
        /*001a*/ 	.short	0x0270


	//----- nvinfo : EIATTR_KPARAM_INFO
	.align		4
        /*001c*/ 	.byte	0x04, 0x17
        /*001e*/ 	.short	(.L_256 - .L_255)
.L_255:
        /*0020*/ 	.word	0x00000000
        /*0024*/ 	.short	0x0000
        /*0026*/ 	.short	0x0000
        /*0028*/ 	.byte	0x00, 0xf0, 0xc1, 0x09


	//----- nvinfo : EIATTR_MAXREG_COUNT
	.align		4
.L_256:
        /*002c*/ 	.byte	0x03, 0x1b
        /*002e*/ 	.short	0x00ff


	//----- nvinfo : EIATTR_NUM_BARRIERS
	.align		4
        /*0030*/ 	.byte	0x02, 0x4c
        /*0032*/ 	.byte	0x02
	.zero		1


	//----- nvinfo : EIATTR_ANNOTATIONS
	.align		4
        /*0034*/ 	.byte	0x04, 0x55
        /*0036*/ 	.short	(.L_258 - .L_257)


	//   ....[0]....
.L_257:
        /* <DEDUP_REMOVED lines=48> */


	//----- nvinfo : EIATTR_MERCURY_ISA_VERSION
	.align		4
.L_258:
        /*0320*/ 	.byte	0x03, 0x5f
        /*0322*/ 	.short	0x0000


	//----- nvinfo : EIATTR_EXIT_INSTR_OFFSETS
	.align		4
        /*0324*/ 	.byte	0x04, 0x1c
        /*0326*/ 	.short	(.L_260 - .L_259)


	//   ....[0]....
.L_259:
        /*0328*/ 	.word	0x00000040


	//   ....[1]....
        /*032c*/ 	.word	0x00007060


	//   ....[2]....
        /*0330*/ 	.word	0x00007120


	//   ....[3]....
        /*0334*/ 	.word	0x00008220


	//   ....[4]....
        /*0338*/ 	.word	0x000082d0


	//----- nvinfo : EIATTR_CTAIDZ_USED
	.align		4
.L_260:
        /*033c*/ 	.byte	0x01, 0x04
	.zero		2


	//----- nvinfo : EIATTR_MAX_THREADS
	.align		4
        /*0340*/ 	.byte	0x04, 0x05
        /*0342*/ 	.short	(.L_262 - .L_261)
.L_261:
        /*0344*/ 	.word	0x00000100
        /*0348*/ 	.word	0x00000001
        /*034c*/ 	.word	0x00000001


	//----- nvinfo : EIATTR_CRS_STACK_SIZE
	.align		4
.L_262:
        /*0350*/ 	.byte	0x04, 0x1e
        /*0352*/ 	.short	(.L_264 - .L_263)
.L_263:
        /*0354*/ 	.word	0x00000000
.L_264:


//--------------------- .nv.info._ZN7cutlass13device_kernelIN5flash19enable_sm80_to_sm89INS1_16FlashAttnBwdSm80INS1_25CollectiveMainloopBwdSm80ILi1ELi1EN4cute5tupleIJNS5_1CILi32EEENS7_ILi64EEENS7_ILi256EEEEEENS_10bfloat16_tEfNS_4arch4Sm80ELb0ELb1ELb1ELb0ELb0ELb0ELb0ELb0ELi2ELi2ELi2ELi1ELb1EEENS1_24CollectiveEpilogueBwdGQAISB_fSE_Li256ELb0ELb0EEENS1_19SingleTileSchedulerILb0ELb0ELb0ELi64EEEEEEEEEvNT_6ParamsE --------------------------
	.section	.nv.info._ZN7cutlass13device_kernelIN5flash19enable_sm80_to_sm89INS1_16FlashAttnBwdSm80INS1_25CollectiveMainloopBwdSm80ILi1ELi1EN4cute5tupleIJNS5_1CILi32EEENS7_ILi64EEENS7_ILi256EEEEEENS_10bfloat16_tEfNS_4arch4Sm80ELb0ELb1ELb1ELb0ELb0ELb0ELb0ELb0ELi2ELi2ELi2ELi1ELb1EEENS1_24CollectiveEpilogueBwdGQAISB_fSE_Li256ELb0ELb0EEENS1_19SingleTileSchedulerILb0ELb0ELb0ELi64EEEEEEEEEvNT_6ParamsE,"",@"SHT_CUDA_INFO"
	.sectionflags	@""
	.align	4


	//----- nvinfo : EIATTR_CUDA_API_VERSION
	.align		4
        /*0000*/ 	.byte	0x04, 0x37
        /*0002*/ 	.short	(.L_266 - .L_265)
.L_265:
        /*0004*/ 	.word	0x00000082


	//----- nvinfo : EIATTR_SW2861232_WAR
	.align		4
.L_266:
        /*0008*/ 	.byte	0x01, 0x35
	.zero		2


	//----- nvinfo : EIATTR_PARAM_CBANK
	.align		4
        /*000c*/ 	.byte	0x04, 0x0a
        /*000e*/ 	.short	(.L_268 - .L_267)
	.align		4
.L_267:
        /*0010*/ 	.word	index@(.nv.constant0._ZN7cutlass13device_kernelIN5flash19enable_sm80_to_sm89INS1_16FlashAttnBwdSm80INS1_25CollectiveMainloopBwdSm80ILi1ELi1EN4cute5tupleIJNS5_1CILi32EEENS7_ILi64EEENS7_ILi256EEEEEENS_10bfloat16_tEfNS_4arch4Sm80ELb0ELb1ELb1ELb0ELb0ELb0ELb0ELb0ELi2ELi2ELi2ELi1ELb1EEENS1_24CollectiveEpilogueBwdGQAISB_fSE_Li256ELb0ELb0EEENS1_19SingleTileSchedulerILb0ELb0ELb0ELi64EEEEEEEEEvNT_6ParamsE)
        /*0014*/ 	.short	0x0160
        /*0016*/ 	.short	0x0278


	//----- nvinfo : EIATTR_CBANK_PARAM_SIZE
	.align		4
.L_268:
        /*0018*/ 	.byte	0x03, 0x19
        /*001a*/ 	.short	0x0278


	//----- nvinfo : EIATTR_KPARAM_INFO
	.align		4
        /*001c*/ 	.byte	0x04, 0x17
        /*001e*/ 	.short	(.L_270 - .L_269)
.L_269:
        /*0020*/ 	.word	0x00000000
        /*0024*/ 	.short	0x0000
        /*0026*/ 	.short	0x0000
        /*0028*/ 	.byte	0x00, 0xf0, 0xe1, 0x09


	//----- nvinfo : EIATTR_MAXREG_COUNT
	.align		4
.L_270:
        /*002c*/ 	.byte	0x03, 0x1b
        /*002e*/ 	.short	0x00ff


	//----- nvinfo : EIATTR_NUM_BARRIERS
	.align		4
        /*0030*/ 	.byte	0x02, 0x4c
        /*0032*/ 	.byte	0x02
	.zero		1


	//----- nvinfo : EIATTR_ANNOTATIONS
	.align		4
        /*0034*/ 	.byte	0x04, 0x55
        /*0036*/ 	.short	(.L_272 - .L_271)


	//   ....[0]....
.L_271:
        /* <DEDUP_REMOVED lines=47> */


	//----- nvinfo : EIATTR_MERCURY_ISA_VERSION
	.align		4
.L_272:
        /*0318*/ 	.byte	0x03, 0x5f
        /*031a*/ 	.short	0x0000


	//----- nvinfo : EIATTR_EXIT_INSTR_OFFSETS
	.align		4
        /*031c*/ 	.byte	0x04, 0x1c
        /*031e*/ 	.short	(.L_274 - .L_273)


	//   ....[0]....
.L_273:
        /*0320*/ 	.word	0x00000040


	//   ....[1]....
        /*0324*/ 	.word	0x000053e0


	//   ....[2]....
        /*0328*/ 	.word	0x00005e10


	//----- nvinfo : EIATTR_CTAIDZ_USED
	.align		4
.L_274:
        /*032c*/ 	.byte	0x01, 0x04
	.zero		2


	//----- nvinfo : EIATTR_MAX_THREADS
	.align		4
        /*0330*/ 	.byte	0x04, 0x05
        /*0332*/ 	.short	(.L_276 - .L_275)
.L_275:
        /*0334*/ 	.word	0x00000100
        /*0338*/ 	.word	0x00000001
        /*033c*/ 	.word	0x00000001


	//----- nvinfo : EIATTR_CRS_STACK_SIZE
	.align		4
.L_276:
        /*0340*/ 	.byte	0x04, 0x1e
        /*0342*/ 	.short	(.L_278 - .L_277)
.L_277:
        /*0344*/ 	.word	0x00000000
.L_278:


//--------------------- .nv.info._ZN7cutlass13device_kernelIN5flash19enable_sm80_to_sm89INS1_16FlashAttnBwdSm80INS1_25CollectiveMainloopBwdSm80ILi1ELi1EN4cute5tupleIJNS5_1CILi32EEENS7_ILi64EEENS7_ILi256EEEEEENS_10bfloat16_tEfNS_4arch4Sm80ELb0ELb1ELb1ELb1ELb0ELb0ELb0ELb0ELi2ELi2ELi2ELi1ELb1EEENS1_21CollectiveEpilogueBwdISB_SC_SE_Li256ELb1ELb0ELi4EEENS1_19SingleTileSchedulerILb1ELb0ELb0ELi64EEEEEEEEEvNT_6ParamsE --------------------------
	.section	.nv.info._ZN7cutlass13device_kernelIN5flash19enable_sm80_to_sm89INS1_16FlashAttnBwdSm80INS1_25CollectiveMainloopBwdSm80ILi1ELi1EN4cute5tupleIJNS5_1CILi32EEENS7_ILi64EEENS7_ILi256EEEEEENS_10bfloat16_tEfNS_4arch4Sm80ELb0ELb1ELb1ELb1ELb0ELb0ELb0ELb0ELi2ELi2ELi2ELi1ELb1EEENS1_21CollectiveEpilogueBwdISB_SC_SE_Li256ELb1ELb0ELi4EEENS1_19SingleTileSchedulerILb1ELb0ELb0ELi64EEEEEEEEEvNT_6ParamsE,"",@"SHT_CUDA_INFO"
	.sectionflags	@""
	.align	4


	//----- nvinfo : EIATTR_CUDA_API_VERSION
	.align		4
        /*0000*/ 	.byte	0x04, 0x37
        /*0002*/ 	.short	(.L_280 - .L_279)
.L_279:
        /*0004*/ 	.word	0x00000082


	//----- nvinfo : EIATTR_SW2861232_WAR
	.align		4
.L_280:
        /*0008*/ 	.byte	0x01, 0x35
	.zero		2


	//----- nvinfo : EIATTR_PARAM_CBANK
	.align		4
        /*000c*/ 	.byte	0x04, 0x0a
        /*000e*/ 	.short	(.L_282 - .L_281)
	.align		4
.L_281:
        /*0010*/ 	.word	index@(.nv.constant0._ZN7cutlass13device_kernelIN5flash19enable_sm80_to_sm89INS1_16FlashAttnBwdSm80INS1_25CollectiveMainloopBwdSm80ILi1ELi1EN4cute5tupleIJNS5_1CILi32EEENS7_ILi64EEENS7_ILi256EEEEEENS_10bfloat16_tEfNS_4arch4Sm80ELb0ELb1ELb1ELb1ELb0ELb0ELb0ELb0ELi2ELi2ELi2ELi1ELb1EEENS1_21CollectiveEpilogueBwdISB_SC_SE_Li256ELb1ELb0ELi4EEENS1_19SingleTileSchedulerILb1ELb0ELb0ELi64EEEEEEEEEvNT_6ParamsE)
        /*0014*/ 	.short	0x0160
        /*0016*/ 	.short	0x0270


	//----- nvinfo : EIATTR_CBANK_PARAM_SIZE
	.align		4
.L_282:
        /*0018*/ 	.byte	0x03, 0x19
        /*001a*/ 	.short	0x0270


	//----- nvinfo : EIATTR_KPARAM_INFO
	.align		4
        /*001c*/ 	.byte	0x04, 0x17
        /*001e*/ 	.short	(.L_284 - .L_283)
.L_283:
        /*0020*/ 	.word	0x00000000
        /*0024*/ 	.short	0x0000
        /*0026*/ 	.short	0x0000
        /*0028*/ 	.byte	0x00, 0xf0, 0xc1, 0x09


	//----- nvinfo : EIATTR_MAXREG_COUNT
	.align		4
.L_284:
        /*002c*/ 	.byte	0x03, 0x1b
        /*002e*/ 	.short	0x00ff


	//----- nvinfo : EIATTR_NUM_BARRIERS
	.align		4
        /*0030*/ 	.byte	0x02, 0x4c
        /*0032*/ 	.byte	0x02
	.zero		1


	//----- nvinfo : EIATTR_ANNOTATIONS
	.align		4
        /*0034*/ 	.byte	0x04, 0x55
        /*0036*/ 	.short	(.L_286 - .L_285)


	//   ....[0]....
.L_285:
        /* <DEDUP_REMOVED lines=47> */


	//----- nvinfo : EIATTR_MERCURY_ISA_VERSION
	.align		4
.L_286:
        /*0318*/ 	.byte	0x03, 0x5f
        /*031a*/ 	.short	0x0000


	//----- nvinfo : EIATTR_COOP_GROUP_MASK_REGIDS
	.align		4
        /*031c*/ 	.byte	0x04, 0x29
        /*031e*/ 	.short	(.L_288 - .L_287)


	//   ....[0]....
.L_287:
        /*0320*/ 	.word	0xffffffff


	//----- nvinfo : EIATTR_COOP_GROUP_INSTR_OFFSETS
	.align		4
.L_288:
        /*0324*/ 	.byte	0x04, 0x28
        /*0326*/ 	.short	(.L_290 - .L_289)


	//   ....[0]....
.L_289:
        /*0328*/ 	.word	0x000000a0


	//----- nvinfo : EIATTR_EXIT_INSTR_OFFSETS
	.align		4
.L_290:
        /*032c*/ 	.byte	0x04, 0x1c
        /*032e*/ 	.short	(.L_292 - .L_291)


	//   ....[0]....
.L_291:
        /*0330*/ 	.word	0x00000340


	//   ....[1]....
        /*0334*/ 	.word	0x000074a0


	//   ....[2]....
        /*0338*/ 	.word	0x00007560


	//   ....[3]....
        /*033c*/ 	.word	0x000087b0


	//   ....[4]....
        /*0340*/ 	.word	0x00008870


	//----- nvinfo : EIATTR_CTAIDZ_USED
	.align		4
.L_292:
        /*0344*/ 	.byte	0x01, 0x04
	.zero		2


	//----- nvinfo : EIATTR_MAX_THREADS
	.align		4
        /*0348*/ 	.byte	0x04, 0x05
        /*034a*/ 	.short	(.L_294 - .L_293)
.L_293:
        /*034c*/ 	.word	0x00000100
        /*0350*/ 	.word	0x00000001
        /*0354*/ 	.word	0x00000001


	//----- nvinfo : EIATTR_CRS_STACK_SIZE
	.align		4
.L_294:
        /*0358*/ 	.byte	0x04, 0x1e
        /*035a*/ 	.short	(.L_296 - .L_295)
.L_295:
        /*035c*/ 	.word	0x00000000
.L_296:


//--------------------- .nv.info._ZN7cutlass13device_kernelIN5flash19enable_sm80_to_sm89INS1_16FlashAttnBwdSm80INS1_25CollectiveMainloopBwdSm80ILi1ELi1EN4cute5tupleIJNS5_1CILi32EEENS7_ILi64EEENS7_ILi256EEEEEENS_10bfloat16_tEfNS_4arch4Sm80ELb0ELb1ELb1ELb1ELb0ELb0ELb0ELb0ELi2ELi2ELi2ELi1ELb1EEENS1_24CollectiveEpilogueBwdGQAISB_fSE_Li256ELb1ELb0EEENS1_19SingleTileSchedulerILb1ELb0ELb0ELi64EEEEEEEEEvNT_6ParamsE --------------------------
	.section	.nv.info._ZN7cutlass13device_kernelIN5flash19enable_sm80_to_sm89INS1_16FlashAttnBwdSm80INS1_25CollectiveMainloopBwdSm80ILi1ELi1EN4cute5tupleIJNS5_1CILi32EEENS7_ILi64EEENS7_ILi256EEEEEENS_10bfloat16_tEfNS_4arch4Sm80ELb0ELb1ELb1ELb1ELb0ELb0ELb0ELb0ELi2ELi2ELi2ELi1ELb1EEENS1_24CollectiveEpilogueBwdGQAISB_fSE_Li256ELb1ELb0EEENS1_19SingleTileSchedulerILb1ELb0ELb0ELi64EEEEEEEEEvNT_6ParamsE,"",@"SHT_CUDA_INFO"
	.sectionflags	@""
	.align	4


	//----- nvinfo : EIATTR_CUDA_API_VERSION
	.align		4
        /*0000*/ 	.byte	0x04, 0x37
        /*0002*/ 	.short	(.L_298 - .L_297)
.L_297:
        /*0004*/ 	.word	0x00000082


	//----- nvinfo : EIATTR_SW2861232_WAR
	.align		4
.L_298:
        /*0008*/ 	.byte	0x01, 0x35
	.zero		2


	//----- nvinfo : EIATTR_PARAM_CBANK
	.align		4
        /*000c*/ 	.byte	0x04, 0x0a
        /*000e*/ 	.short	(.L_300 - .L_299)
	.align		4
.L_299:
        /*0010*/ 	.word	index@(.nv.constant0._ZN7cutlass13device_kernelIN5flash19enable_sm80_to_sm89INS1_16FlashAttnBwdSm80INS1_25CollectiveMainloopBwdSm80ILi1ELi1EN4cute5tupleIJNS5_1CILi32EEENS7_ILi64EEENS7_ILi256EEEEEENS_10bfloat16_tEfNS_4arch4Sm80ELb0ELb1ELb1ELb1ELb0ELb0ELb0ELb0ELi2ELi2ELi2ELi1ELb1EEENS1_24CollectiveEpilogueBwdGQAISB_fSE_Li256ELb1ELb0EEENS1_19SingleTileSchedulerILb1ELb0ELb0ELi64EEEEEEEEEvNT_6ParamsE)
        /*0014*/ 	.short	0x0160
        /*0016*/ 	.short	0x0278


	//----- nvinfo : EIATTR_CBANK_PARAM_SIZE
	.align		4
.L_300:
        /*0018*/ 	.byte	0x03, 0x19
        /*001a*/ 	.short	0x0278


	//----- nvinfo : EIATTR_KPARAM_INFO
	.align		4
        /*001c*/ 	.byte	0x04, 0x17
        /*001e*/ 	.short	(.L_302 - .L_301)
.L_301:
        /*0020*/ 	.word	0x00000000
        /*0024*/ 	.short	0x0000
        /*0026*/ 	.short	0x0000
        /*0028*/ 	.byte	0x00, 0xf0, 0xe1, 0x09


	//----- nvinfo : EIATTR_MAXREG_COUNT
	.align		4
.L_302:
        /*002c*/ 	.byte	0x03, 0x1b
        /*002e*/ 	.short	0x00ff


	//----- nvinfo : EIATTR_NUM_BARRIERS
	.align		4
        /*0030*/ 	.byte	0x02, 0x4c
        /*0032*/ 	.byte	0x02
	.zero		1


	//----- nvinfo : EIATTR_ANNOTATIONS
	.align		4
        /*0034*/ 	.byte	0x04, 0x55
        /*0036*/ 	.short	(.L_304 - .L_303)


	//   ....[0]....
.L_303:
        /* <DEDUP_REMOVED lines=47> */


	//----- nvinfo : EIATTR_MERCURY_ISA_VERSION
	.align		4
.L_304:
        /*0310*/ 	.byte	0x03, 0x5f
        /*0312*/ 	.short	0x0000


	//----- nvinfo : EIATTR_COOP_GROUP_MASK_REGIDS
	.align		4
        /*0314*/ 	.byte	0x04, 0x29
        /*0316*/ 	.short	(.L_306 - .L_305)


	//   ....[0]....
.L_305:
        /*0318*/ 	.word	0xffffffff


	//----- nvinfo : EIATTR_COOP_GROUP_INSTR_OFFSETS
	.align		4
.L_306:
        /*031c*/ 	.byte	0x04, 0x28
        /*031e*/ 	.short	(.L_308 - .L_307)


	//   ....[0]....
.L_307:
        /*0320*/ 	.word	0x000000a0


	//----- nvinfo : EIATTR_EXIT_INSTR_OFFSETS
	.align		4
.L_308:
        /*0324*/ 	.byte	0x04, 0x1c
        /*0326*/ 	.short	(.L_310 - .L_309)


	//   ....[0]....
.L_309:
        /*0328*/ 	.word	0x00000340


	//   ....[1]....
        /*032c*/ 	.word	0x000056d0


	//   ....[2]....
        /*0330*/ 	.word	0x00006200


	//----- nvinfo : EIATTR_CTAIDZ_USED
	.align		4
.L_310:
        /*0334*/ 	.byte	0x01, 0x04
	.zero		2


	//----- nvinfo : EIATTR_MAX_THREADS
	.align		4
        /*0338*/ 	.byte	0x04, 0x05
        /*033a*/ 	.short	(.L_312 - .L_311)
.L_311:
        /*033c*/ 	.word	0x00000100
        /*0340*/ 	.word	0x00000001
        /*0344*/ 	.word	0x00000001


	//----- nvinfo : EIATTR_CRS_STACK_SIZE
	.align		4
.L_312:
        /*0348*/ 	.byte	0x04, 0x1e
        /*034a*/ 	.short	(.L_314 - .L_313)
.L_313:
        /*034c*/ 	.word	0x00000000
.L_314:


//--------------------- .nv.info._ZN7cutlass13device_kernelIN5flash19enable_sm80_to_sm89INS1_16FlashAttnBwdSm80INS1_25CollectiveMainloopBwdSm80ILi1ELi1EN4cute5tupleIJNS5_1CILi32EEENS7_ILi64EEENS7_ILi256EEEEEENS_10bfloat16_tEfNS_4arch4Sm80ELb1ELb0ELb1ELb0ELb0ELb0ELb0ELb0ELi2ELi2ELi2ELi1ELb1EEENS1_21CollectiveEpilogueBwdISB_SC_SE_Li256ELb0ELb0ELi4EEENS1_25SingleTileBwdLPTSchedulerILb0ELi64ELb0EEEEEEEEEvNT_6ParamsE --------------------------
	.section	.nv.info._ZN7cutlass13device_kernelIN5flash19enable_sm80_to_sm89INS1_16FlashAttnBwdSm80INS1_25CollectiveMainloopBwdSm80ILi1ELi1EN4cute5tupleIJNS5_1CILi32EEENS7_ILi64EEENS7_ILi256EEEEEENS_10bfloat16_tEfNS_4arch4Sm80ELb1ELb0ELb1ELb0ELb0ELb0ELb0ELb0ELi2ELi2ELi2ELi1ELb1EEENS1_21CollectiveEpilogueBwdISB_SC_SE_Li256ELb0ELb0ELi4EEENS1_25SingleTileBwdLPTSchedulerILb0ELi64ELb0EEEEEEEEEvNT_6ParamsE,"",@"SHT_CUDA_INFO"
	.sectionflags	@""
	.align	4


	//----- nvinfo : EIATTR_CUDA_API_VERSION
	.align		4
        /*0000*/ 	.byte	0x04, 0x37
        /*0002*/ 	.short	(.L_316 - .L_315)
.L_315:
        /*0004*/ 	.word	0x00000082


	//----- nvinfo : EIATTR_SW2861232_WAR
	.align		4
.L_316:
        /*0008*/ 	.byte	0x01, 0x35
	.zero		2


	//----- nvinfo : EIATTR_PARAM_CBANK
	.align		4
        /*000c*/ 	.byte	0x04, 0x0a
        /*000e*/ 	.short	(.L_318 - .L_317)
	.align		4
.L_317:
        /*0010*/ 	.word	index@(.nv.constant0._ZN7cutlass13device_kernelIN5flash19enable_sm80_to_sm89INS1_16FlashAttnBwdSm80INS1_25CollectiveMainloopBwdSm80ILi1ELi1EN4cute5tupleIJNS5_1CILi32EEENS7_ILi64EEENS7_ILi256EEEEEENS_10bfloat16_tEfNS_4arch4Sm80ELb1ELb0ELb1ELb0ELb0ELb0ELb0ELb0ELi2ELi2ELi2ELi1ELb1EEENS1_21CollectiveEpilogueBwdISB_SC_SE_Li256ELb0ELb0ELi4EEENS1_25SingleTileBwdLPTSchedulerILb0ELi64ELb0EEEEEEEEEvNT_6ParamsE)
        /*0014*/ 	.short	0x0160
        /*0016*/ 	.short	0x0288


	//----- nvinfo : EIATTR_CBANK_PARAM_SIZE
	.align		4
.L_318:
        /*0018*/ 	.byte	0x03, 0x19
        /*001a*/ 	.short	0x0288


	//----- nvinfo : EIATTR_KPARAM_INFO
	.align		4
        /*001c*/ 	.byte	0x04, 0x17
        /*001e*/ 	.short	(.L_320 - .L_319)
.L_319:
        /*0020*/ 	.word	0x00000000
        /*0024*/ 	.short	0x0000
        /*0026*/ 	.short	0x0000
        /*0028*/ 	.byte	0x00, 0xf0, 0x21, 0x0a


	//----- nvinfo : EIATTR_MAXREG_COUNT
	.align		4
.L_320:
        /*002c*/ 	.byte	0x03, 0x1b
        /*002e*/ 	.short	0x00ff


	//----- nvinfo : EIATTR_NUM_BARRIERS
	.align		4
        /*0030*/ 	.byte	0x02, 0x4c
        /*0032*/ 	.byte	0x02
	.zero		1


	//----- nvinfo : EIATTR_ANNOTATIONS
	.align		4
        /*0034*/ 	.byte	0x04, 0x55
        /*0036*/ 	.short	(.L_322 - .L_321)


	//   ....[0]....
.L_321:
        /* <DEDUP_REMOVED lines=48> */


	//----- nvinfo : EIATTR_MERCURY_ISA_VERSION
	.align		4
.L_322:
        /*0320*/ 	.byte	0x03, 0x5f
        /*0322*/ 	.short	0x0000


	//----- nvinfo : EIATTR_COOP_GROUP_MASK_REGIDS
	.align		4
        /*0324*/ 	.byte	0x04, 0x29
        /*0326*/ 	.short	(.L_324 - .L_323)


	//   ....[0]....
.L_323:
        /*0328*/ 	.word	0xffffffff


	//----- nvinfo : EIATTR_COOP_GROUP_INSTR_OFFSETS
	.align		4
.L_324:
        /*032c*/ 	.byte	0x04, 0x28
        /*032e*/ 	.short	(.L_326 - .L_325)


	//   ....[0]....
.L_325:
        /*0330*/ 	.word	0x00000090


	//----- nvinfo : EIATTR_EXIT_INSTR_OFFSETS
	.align		4
.L_326:
        /*0334*/ 	.byte	0x04, 0x1c
        /*0336*/ 	.short	(.L_328 - .L_327)


	//   ....[0]....
.L_327:
        /*0338*/ 	.word	0x00000580


	//   ....[1]....
        /*033c*/ 	.word	0x00006f60


	//   ....[2]....
        /*0340*/ 	.word	0x00007020


	//   ....[3]....
        /*0344*/ 	.word	0x00008180


	//   ....[4]....
        /*0348*/ 	.word	0x00008230


	//----- nvinfo : EIATTR_MAX_THREADS
	.align		4
.L_328:
        /*034c*/ 	.byte	0x04, 0x05
        /*034e*/ 	.short	(.L_330 - .L_329)
.L_329:
        /*0350*/ 	.word	0x00000100
        /*0354*/ 	.word	0x00000001
        /*0358*/ 	.word	0x00000001


	//----- nvinfo : EIATTR_CRS_STACK_SIZE
	.align		4
.L_330:
        /*035c*/ 	.byte	0x04, 0x1e
        /*035e*/ 	.short	(.L_332 - .L_331)
.L_331:
        /*0360*/ 	.word	0x00000000
.L_332:


//--------------------- .nv.info._ZN7cutlass13device_kernelIN5flash19enable_sm80_to_sm89INS1_16FlashAttnBwdSm80INS1_25CollectiveMainloopBwdSm80ILi1ELi1EN4cute5tupleIJNS5_1CILi32EEENS7_ILi64EEENS7_ILi256EEEEEENS_10bfloat16_tEfNS_4arch4Sm80ELb1ELb0ELb1ELb0ELb0ELb0ELb0ELb0ELi2ELi2ELi2ELi1ELb1EEENS1_24CollectiveEpilogueBwdGQAISB_fSE_Li256ELb0ELb0EEENS1_25SingleTileBwdLPTSchedulerILb0ELi64ELb0EEEEEEEEEvNT_6ParamsE --------------------------
	.section	.nv.info._ZN7cutlass13device_kernelIN5flash19enable_sm80_to_sm89INS1_16FlashAttnBwdSm80INS1_25CollectiveMainloopBwdSm80ILi1ELi1EN4cute5tupleIJNS5_1CILi32EEENS7_ILi64EEENS7_ILi256EEEEEENS_10bfloat16_tEfNS_4arch4Sm80ELb1ELb0ELb1ELb0ELb0ELb0ELb0ELb0ELi2ELi2ELi2ELi1ELb1EEENS1_24CollectiveEpilogueBwdGQAISB_fSE_Li256ELb0ELb0EEENS1_25SingleTileBwdLPTSchedulerILb0ELi64ELb0EEEEEEEEEvNT_6ParamsE,"",@"SHT_CUDA_INFO"
	.sectionflags	@""
	.align	4


	//----- nvinfo : EIATTR_CUDA_API_VERSION
	.align		4
        /*0000*/ 	.byte	0x04, 0x37
        /*0002*/ 	.short	(.L_334 - .L_333)
.L_333:
        /*0004*/ 	.word	0x00000082


	//----- nvinfo : EIATTR_SW2861232_WAR
	.align		4
.L_334:
        /*0008*/ 	.byte	0x01, 0x35
	.zero		2


	//----- nvinfo : EIATTR_PARAM_CBANK
	.align		4
        /*000c*/ 	.byte	0x04, 0x0a
        /*000e*/ 	.short	(.L_336 - .L_335)
	.align		4
.L_335:
        /*0010*/ 	.word	index@(.nv.constant0._ZN7cutlass13device_kernelIN5flash19enable_sm80_to_sm89INS1_16FlashAttnBwdSm80INS1_25CollectiveMainloopBwdSm80ILi1ELi1EN4cute5tupleIJNS5_1CILi32EEENS7_ILi64EEENS7_ILi256EEEEEENS_10bfloat16_tEfNS_4arch4Sm80ELb1ELb0ELb1ELb0ELb0ELb0ELb0ELb0ELi2ELi2ELi2ELi1ELb1EEENS1_24CollectiveEpilogueBwdGQAISB_fSE_Li256ELb0ELb0EEENS1_25SingleTileBwdLPTSchedulerILb0ELi64ELb0EEEEEEEEEvNT_6ParamsE)
        /*0014*/ 	.short	0x0160
        /*0016*/ 	.short	0x0290


	//----- nvinfo : EIATTR_CBANK_PARAM_SIZE
	.align		4
.L_336:
        /*0018*/ 	.byte	0x03, 0x19
        /*001a*/ 	.short	0x0290


	//----- nvinfo : EIATTR_KPARAM_INFO
	.align		4
        /*001c*/ 	.byte	0x04, 0x17
        /*001e*/ 	.short	(.L_338 - .L_337)
.L_337:
        /*0020*/ 	.word	0x00000000
        /*0024*/ 	.short	0x0000
        /*0026*/ 	.short	0x0000
        /*0028*/ 	.byte	0x00, 0xf0, 0x41, 0x0a


	//----- nvinfo : EIATTR_MAXREG_COUNT
	.align		4
.L_338:
        /*002c*/ 	.byte	0x03, 0x1b
        /*002e*/ 	.short	0x00ff


	//----- nvinfo : EIATTR_NUM_BARRIERS
	.align		4
        /*0030*/ 	.byte	0x02, 0x4c
        /*0032*/ 	.byte	0x02
	.zero		1


	//----- nvinfo : EIATTR_ANNOTATIONS
	.align		4
        /*0034*/ 	.byte	0x04, 0x55
        /*0036*/ 	.short	(.L_340 - .L_339)


	//   ....[0]....
.L_339:
        /* <DEDUP_REMOVED lines=47> */


	//----- nvinfo : EIATTR_MERCURY_ISA_VERSION
	.align		4
.L_340:
        /*0318*/ 	.byte	0x03, 0x5f
        /*031a*/ 	.short	0x0000


	//----- nvinfo : EIATTR_COOP_GROUP_MASK_REGIDS
	.align		4
        /*031c*/ 	.byte	0x04, 0x29
        /*031e*/ 	.short	(.L_342 - .L_341)


	//   ....[0]....
.L_341:
        /*0320*/ 	.word	0xffffffff


	//----- nvinfo : EIATTR_COOP_GROUP_INSTR_OFFSETS
	.align		4
.L_342:
        /*0324*/ 	.byte	0x04, 0x28
        /*0326*/ 	.short	(.L_344 - .L_343)


	//   ....[0]....
.L_343:
        /*0328*/ 	.word	0x00000090


	//----- nvinfo : EIATTR_EXIT_INSTR_OFFSETS
	.align		4
.L_344:
        /*032c*/ 	.byte	0x04, 0x1c
        /*032e*/ 	.short	(.L_346 - .L_345)


	//   ....[0]....
.L_345:
        /*0330*/ 	.word	0x00000580


	//   ....[1]....
        /*0334*/ 	.word	0x00005180


	//   ....[2]....
        /*0338*/ 	.word	0x00005c20


	//----- nvinfo : EIATTR_MAX_THREADS
	.align		4
.L_346:
        /*033c*/ 	.byte	0x04, 0x05
        /*033e*/ 	.short	(.L_348 - .L_347)
.L_347:
        /*0340*/ 	.word	0x00000100
        /*0344*/ 	.word	0x00000001
        /*0348*/ 	.word	0x00000001
.L_348:


//--------------------- .nv.info._ZN7cutlass13device_kernelIN5flash22FlashAttnBwdPreprocessIN4cute5tupleIJNS3_1CILi32EEENS5_ILi256EEEEEENS_10bfloat16_tEfNS_4arch4Sm80ELb1ELb0EEEEEvNT_6ParamsE --------------------------
	.section	.nv.info._ZN7cutlass13device_kernelIN5flash22FlashAttnBwdPreprocessIN4cute5tupleIJNS3_1CILi32EEENS5_ILi256EEEEEENS_10bfloat16_tEfNS_4arch4Sm80ELb1ELb0EEEEEvNT_6ParamsE,"",@"SHT_CUDA_INFO"
	.sectionflags	@""
	.align	4


	//----- nvinfo : EIATTR_CUDA_API_VERSION
	.align		4
        /*0000*/ 	.byte	0x04, 0x37
        /*0002*/ 	.short	(.L_350 - .L_349)
.L_349:
        /*0004*/ 	.word	0x00000082


	//----- nvinfo : EIATTR_SW2861232_WAR
	.align		4
.L_350:
        /*0008*/ 	.byte	0x01, 0x35
	.zero		2


	//----- nvinfo : EIATTR_PARAM_CBANK
	.align		4
        /*000c*/ 	.byte	0x04, 0x0a
        /*000e*/ 	.short	(.L_352 - .L_351)
	.align		4
.L_351:
        /*0010*/ 	.word	index@(.nv.constant0._ZN7cutlass13device_kernelIN5flash22FlashAttnBwdPreprocessIN4cute5tupleIJNS3_1CILi32EEENS5_ILi256EEEEEENS_10bfloat16_tEfNS_4arch4Sm80ELb1ELb0EEEEEvNT_6ParamsE)
        /*0014*/ 	.short	0x0160
        /*0016*/ 	.short	0x00f0


	//----- nvinfo : EIATTR_CBANK_PARAM_SIZE
	.align		4
.L_352:
        /*0018*/ 	.byte	0x03, 0x19
        /*001a*/ 	.short	0x00f0


	//----- nvinfo : EIATTR_KPARAM_INFO
	.align		4
        /*001c*/ 	.byte	0x04, 0x17
        /*001e*/ 	.short	(.L_354 - .L_353)
.L_353:
        /*0020*/ 	.word	0x00000000
        /*0024*/ 	.short	0x0000
        /*0026*/ 	.short	0x0000
        /*0028*/ 	.byte	0x00, 0xf0, 0xc1, 0x03


	//----- nvinfo : EIATTR_MAXREG_COUNT
	.align		4
.L_354:
        /*002c*/ 	.byte	0x03, 0x1b
        /*002e*/ 	.short	0x0080


	//----- nvinfo : EIATTR_MERCURY_ISA_VERSION
	.align		4
        /*0030*/ 	.byte	0x03, 0x5f
        /*0032*/ 	.short	0x0000


	//----- nvinfo : EIATTR_COOP_GROUP_MASK_REGIDS
	.align		4
        /*0034*/ 	.byte	0x04, 0x29
        /*0036*/ 	.short	(.L_356 - .L_355)


	//   ....[0]....
.L_355:
        /*0038*/ 	.word	0xffffffff


	//   ....[1]....
        /*003c*/ 	.word	0xffffffff


	//   ....[2]....
        /*0040*/ 	.word	0xffffffff


	//   ....[3]....
        /*0044*/ 	.word	0xffffffff


	//   ....[4]....
        /*0048*/ 	.word	0xffffffff


	//   ....[5]....
        /*004c*/ 	.word	0xffffffff


	//   ....[6]....
        /*0050*/ 	.word	0xffffffff


	//   ....[7]....
        /*0054*/ 	.word	0xffffffff


	//----- nvinfo : EIATTR_COOP_GROUP_INSTR_OFFSETS
	.align		4
.L_356:
        /*0058*/ 	.byte	0x04, 0x28
        /*005a*/ 	.short	(.L_358 - .L_357)


	//   ....[0]....
.L_357:
        /*005c*/ 	.word	0x00000ec0


	//   ....[1]....
        /*0060*/ 	.word	0x00000ed0


	//   ....[2]....
        /*0064*/ 	.word	0x00000f10


	//   ....[3]....
        /*0068*/ 	.word	0x00000f20


	//   ....[4]....
        /*006c*/ 	.word	0x00000f60


	//   ....[5]....
        /*0070*/ 	.word	0x00000f80


	//   ....[6]....
        /*0074*/ 	.word	0x00000fc0


	//   ....[7]....
        /*0078*/ 	.word	0x00000fe0


	//----- nvinfo : EIATTR_EXIT_INSTR_OFFSETS
	.align		4
.L_358:
        /*007c*/ 	.byte	0x04, 0x1c
        /*007e*/ 	.short	(.L_360 - .L_359)


	//   ....[0]....
.L_359:
        /*0080*/ 	.word	0x00001450


	//   ....[1]....
        /*0084*/ 	.word	0x000014b0


	//----- nvinfo : EIATTR_CTAIDZ_USED
	.align		4
.L_360:
        /*0088*/ 	.byte	0x01, 0x04
	.zero		2


	//----- nvinfo : EIATTR_MAX_THREADS
	.align		4
        /*008c*/ 	.byte	0x04, 0x05
        /*008e*/ 	.short	(.L_362 - .L_361)
.L_361:
        /*0090*/ 	.word	0x00000100
        /*0094*/ 	.word	0x00000001
        /*0098*/ 	.word	0x00000001


	//----- nvinfo : EIATTR_CRS_STACK_SIZE
	.align		4
.L_362:
        /*009c*/ 	.byte	0x04, 0x1e
        /*009e*/ 	.short	(.L_364 - .L_363)
.L_363:
        /*00a0*/ 	.word	0x00000000
.L_364:


//--------------------- .nv.info._ZN7cutlass13device_kernelIN5flash19enable_sm80_to_sm89INS1_16FlashAttnBwdSm80INS1_25CollectiveMainloopBwdSm80ILi1ELi1EN4cute5tupleIJNS5_1CILi32EEENS7_ILi64EEENS7_ILi256EEEEEENS_10bfloat16_tEfNS_4arch4Sm80ELb1ELb0ELb1ELb1ELb0ELb0ELb0ELb0ELi2ELi2ELi2ELi1ELb1EEENS1_21CollectiveEpilogueBwdISB_SC_SE_Li256ELb1ELb0ELi4EEENS1_25SingleTileBwdLPTSchedulerILb1ELi64ELb0EEEEEEEEEvNT_6ParamsE --------------------------
	.section	.nv.info._ZN7cutlass13device_kernelIN5flash19enable_sm80_to_sm89INS1_16FlashAttnBwdSm80INS1_25CollectiveMainloopBwdSm80ILi1ELi1EN4cute5tupleIJNS5_1CILi32EEENS7_ILi64EEENS7_ILi256EEEEEENS_10bfloat16_tEfNS_4arch4Sm80ELb1ELb0ELb1ELb1ELb0ELb0ELb0ELb0ELi2ELi2ELi2ELi1ELb1EEENS1_21CollectiveEpilogueBwdISB_SC_SE_Li256ELb1ELb0ELi4EEENS1_25SingleTileBwdLPTSchedulerILb1ELi64ELb0EEEEEEEEEvNT_6ParamsE,"",@"SHT_CUDA_INFO"
	.sectionflags	@""
	.align	4


	//----- nvinfo : EIATTR_CUDA_API_VERSION
	.align		4
        /*0000*/ 	.byte	0x04, 0x37
        /*0002*/ 	.short	(.L_366 - .L_365)
.L_365:
        /*0004*/ 	.word	0x00000082


	//----- nvinfo : EIATTR_SW2861232_WAR
	.align		4
.L_366:
        /*0008*/ 	.byte	0x01, 0x35
	.zero		2


	//----- nvinfo : EIATTR_PARAM_CBANK
	.align		4
        /*000c*/ 	.byte	0x04, 0x0a
        /*000e*/ 	.short	(.L_368 - .L_367)
	.align		4
.L_367:
        /*0010*/ 	.word	index@(.nv.constant0._ZN7cutlass13device_kernelIN5flash19enable_sm80_to_sm89INS1_16FlashAttnBwdSm80INS1_25CollectiveMainloopBwdSm80ILi1ELi1EN4cute5tupleIJNS5_1CILi32EEENS7_ILi64EEENS7_ILi256EEEEEENS_10bfloat16_tEfNS_4arch4Sm80ELb1ELb0ELb1ELb1ELb0ELb0ELb0ELb0ELi2ELi2ELi2ELi1ELb1EEENS1_21CollectiveEpilogueBwdISB_SC_SE_Li256ELb1ELb0ELi4EEENS1_25SingleTileBwdLPTSchedulerILb1ELi64ELb0EEEEEEEEEvNT_6ParamsE)
        /*0014*/ 	.short	0x0160
        /*0016*/ 	.short	0x0288


	//----- nvinfo : EIATTR_CBANK_PARAM_SIZE
	.align		4
.L_368:
        /*0018*/ 	.byte	0x03, 0x19
        /*001a*/ 	.short	0x0288


	//----- nvinfo : EIATTR_KPARAM_INFO
	.align		4
        /*001c*/ 	.byte	0x04, 0x17
        /*001e*/ 	.short	(.L_370 - .L_369)
.L_369:
        /*0020*/ 	.word	0x00000000
        /*0024*/ 	.short	0x0000
        /*0026*/ 	.short	0x0000
        /*0028*/ 	.byte	0x00, 0xf0, 0x21, 0x0a


	//----- nvinfo : EIATTR_MAXREG_COUNT
	.align		4
.L_370:
        /*002c*/ 	.byte	0x03, 0x1b
        /*002e*/ 	.short	0x00ff


	//----- nvinfo : EIATTR_NUM_BARRIERS
	.align		4
        /*0030*/ 	.byte	0x02, 0x4c
        /*0032*/ 	.byte	0x02
	.zero		1


	//----- nvinfo : EIATTR_ANNOTATIONS
	.align		4
        /*0034*/ 	.byte	0x04, 0x55
        /*0036*/ 	.short	(.L_372 - .L_371)


	//   ....[0]....
.L_371:
        /* <DEDUP_REMOVED lines=42> */


	//----- nvinfo : EIATTR_MERCURY_ISA_VERSION
	.align		4
.L_372:
        /*02c8*/ 	.byte	0x03, 0x5f
        /*02ca*/ 	.short	0x0000


	//----- nvinfo : EIATTR_COOP_GROUP_MASK_REGIDS
	.align		4
        /*02cc*/ 	.byte	0x04, 0x29
        /*02ce*/ 	.short	(.L_374 - .L_373)


	//   ....[0]....
.L_373:
        /*02d0*/ 	.word	0xffffffff


	//----- nvinfo : EIATTR_COOP_GROUP_INSTR_OFFSETS
	.align		4
.L_374:
        /*02d4*/ 	.byte	0x04, 0x28
        /*02d6*/ 	.short	(.L_376 - .L_375)


	//   ....[0]....
.L_375:
        /*02d8*/ 	.word	0x00000060


	//----- nvinfo : EIATTR_EXIT_INSTR_OFFSETS
	.align		4
.L_376:
        /*02dc*/ 	.byte	0x04, 0x1c
        /*02de*/ 	.short	(.L_378 - .L_377)


	//   ....[0]....
.L_377:
        /*02e0*/ 	.word	0x000009d0


	//   ....[1]....
        /*02e4*/ 	.word	0x00007930


	//   ....[2]....
        /*02e8*/ 	.word	0x000079f0


	//   ....[3]....
        /*02ec*/ 	.word	0x00008d60


	//   ....[4]....
        /*02f0*/ 	.word	0x00008e20


	//----- nvinfo : EIATTR_MAX_THREADS
	.align		4
.L_378:
        /*02f4*/ 	.byte	0x04, 0x05
        /*02f6*/ 	.short	(.L_380 - .L_379)
.L_379:
        /*02f8*/ 	.word	0x00000100
        /*02fc*/ 	.word	0x00000001
        /*0300*/ 	.word	0x00000001


	//----- nvinfo : EIATTR_CRS_STACK_SIZE
	.align		4
.L_380:
        /*0304*/ 	.byte	0x04, 0x1e
        /*0306*/ 	.short	(.L_382 - .L_381)
.L_381:
        /*0308*/ 	.word	0x00000000
.L_382:


//--------------------- .nv.info._ZN7cutlass13device_kernelIN5flash32FlashAttnBwdPostprocessConvertdQIN4cute5tupleIJNS3_1CILi32EEENS5_ILi256EEEEEENS_10bfloat16_tEfNS_4arch4Sm80ELi256ENS3_8TiledMMAINS3_8MMA_AtomIJNS3_30SM80_16x8x16_F32BF16BF16F32_TNEEEENS3_6LayoutINS4_IJNS5_ILi1EEENS5_ILi8EEESH_EEENS4_IJNS5_ILi0EEESH_SK_EEEEENS4_IJNS5_ILi16EEENS5_ILi128EEESN_EEEEELb0EEEEEvNT_6ParamsE --------------------------
	.section	.nv.info._ZN7cutlass13device_kernelIN5flash32FlashAttnBwdPostprocessConvertdQIN4cute5tupleIJNS3_1CILi32EEENS5_ILi256EEEEEENS_10bfloat16_tEfNS_4arch4Sm80ELi256ENS3_8TiledMMAINS3_8MMA_AtomIJNS3_30SM80_16x8x16_F32BF16BF16F32_TNEEEENS3_6LayoutINS4_IJNS5_ILi1EEENS5_ILi8EEESH_EEENS4_IJNS5_ILi0EEESH_SK_EEEEENS4_IJNS5_ILi16EEENS5_ILi128EEESN_EEEEELb0EEEEEvNT_6ParamsE,"",@"SHT_CUDA_INFO"
	.sectionflags	@""
	.align	4


	//----- nvinfo : EIATTR_CUDA_API_VERSION
	.align		4
        /*0000*/ 	.byte	0x04, 0x37
        /*0002*/ 	.short	(.L_384 - .L_383)
.L_383:
        /*0004*/ 	.word	0x00000082


	//----- nvinfo : EIATTR_SW2861232_WAR
	.align		4
.L_384:
        /*0008*/ 	.byte	0x01, 0x35
	.zero		2


	//----- nvinfo : EIATTR_PARAM_CBANK
	.align		4
        /*000c*/ 	.byte	0x04, 0x0a
        /*000e*/ 	.short	(.L_386 - .L_385)
	.align		4
.L_385:
        /*0010*/ 	.word	index@(.nv.constant0._ZN7cutlass13device_kernelIN5flash32FlashAttnBwdPostprocessConvertdQIN4cute5tupleIJNS3_1CILi32EEENS5_ILi256EEEEEENS_10bfloat16_tEfNS_4arch4Sm80ELi256ENS3_8TiledMMAINS3_8MMA_AtomIJNS3_30SM80_16x8x16_F32BF16BF16F32_TNEEEENS3_6LayoutINS4_IJNS5_ILi1EEENS5_ILi8EEESH_EEENS4_IJNS5_ILi0EEESH_SK_EEEEENS4_IJNS5_ILi16EEENS5_ILi128EEESN_EEEEELb0EEEEEvNT_6ParamsE)
        /*0014*/ 	.short	0x0160
        /*0016*/ 	.short	0x0070


	//----- nvinfo : EIATTR_CBANK_PARAM_SIZE
	.align		4
.L_386:
        /*0018*/ 	.byte	0x03, 0x19
        /*001a*/ 	.short	0x0070


	//----- nvinfo : EIATTR_KPARAM_INFO
	.align		4
        /*001c*/ 	.byte	0x04, 0x17
        /*001e*/ 	.short	(.L_388 - .L_387)
.L_387:
        /*0020*/ 	.word	0x00000000
        /*0024*/ 	.short	0x0000
        /*0026*/ 	.short	0x0000
        /*0028*/ 	.byte	0x00, 0xf0, 0xc1, 0x01


	//----- nvinfo : EIATTR_MAXREG_COUNT
	.align		4
.L_388:
        /*002c*/ 	.byte	0x03, 0x1b
        /*002e*/ 	.short	0x0080


	//----- nvinfo : EIATTR_NUM_BARRIERS
	.align		4
        /*0030*/ 	.byte	0x02, 0x4c
        /*0032*/ 	.byte	0x01
	.zero		1


	//----- nvinfo : EIATTR_MERCURY_ISA_VERSION
	.align		4
        /*0034*/ 	.byte	0x03, 0x5f
        /*0036*/ 	.short	0x0000


	//----- nvinfo : EIATTR_EXIT_INSTR_OFFSETS
	.align		4
        /*0038*/ 	.byte	0x04, 0x1c
        /*003a*/ 	.short	(.L_390 - .L_389)


	//   ....[0]....
.L_389:
        /*003c*/ 	.word	0x00000180


	//   ....[1]....
        /*0040*/ 	.word	0x000011c0


	//   ....[2]....
        /*0044*/ 	.word	0x00001280


	//----- nvinfo : EIATTR_CTAIDZ_USED
	.align		4
.L_390:
        /*0048*/ 	.byte	0x01, 0x04
	.zero		2


	//----- nvinfo : EIATTR_MAX_THREADS
	.align		4
        /*004c*/ 	.byte	0x04, 0x05
        /*004e*/ 	.short	(.L_392 - .L_391)
.L_391:
        /*0050*/ 	.word	0x00000100
        /*0054*/ 	.word	0x00000001
        /*0058*/ 	.word	0x00000001


	//----- nvinfo : EIATTR_CRS_STACK_SIZE
	.align		4
.L_392:
        /*005c*/ 	.byte	0x04, 0x1e
        /*005e*/ 	.short	(.L_394 - .L_393)
.L_393:
        /*0060*/ 	.word	0x00000000
.L_394:


//--------------------- .nv.info._ZN7cutlass13device_kernelIN5flash19enable_sm80_to_sm89INS1_16FlashAttnBwdSm80INS1_25CollectiveMainloopBwdSm80ILi1ELi1EN4cute5tupleIJNS5_1CILi32EEENS7_ILi64EEENS7_ILi256EEEEEENS_10bfloat16_tEfNS_4arch4Sm80ELb1ELb0ELb1ELb1ELb0ELb0ELb0ELb0ELi2ELi2ELi2ELi1ELb1EEENS1_24CollectiveEpilogueBwdGQAISB_fSE_Li256ELb1ELb0EEENS1_25SingleTileBwdLPTSchedulerILb1ELi64ELb0EEEEEEEEEvNT_6ParamsE --------------------------
	.section	.nv.info._ZN7cutlass13device_kernelIN5flash19enable_sm80_to_sm89INS1_16FlashAttnBwdSm80INS1_25CollectiveMainloopBwdSm80ILi1ELi1EN4cute5tupleIJNS5_1CILi32EEENS7_ILi64EEENS7_ILi256EEEEEENS_10bfloat16_tEfNS_4arch4Sm80ELb1ELb0ELb1ELb1ELb0ELb0ELb0ELb0ELi2ELi2ELi2ELi1ELb1EEENS1_24CollectiveEpilogueBwdGQAISB_fSE_Li256ELb1ELb0EEENS1_25SingleTileBwdLPTSchedulerILb1ELi64ELb0EEEEEEEEEvNT_6ParamsE,"",@"SHT_CUDA_INFO"
	.sectionflags	@""
	.align	4


	//----- nvinfo : EIATTR_CUDA_API_VERSION
	.align		4
        /*0000*/ 	.byte	0x04, 0x37
        /*0002*/ 	.short	(.L_396 - .L_395)
.L_395:
        /*0004*/ 	.word	0x00000082


	//----- nvinfo : EIATTR_SW2861232_WAR
	.align		4
.L_396:
        /*0008*/ 	.byte	0x01, 0x35
	.zero		2


	//----- nvinfo : EIATTR_PARAM_CBANK
	.align		4
        /*000c*/ 	.byte	0x04, 0x0a
        /*000e*/ 	.short	(.L_398 - .L_397)
	.align		4
.L_397:
        /*0010*/ 	.word	index@(.nv.constant0._ZN7cutlass13device_kernelIN5flash19enable_sm80_to_sm89INS1_16FlashAttnBwdSm80INS1_25CollectiveMainloopBwdSm80ILi1ELi1EN4cute5tupleIJNS5_1CILi32EEENS7_ILi64EEENS7_ILi256EEEEEENS_10bfloat16_tEfNS_4arch4Sm80ELb1ELb0ELb1ELb1ELb0ELb0ELb0ELb0ELi2ELi2ELi2ELi1ELb1EEENS1_24CollectiveEpilogueBwdGQAISB_fSE_Li256ELb1ELb0EEENS1_25SingleTileBwdLPTSchedulerILb1ELi64ELb0EEEEEEEEEvNT_6ParamsE)
        /*0014*/ 	.short	0x0160
        /*0016*/ 	.short	0x0290


	//----- nvinfo : EIATTR_CBANK_PARAM_SIZE
	.align		4
.L_398:
        /*0018*/ 	.byte	0x03, 0x19
        /*001a*/ 	.short	0x0290


	//----- nvinfo : EIATTR_KPARAM_INFO
	.align		4
        /*001c*/ 	.byte	0x04, 0x17
        /*001e*/ 	.short	(.L_400 - .L_399)
.L_399:
        /*0020*/ 	.word	0x00000000
        /*0024*/ 	.short	0x0000
        /*0026*/ 	.short	0x0000
        /*0028*/ 	.byte	0x00, 0xf0, 0x41, 0x0a


	//----- nvinfo : EIATTR_MAXREG_COUNT
	.align		4
.L_400:
        /*002c*/ 	.byte	0x03, 0x1b
        /*002e*/ 	.short	0x00ff


	//----- nvinfo : EIATTR_NUM_BARRIERS
	.align		4
        /*0030*/ 	.byte	0x02, 0x4c
        /*0032*/ 	.byte	0x02
	.zero		1


	//----- nvinfo : EIATTR_ANNOTATIONS
	.align		4
        /*0034*/ 	.byte	0x04, 0x55
        /*0036*/ 	.short	(.L_402 - .L_401)


	//   ....[0]....
.L_401:
        /* <DEDUP_REMOVED lines=44> */


	//----- nvinfo : EIATTR_MERCURY_ISA_VERSION
	.align		4
.L_402:
        /*02e8*/ 	.byte	0x03, 0x5f
        /*02ea*/ 	.short	0x0000


	//----- nvinfo : EIATTR_COOP_GROUP_MASK_REGIDS
	.align		4
        /*02ec*/ 	.byte	0x04, 0x29
        /*02ee*/ 	.short	(.L_404 - .L_403)


	//   ....[0]....
.L_403:
        /*02f0*/ 	.word	0xffffffff


	//----- nvinfo : EIATTR_COOP_GROUP_INSTR_OFFSETS
	.align		4
.L_404:
        /*02f4*/ 	.byte	0x04, 0x28
        /*02f6*/ 	.short	(.L_406 - .L_405)


	//   ....[0]....
.L_405:
        /*02f8*/ 	.word	0x00000060


	//----- nvinfo : EIATTR_EXIT_INSTR_OFFSETS
	.align		4
.L_406:
        /*02fc*/ 	.byte	0x04, 0x1c
        /*02fe*/ 	.short	(.L_408 - .L_407)


	//   ....[0]....
.L_407:
        /*0300*/ 	.word	0x00000a00


	//   ....[1]....
        /*0304*/ 	.word	0x00005830


	//   ....[2]....
        /*0308*/ 	.word	0x000063a0


	//----- nvinfo : EIATTR_MAX_THREADS
	.align		4
.L_408:
        /*030c*/ 	.byte	0x04, 0x05
        /*030e*/ 	.short	(.L_410 - .L_409)
.L_409:
        /*0310*/ 	.word	0x00000100
        /*0314*/ 	.word	0x00000001
        /*0318*/ 	.word	0x00000001
.L_410:


//--------------------- .nv.info._ZN7cutlass13device_kernelIN5flash22FlashAttnBwdPreprocessIN4cute5tupleIJNS3_1CILi32EEENS5_ILi256EEEEEENS_10bfloat16_tEfNS_4arch4Sm80ELb1ELb1EEEEEvNT_6ParamsE --------------------------
	.section	.nv.info._ZN7cutlass13device_kernelIN5flash22FlashAttnBwdPreprocessIN4cute5tupleIJNS3_1CILi32EEENS5_ILi256EEEEEENS_10bfloat16_tEfNS_4arch4Sm80ELb1ELb1EEEEEvNT_6ParamsE,"",@"SHT_CUDA_INFO"
	.sectionflags	@""
	.align	4


	//----- nvinfo : EIATTR_CUDA_API_VERSION
	.align		4
        /*0000*/ 	.byte	0x04, 0x37
        /*0002*/ 	.short	(.L_412 - .L_411)
.L_411:
        /*0004*/ 	.word	0x00000082


	//----- nvinfo : EIATTR_SW2861232_WAR
	.align		4
.L_412:
        /*0008*/ 	.byte	0x01, 0x35
	.zero		2


	//----- nvinfo : EIATTR_PARAM_CBANK
	.align		4
        /*000c*/ 	.byte	0x04, 0x0a
        /*000e*/ 	.short	(.L_414 - .L_413)
	.align		4
.L_413:
        /*0010*/ 	.word	index@(.nv.constant0._ZN7cutlass13device_kernelIN5flash22FlashAttnBwdPreprocessIN4cute5tupleIJNS3_1CILi32EEENS5_ILi256EEEEEENS_10bfloat16_tEfNS_4arch4Sm80ELb1ELb1EEEEEvNT_6ParamsE)
        /*0014*/ 	.short	0x0160
        /*0016*/ 	.short	0x00f0


	//----- nvinfo : EIATTR_CBANK_PARAM_SIZE
	.align		4
.L_414:
        /*0018*/ 	.byte	0x03, 0x19
        /*001a*/ 	.short	0x00f0


	//----- nvinfo : EIATTR_KPARAM_INFO
	.align		4
        /*001c*/ 	.byte	0x04, 0x17
        /*001e*/ 	.short	(.L_416 - .L_415)
.L_415:
        /*0020*/ 	.word	0x00000000
        /*0024*/ 	.short	0x0000
        /*0026*/ 	.short	0x0000
        /*0028*/ 	.byte	0x00, 0xf0, 0xc1, 0x03


	//----- nvinfo : EIATTR_MAXREG_COUNT
	.align		4
.L_416:
        /*002c*/ 	.byte	0x03, 0x1b
        /*002e*/ 	.short	0x0080


	//----- nvinfo : EIATTR_MERCURY_ISA_VERSION
	.align		4
        /*0030*/ 	.byte	0x03, 0x5f
        /*0032*/ 	.short	0x0000


	//----- nvinfo : EIATTR_COOP_GROUP_MASK_REGIDS
	.align		4
        /*0034*/ 	.byte	0x04, 0x29
        /*0036*/ 	.short	(.L_418 - .L_417)


	//   ....[0]....
.L_417:
        /*0038*/ 	.word	0xffffffff


	//   ....[1]....
        /*003c*/ 	.word	0xffffffff


	//   ....[2]....
        /*0040*/ 	.word	0xffffffff


	//   ....[3]....
        /*0044*/ 	.word	0xffffffff


	//   ....[4]....
        /*0048*/ 	.word	0xffffffff


	//   ....[5]....
        /*004c*/ 	.word	0xffffffff


	//   ....[6]....
        /*0050*/ 	.word	0xffffffff


	//   ....[7]....
        /*0054*/ 	.word	0xffffffff


	//----- nvinfo : EIATTR_COOP_GROUP_INSTR_OFFSETS
	.align		4
.L_418:
        /*0058*/ 	.byte	0x04, 0x28
        /*005a*/ 	.short	(.L_420 - .L_419)


	//   ....[0]....
.L_419:
        /*005c*/ 	.word	0x00001050


	//   ....[1]....
        /*0060*/ 	.word	0x00001060


	//   ....[2]....
        /*0064*/ 	.word	0x000010b0


	//   ....[3]....
        /*0068*/ 	.word	0x000010c0


	//   ....[4]....
        /*006c*/ 	.word	0x000010f0


	//   ....[5]....
        /*0070*/ 	.word	0x00001100


	//   ....[6]....
        /*0074*/ 	.word	0x00001170


	//   ....[7]....
        /*0078*/ 	.word	0x00001190


	//----- nvinfo : EIATTR_EXIT_INSTR_OFFSETS
	.align		4
.L_420:
        /*007c*/ 	.byte	0x04, 0x1c
        /*007e*/ 	.short	(.L_422 - .L_421)


	//   ....[0]....
.L_421:
        /*0080*/ 	.word	0x00000180


	//   ....[1]....
        /*0084*/ 	.word	0x00001690


	//   ....[2]....
        /*0088*/ 	.word	0x000016e0


	//----- nvinfo : EIATTR_CTAIDZ_USED
	.align		4
.L_422:
        /*008c*/ 	.byte	0x01, 0x04
	.zero		2


	//----- nvinfo : EIATTR_MAX_THREADS
	.align		4
        /*0090*/ 	.byte	0x04, 0x05
        /*0092*/ 	.short	(.L_424 - .L_423)
.L_423:
        /*0094*/ 	.word	0x00000100
        /*0098*/ 	.word	0x00000001
        /*009c*/ 	.word	0x00000001


	//----- nvinfo : EIATTR_CRS_STACK_SIZE
	.align		4
.L_424:
        /*00a0*/ 	.byte	0x04, 0x1e
        /*00a2*/ 	.short	(.L_426 - .L_425)
.L_425:
        /*00a4*/ 	.word	0x00000000
.L_426:


//--------------------- .nv.info._ZN7cutlass13device_kernelIN5flash19enable_sm80_to_sm89INS1_16FlashAttnBwdSm80INS1_25CollectiveMainloopBwdSm80ILi1ELi1EN4cute5tupleIJNS5_1CILi64EEES8_NS7_ILi256EEEEEENS_10bfloat16_tEfNS_4arch4Sm80ELb0ELb0ELb1ELb0ELb0ELb0ELb0ELb0ELi2ELi4ELi2ELi2ELb0EEENS1_21CollectiveEpilogueBwdISA_SB_SD_Li256ELb0ELb0ELi4EEENS1_19SingleTileSchedulerILb0ELb0ELb0ELi64EEEEEEEEEvNT_6ParamsE --------------------------
	.section	.nv.info._ZN7cutlass13device_kernelIN5flash19enable_sm80_to_sm89INS1_16FlashAttnBwdSm80INS1_25CollectiveMainloopBwdSm80ILi1ELi1EN4cute5tupleIJNS5_1CILi64EEES8_NS7_ILi256EEEEEENS_10bfloat16_tEfNS_4arch4Sm80ELb0ELb0ELb1ELb0ELb0ELb0ELb0ELb0ELi2ELi4ELi2ELi2ELb0EEENS1_21CollectiveEpilogueBwdISA_SB_SD_Li256ELb0ELb0ELi4EEENS1_19SingleTileSchedulerILb0ELb0ELb0ELi64EEEEEEEEEvNT_6ParamsE,"",@"SHT_CUDA_INFO"
	.sectionflags	@""
	.align	4


	//----- nvinfo : EIATTR_CUDA_API_VERSION
	.align		4
        /*0000*/ 	.byte	0x04, 0x37
        /*0002*/ 	.short	(.L_428 - .L_427)
.L_427:
        /*0004*/ 	.word	0x00000082


	//----- nvinfo : EIATTR_SW2861232_WAR
	.align		4
.L_428:
        /*0008*/ 	.byte	0x01, 0x35
	.zero		2


	//----- nvinfo : EIATTR_PARAM_CBANK
	.align		4
        /*000c*/ 	.byte	0x04, 0x0a
        /*000e*/ 	.short	(.L_430 - .L_429)
	.align		4
.L_429:
        /*0010*/ 	.word	index@(.nv.constant0._ZN7cutlass13device_kernelIN5flash19enable_sm80_to_sm89INS1_16FlashAttnBwdSm80INS1_25CollectiveMainloopBwdSm80ILi1ELi1EN4cute5tupleIJNS5_1CILi64EEES8_NS7_ILi256EEEEEENS_10bfloat16_tEfNS_4arch4Sm80ELb0ELb0ELb1ELb0ELb0ELb0ELb0ELb0ELi2ELi4ELi2ELi2ELb0EEENS1_21CollectiveEpilogueBwdISA_SB_SD_Li256ELb0ELb0ELi4EEENS1_19SingleTileSchedulerILb0ELb0ELb0ELi64EEEEEEEEEvNT_6ParamsE)
        /*0014*/ 	.short	0x0160
        /*0016*/ 	.short	0x0270


	//----- nvinfo : EIATTR_CBANK_PARAM_SIZE
	.align		4
.L_430:
        /*0018*/ 	.byte	0x03, 0x19
        /*001a*/ 	.short	0x0270


	//----- nvinfo : EIATTR_KPARAM_INFO
	.align		4
        /*001c*/ 	.byte	0x04, 0x17
        /*001e*/ 	.short	(.L_432 - .L_431)
.L_431:
        /*0020*/ 	.word	0x00000000
        /*0024*/ 	.short	0x0000
        /*0026*/ 	.short	0x0000
        /*0028*/ 	.byte	0x00, 0xf0, 0xc1, 0x09


	//----- nvinfo : EIATTR_MAXREG_COUNT
	.align		4
.L_432:
        /*002c*/ 	.byte	0x03, 0x1b
        /*002e*/ 	.short	0x00ff


	//----- nvinfo : EIATTR_NUM_BARRIERS
	.align		4
        /*0030*/ 	.byte	0x02, 0x4c
        /*0032*/ 	.byte	0x02
	.zero		1


	//----- nvinfo : EIATTR_ANNOTATIONS
	.align		4
        /*0034*/ 	.byte	0x04, 0x55
        /*0036*/ 	.short	(.L_434 - .L_433)


	//   ....[0]....
.L_433:
        /*0038*/ 	.word	0x00000001
        /*003c*/ 	.byte	0xd0, 0x02, 0x00, 0x00, 0x01, 0x00, 0x00, 0x00, 0xf0, 0x1a, 0x00, 0x00, 0x01, 0x00, 0x00, 0x00
        /*004c*/ 	.byte	0x20, 0x1e, 0x00, 0x00, 0x01, 0x00, 0x00, 0x00, 0xb0, 0x24, 0x00, 0x00, 0x01, 0x00, 0x00, 0x00
        /*005c*/ 	.byte	0xf0, 0x52, 0x00, 0x00, 0x01, 0x00, 0x00, 0x00, 0x30, 0x54, 0x00, 0x00


	//----- nvinfo : EIATTR_MERCURY_ISA_VERSION
	.align		4
.L_434:
        /*0068*/ 	.byte	0x03, 0x5f
        /*006a*/ 	.short	0x0000


	//----- nvinfo : EIATTR_EXIT_INSTR_OFFSETS
	.align		4
        /*006c*/ 	.byte	0x04, 0x1c
        /*006e*/ 	.short	(.L_436 - .L_435)


	//   ....[0]....
.L_435:
        /*0070*/ 	.word	0x00000040


	//   ....[1]....
        /*0074*/ 	.word	0x00007cf0


	//   ....[2]....
        /*0078*/ 	.word	0x00007da0


	//----- nvinfo : EIATTR_CTAIDZ_USED
	.align		4
.L_436:
        /*007c*/ 	.byte	0x01, 0x04
	.zero		2


	//----- nvinfo : EIATTR_MAX_THREADS
	.align		4
        /*0080*/ 	.byte	0x04, 0x05
        /*0082*/ 	.short	(.L_438 - .L_437)
.L_437:
        /*0084*/ 	.word	0x00000100
        /*0088*/ 	.word	0x00000001
        /*008c*/ 	.word	0x00000001


	//----- nvinfo : EIATTR_CRS_STACK_SIZE
	.align		4
.L_438:
        /*0090*/ 	.byte	0x04, 0x1e
        /*0092*/ 	.short	(.L_440 - .L_439)
.L_439:
        /*0094*/ 	.word	0x00000000
.L_440:


//--------------------- .nv.info._ZN7cutlass13device_kernelIN5flash19enable_sm80_to_sm89INS1_16FlashAttnBwdSm80INS1_25CollectiveMainloopBwdSm80ILi1ELi1EN4cute5tupleIJNS5_1CILi64EEES8_NS7_ILi256EEEEEENS_10bfloat16_tEfNS_4arch4Sm80ELb0ELb0ELb1ELb0ELb0ELb0ELb0ELb0ELi2ELi4ELi2ELi2ELb0EEENS1_24CollectiveEpilogueBwdGQAISA_fSD_Li256ELb0ELb0EEENS1_19SingleTileSchedulerILb0ELb0ELb0ELi64EEEEEEEEEvNT_6ParamsE --------------------------
	.section	.nv.info._ZN7cutlass13device_kernelIN5flash19enable_sm80_to_sm89INS1_16FlashAttnBwdSm80INS1_25CollectiveMainloopBwdSm80ILi1ELi1EN4cute5tupleIJNS5_1CILi64EEES8_NS7_ILi256EEEEEENS_10bfloat16_tEfNS_4arch4Sm80ELb0ELb0ELb1ELb0ELb0ELb0ELb0ELb0ELi2ELi4ELi2ELi2ELb0EEENS1_24CollectiveEpilogueBwdGQAISA_fSD_Li256ELb0ELb0EEENS1_19SingleTileSchedulerILb0ELb0ELb0ELi64EEEEEEEEEvNT_6ParamsE,"",@"SHT_CUDA_INFO"
	.sectionflags	@""
	.align	4


	//----- nvinfo : EIATTR_CUDA_API_VERSION
	.align		4
        /*0000*/ 	.byte	0x04, 0x37
        /*0002*/ 	.short	(.L_442 - .L_441)
.L_441:
        /*0004*/ 	.word	0x00000082


	//----- nvinfo : EIATTR_SW2861232_WAR
	.align		4
.L_442:
        /*0008*/ 	.byte	0x01, 0x35
	.zero		2


	//----- nvinfo : EIATTR_PARAM_CBANK
	.align		4
        /*000c*/ 	.byte	0x04, 0x0a
        /*000e*/ 	.short	(.L_444 - .L_443)
	.align		4
.L_443:
        /*0010*/ 	.word	index@(.nv.constant0._ZN7cutlass13device_kernelIN5flash19enable_sm80_to_sm89INS1_16FlashAttnBwdSm80INS1_25CollectiveMainloopBwdSm80ILi1ELi1EN4cute5tupleIJNS5_1CILi64EEES8_NS7_ILi256EEEEEENS_10bfloat16_tEfNS_4arch4Sm80ELb0ELb0ELb1ELb0ELb0ELb0ELb0ELb0ELi2ELi4ELi2ELi2ELb0EEENS1_24CollectiveEpilogueBwdGQAISA_fSD_Li256ELb0ELb0EEENS1_19SingleTileSchedulerILb0ELb0ELb0ELi64EEEEEEEEEvNT_6ParamsE)
        /*0014*/ 	.short	0x0160
        /*0016*/ 	.short	0x0278


	//----- nvinfo : EIATTR_CBANK_PARAM_SIZE
	.align		4
.L_444:
        /*0018*/ 	.byte	0x03, 0x19
        /*001a*/ 	.short	0x0278


	//----- nvinfo : EIATTR_KPARAM_INFO
	.align		4
        /*001c*/ 	.byte	0x04, 0x17
        /*001e*/ 	.short	(.L_446 - .L_445)
.L_445:
        /*0020*/ 	.word	0x00000000
        /*0024*/ 	.short	0x0000
        /*0026*/ 	.short	0x0000
        /*0028*/ 	.byte	0x00, 0xf0, 0xe1, 0x09


	//----- nvinfo : EIATTR_MAXREG_COUNT
	.align		4
.L_446:
        /*002c*/ 	.byte	0x03, 0x1b
        /*002e*/ 	.short	0x00ff


	//----- nvinfo : EIATTR_NUM_BARRIERS
	.align		4
        /*0030*/ 	.byte	0x02, 0x4c
        /*0032*/ 	.byte	0x02
	.zero		1


	//----- nvinfo : EIATTR_ANNOTATIONS
	.align		4
        /*0034*/ 	.byte	0x04, 0x55
        /*0036*/ 	.short	(.L_448 - .L_447)


	//   ....[0]....
.L_447:
        /* <DEDUP_REMOVED lines=10> */


	//----- nvinfo : EIATTR_MERCURY_ISA_VERSION
	.align		4
.L_448:
        /*00c8*/ 	.byte	0x03, 0x5f
        /*00ca*/ 	.short	0x0000


	//----- nvinfo : EIATTR_EXIT_INSTR_OFFSETS
	.align		4
        /*00cc*/ 	.byte	0x04, 0x1c
        /*00ce*/ 	.short	(.L_450 - .L_449)


	//   ....[0]....
.L_449:
        /*00d0*/ 	.word	0x00000040


	//   ....[1]....
        /*00d4*/ 	.word	0x00006a90


	//----- nvinfo : EIATTR_CTAIDZ_USED
	.align		4
.L_450:
        /*00d8*/ 	.byte	0x01, 0x04
	.zero		2


	//----- nvinfo : EIATTR_MAX_THREADS
	.align		4
        /*00dc*/ 	.byte	0x04, 0x05
        /*00de*/ 	.short	(.L_452 - .L_451)
.L_451:
        /*00e0*/ 	.word	0x00000100
        /*00e4*/ 	.word	0x00000001
        /*00e8*/ 	.word	0x00000001
.L_452:


//--------------------- .nv.info._ZN7cutlass13device_kernelIN5flash19enable_sm80_to_sm89INS1_16FlashAttnBwdSm80INS1_25CollectiveMainloopBwdSm80ILi1ELi1EN4cute5tupleIJNS5_1CILi64EEES8_NS7_ILi256EEEEEENS_10bfloat16_tEfNS_4arch4Sm80ELb0ELb0ELb1ELb1ELb0ELb0ELb0ELb0ELi2ELi4ELi2ELi2ELb0EEENS1_21CollectiveEpilogueBwdISA_SB_SD_Li256ELb1ELb0ELi4EEENS1_19SingleTileSchedulerILb1ELb0ELb0ELi64EEEEEEEEEvNT_6ParamsE --------------------------
	.section	.nv.info._ZN7cutlass13device_kernelIN5flash19enable_sm80_to_sm89INS1_16FlashAttnBwdSm80INS1_25CollectiveMainloopBwdSm80ILi1ELi1EN4cute5tupleIJNS5_1CILi64EEES8_NS7_ILi256EEEEEENS_10bfloat16_tEfNS_4arch4Sm80ELb0ELb0ELb1ELb1ELb0ELb0ELb0ELb0ELi2ELi4ELi2ELi2ELb0EEENS1_21CollectiveEpilogueBwdISA_SB_SD_Li256ELb1ELb0ELi4EEENS1_19SingleTileSchedulerILb1ELb0ELb0ELi64EEEEEEEEEvNT_6ParamsE,"",@"SHT_CUDA_INFO"
	.sectionflags	@""
	.align	4


	//----- nvinfo : EIATTR_CUDA_API_VERSION
	.align		4
        /*0000*/ 	.byte	0x04, 0x37
        /*0002*/ 	.short	(.L_454 - .L_453)
.L_453:
        /*0004*/ 	.word	0x00000082


	//----- nvinfo : EIATTR_SW2861232_WAR
	.align		4
.L_454:
        /*0008*/ 	.byte	0x01, 0x35
	.zero		2


	//----- nvinfo : EIATTR_PARAM_CBANK
	.align		4
        /*000c*/ 	.byte	0x04, 0x0a
        /*000e*/ 	.short	(.L_456 - .L_455)
	.align		4
.L_455:
        /*0010*/ 	.word	index@(.nv.constant0._ZN7cutlass13device_kernelIN5flash19enable_sm80_to_sm89INS1_16FlashAttnBwdSm80INS1_25CollectiveMainloopBwdSm80ILi1ELi1EN4cute5tupleIJNS5_1CILi64EEES8_NS7_ILi256EEEEEENS_10bfloat16_tEfNS_4arch4Sm80ELb0ELb0ELb1ELb1ELb0ELb0ELb0ELb0ELi2ELi4ELi2ELi2ELb0EEENS1_21CollectiveEpilogueBwdISA_SB_SD_Li256ELb1ELb0ELi4EEENS1_19SingleTileSchedulerILb1ELb0ELb0ELi64EEEEEEEEEvNT_6ParamsE)
        /*0014*/ 	.short	0x0160
        /*0016*/ 	.short	0x0270


	//----- nvinfo : EIATTR_CBANK_PARAM_SIZE
	.align		4
.L_456:
        /*0018*/ 	.byte	0x03, 0x19
        /*001a*/ 	.short	0x0270


	//----- nvinfo : EIATTR_KPARAM_INFO
	.align		4
        /*001c*/ 	.byte	0x04, 0x17
        /*001e*/ 	.short	(.L_458 - .L_457)
.L_457:
        /*0020*/ 	.word	0x00000000
        /*0024*/ 	.short	0x0000
        /*0026*/ 	.short	0x0000
        /*0028*/ 	.byte	0x00, 0xf0, 0xc1, 0x09


	//----- nvinfo : EIATTR_MAXREG_COUNT
	.align		4
.L_458:
        /*002c*/ 	.byte	0x03, 0x1b
        /*002e*/ 	.short	0x00ff


	//----- nvinfo : EIATTR_NUM_BARRIERS
	.align		4
        /*0030*/ 	.byte	0x02, 0x4c
        /*0032*/ 	.byte	0x02
	.zero		1


	//----- nvinfo : EIATTR_ANNOTATIONS
	.align		4
        /*0034*/ 	.byte	0x04, 0x55
        /*0036*/ 	.short	(.L_460 - .L_459)


	//   ....[0]....
.L_459:
        /* <DEDUP_REMOVED lines=11> */


	//----- nvinfo : EIATTR_MERCURY_ISA_VERSION
	.align		4
.L_460:
        /*00d0*/ 	.byte	0x03, 0x5f
        /*00d2*/ 	.short	0x0000


	//----- nvinfo : EIATTR_COOP_GROUP_MASK_REGIDS
	.align		4
        /*00d4*/ 	.byte	0x04, 0x29
        /*00d6*/ 	.short	(.L_462 - .L_461)


	//   ....[0]....
.L_461:
        /*00d8*/ 	.word	0xffffffff


	//----- nvinfo : EIATTR_COOP_GROUP_INSTR_OFFSETS
	.align		4
.L_462:
        /*00dc*/ 	.byte	0x04, 0x28
        /*00de*/ 	.short	(.L_464 - .L_463)


	//   ....[0]....
.L_463:
        /*00e0*/ 	.word	0x000000a0


	//----- nvinfo : EIATTR_EXIT_INSTR_OFFSETS
	.align		4
.L_464:
        /*00e4*/ 	.byte	0x04, 0x1c
        /*00e6*/ 	.short	(.L_466 - .L_465)


	//   ....[0]....
.L_465:
        /*00e8*/ 	.word	0x00000340


	//   ....[1]....
        /*00ec*/ 	.word	0x00008370


	//   ....[2]....
        /*00f0*/ 	.word	0x00008430


	//   ....[3]....
        /*00f4*/ 	.word	0x00009680


	//   ....[4]....
        /*00f8*/ 	.word	0x00009740


	//----- nvinfo : EIATTR_CTAIDZ_USED
	.align		4
.L_466:
        /*00fc*/ 	.byte	0x01, 0x04
	.zero		2


	//----- nvinfo : EIATTR_MAX_THREADS
	.align		4
        /*0100*/ 	.byte	0x04, 0x05
        /*0102*/ 	.short	(.L_468 - .L_467)
.L_467:
        /*0104*/ 	.word	0x00000100
        /*0108*/ 	.word	0x00000001
        /*010c*/ 	.word	0x00000001


	//----- nvinfo : EIATTR_CRS_STACK_SIZE
	.align		4
.L_468:
        /*0110*/ 	.byte	0x04, 0x1e
        /*0112*/ 	.short	(.L_470 - .L_469)
.L_469:
        /*0114*/ 	.word	0x00000000
.L_470:


//--------------------- .nv.info._ZN7cutlass13device_kernelIN5flash19enable_sm80_to_sm89INS1_16FlashAttnBwdSm80INS1_25CollectiveMainloopBwdSm80ILi1ELi1EN4cute5tupleIJNS5_1CILi64EEES8_NS7_ILi256EEEEEENS_10bfloat16_tEfNS_4arch4Sm80ELb0ELb0ELb1ELb1ELb0ELb0ELb0ELb0ELi2ELi4ELi2ELi2ELb0EEENS1_24CollectiveEpilogueBwdGQAISA_fSD_Li256ELb1ELb0EEENS1_19SingleTileSchedulerILb1ELb0ELb0ELi64EEEEEEEEEvNT_6ParamsE --------------------------
	.section	.nv.info._ZN7cutlass13device_kernelIN5flash19enable_sm80_to_sm89INS1_16FlashAttnBwdSm80INS1_25CollectiveMainloopBwdSm80ILi1ELi1EN4cute5tupleIJNS5_1CILi64EEES8_NS7_ILi256EEEEEENS_10bfloat16_tEfNS_4arch4Sm80ELb0ELb0ELb1ELb1ELb0ELb0ELb0ELb0ELi2ELi4ELi2ELi2ELb0EEENS1_24CollectiveEpilogueBwdGQAISA_fSD_Li256ELb1ELb0EEENS1_19SingleTileSchedulerILb1ELb0ELb0ELi64EEEEEEEEEvNT_6ParamsE,"",@"SHT_CUDA_INFO"
	.sectionflags	@""
	.align	4


	//----- nvinfo : EIATTR_CUDA_API_VERSION
	.align		4
        /*0000*/ 	.byte	0x04, 0x37
        /*0002*/ 	.short	(.L_472 - .L_471)
.L_471:
        /*0004*/ 	.word	0x00000082


	//----- nvinfo : EIATTR_SW2861232_WAR
	.align		4
.L_472:
        /*0008*/ 	.byte	0x01, 0x35
	.zero		2


	//----- nvinfo : EIATTR_PARAM_CBANK
	.align		4
        /*000c*/ 	.byte	0x04, 0x0a
        /*000e*/ 	.short	(.L_474 - .L_473)
	.align		4
.L_473:
        /*0010*/ 	.word	index@(.nv.constant0._ZN7cutlass13device_kernelIN5flash19enable_sm80_to_sm89INS1_16FlashAttnBwdSm80INS1_25CollectiveMainloopBwdSm80ILi1ELi1EN4cute5tupleIJNS5_1CILi64EEES8_NS7_ILi256EEEEEENS_10bfloat16_tEfNS_4arch4Sm80ELb0ELb0ELb1ELb1ELb0ELb0ELb0ELb0ELi2ELi4ELi2ELi2ELb0EEENS1_24CollectiveEpilogueBwdGQAISA_fSD_Li256ELb1ELb0EEENS1_19SingleTileSchedulerILb1ELb0ELb0ELi64EEEEEEEEEvNT_6ParamsE)
        /*0014*/ 	.short	0x0160
        /*0016*/ 	.short	0x0278


	//----- nvinfo : EIATTR_CBANK_PARAM_SIZE
	.align		4
.L_474:
        /*0018*/ 	.byte	0x03, 0x19
        /*001a*/ 	.short	0x0278


	//----- nvinfo : EIATTR_KPARAM_INFO
	.align		4
        /*001c*/ 	.byte	0x04, 0x17
        /*001e*/ 	.short	(.L_476 - .L_475)
.L_475:
        /*0020*/ 	.word	0x00000000
        /*0024*/ 	.short	0x0000
        /*0026*/ 	.short	0x0000
        /*0028*/ 	.byte	0x00, 0xf0, 0xe1, 0x09


	//----- nvinfo : EIATTR_MAXREG_COUNT
	.align		4
.L_476:
        /*002c*/ 	.byte	0x03, 0x1b
        /*002e*/ 	.short	0x00ff


	//----- nvinfo : EIATTR_NUM_BARRIERS
	.align		4
        /*0030*/ 	.byte	0x02, 0x4c
        /*0032*/ 	.byte	0x02
	.zero		1


	//----- nvinfo : EIATTR_ANNOTATIONS
	.align		4
        /*0034*/ 	.byte	0x04, 0x55
        /*0036*/ 	.short	(.L_478 - .L_477)


	//   ....[0]....
.L_477:
        /* <DEDUP_REMOVED lines=10> */


	//----- nvinfo : EIATTR_MERCURY_ISA_VERSION
	.align		4
.L_478:
        /*00c8*/ 	.byte	0x03, 0x5f
        /*00ca*/ 	.short	0x0000


	//----- nvinfo : EIATTR_COOP_GROUP_MASK_REGIDS
	.align		4
        /*00cc*/ 	.byte	0x04, 0x29
        /*00ce*/ 	.short	(.L_480 - .L_479)


	//   ....[0]....
.L_479:
        /*00d0*/ 	.word	0xffffffff


	//----- nvinfo : EIATTR_COOP_GROUP_INSTR_OFFSETS
	.align		4
.L_480:
        /*00d4*/ 	.byte	0x04, 0x28
        /*00d6*/ 	.short	(.L_482 - .L_481)


	//   ....[0]....
.L_481:
        /*00d8*/ 	.word	0x000000a0


	//----- nvinfo : EIATTR_EXIT_INSTR_OFFSETS
	.align		4
.L_482:
        /*00dc*/ 	.byte	0x04, 0x1c
        /*00de*/ 	.short	(.L_484 - .L_483)


	//   ....[0]....
.L_483:
        /*00e0*/ 	.word	0x00000340


	//   ....[1]....
        /*00e4*/ 	.word	0x00006520


	//   ....[2]....
        /*00e8*/ 	.word	0x00007060


	//----- nvinfo : EIATTR_CTAIDZ_USED
	.align		4
.L_484:
        /*00ec*/ 	.byte	0x01, 0x04
	.zero		2


	//----- nvinfo : EIATTR_MAX_THREADS
	.align		4
        /*00f0*/ 	.byte	0x04, 0x05
        /*00f2*/ 	.short	(.L_486 - .L_485)
.L_485:
        /*00f4*/ 	.word	0x00000100
        /*00f8*/ 	.word	0x00000001
        /*00fc*/ 	.word	0x00000001
.L_486:


//--------------------- .nv.info._ZN7cutlass13device_kernelIN5flash19enable_sm80_to_sm89INS1_16FlashAttnBwdSm80INS1_25CollectiveMainloopBwdSm80ILi1ELi1EN4cute5tupleIJNS5_1CILi64EEES8_NS7_ILi256EEEEEENS_10bfloat16_tEfNS_4arch4Sm80ELb0ELb1ELb1ELb0ELb0ELb0ELb0ELb0ELi2ELi4ELi2ELi2ELb0EEENS1_21CollectiveEpilogueBwdISA_SB_SD_Li256ELb0ELb0ELi4EEENS1_19SingleTileSchedulerILb0ELb0ELb0ELi64EEEEEEEEEvNT_6ParamsE --------------------------
	.section	.nv.info._ZN7cutlass13device_kernelIN5flash19enable_sm80_to_sm89INS1_16FlashAttnBwdSm80INS1_25CollectiveMainloopBwdSm80ILi1ELi1EN4cute5tupleIJNS5_1CILi64EEES8_NS7_ILi256EEEEEENS_10bfloat16_tEfNS_4arch4Sm80ELb0ELb1ELb1ELb0ELb0ELb0ELb0ELb0ELi2ELi4ELi2ELi2ELb0EEENS1_21CollectiveEpilogueBwdISA_SB_SD_Li256ELb0ELb0ELi4EEENS1_19SingleTileSchedulerILb0ELb0ELb0ELi64EEEEEEEEEvNT_6ParamsE,"",@"SHT_CUDA_INFO"
	.sectionflags	@""
	.align	4


	//----- nvinfo : EIATTR_CUDA_API_VERSION
	.align		4
        /*0000*/ 	.byte	0x04, 0x37
        /*0002*/ 	.short	(.L_488 - .L_487)
.L_487:
        /*0004*/ 	.word	0x00000082


	//----- nvinfo : EIATTR_SW2861232_WAR
	.align		4
.L_488:
        /*0008*/ 	.byte	0x01, 0x35
	.zero		2


	//----- nvinfo : EIATTR_PARAM_CBANK
	.align		4
        /*000c*/ 	.byte	0x04, 0x0a
        /*000e*/ 	.short	(.L_490 - .L_489)
	.align		4
.L_489:
        /*0010*/ 	.word	index@(.nv.constant0._ZN7cutlass13device_kernelIN5flash19enable_sm80_to_sm89INS1_16FlashAttnBwdSm80INS1_25CollectiveMainloopBwdSm80ILi1ELi1EN4cute5tupleIJNS5_1CILi64EEES8_NS7_ILi256EEEEEENS_10bfloat16_tEfNS_4arch4Sm80ELb0ELb1ELb1ELb0ELb0ELb0ELb0ELb0ELi2ELi4ELi2ELi2ELb0EEENS1_21CollectiveEpilogueBwdISA_SB_SD_Li256ELb0ELb0ELi4EEENS1_19SingleTileSchedulerILb0ELb0ELb0ELi64EEEEEEEEEvNT_6ParamsE)
        /*0014*/ 	.short	0x0160
        /*0016*/ 	.short	0x0270


	//----- nvinfo : EIATTR_CBANK_PARAM_SIZE
	.align		4
.L_490:
        /*0018*/ 	.byte	0x03, 0x19
        /*001a*/ 	.short	0x0270


	//----- nvinfo : EIATTR_KPARAM_INFO
	.align		4
        /*001c*/ 	.byte	0x04, 0x17
        /*001e*/ 	.short	(.L_492 - .L_491)
.L_491:
        /*0020*/ 	.word	0x00000000
        /*0024*/ 	.short	0x0000
        /*0026*/ 	.short	0x0000
        /*0028*/ 	.byte	0x00, 0xf0, 0xc1, 0x09


	//----- nvinfo : EIATTR_MAXREG_COUNT
	.align		4
.L_492:
        /*002c*/ 	.byte	0x03, 0x1b
        /*002e*/ 	.short	0x00ff


	//----- nvinfo : EIATTR_NUM_BARRIERS
	.align		4
        /*0030*/ 	.byte	0x02, 0x4c
        /*0032*/ 	.byte	0x02
	.zero		1


	//----- nvinfo : EIATTR_ANNOTATIONS
	.align		4
        /*0034*/ 	.byte	0x04, 0x55
        /*0036*/ 	.short	(.L_494 - .L_493)


	//   ....[0]....
.L_493:
        /* <DEDUP_REMOVED lines=12> */


	//----- nvinfo : EIATTR_MERCURY_ISA_VERSION
	.align		4
.L_494:
        /*00e0*/ 	.byte	0x03, 0x5f
        /*00e2*/ 	.short	0x0000


	//----- nvinfo : EIATTR_EXIT_INSTR_OFFSETS
	.align		4
        /*00e4*/ 	.byte	0x04, 0x1c
        /*00e6*/ 	.short	(.L_496 - .L_495)


	//   ....[0]....
.L_495:
        /*00e8*/ 	.word	0x00000040


	//   ....[1]....
        /*00ec*/ 	.word	0x000083e0


	//   ....[2]....
        /*00f0*/ 	.word	0x000084a0


	//   ....[3]....
        /*00f4*/ 	.word	0x00009590


	//   ....[4]....
        /*00f8*/ 	.word	0x00009650


	//----- nvinfo : EIATTR_CTAIDZ_USED
	.align		4
.L_496:
        /*00fc*/ 	.byte	0x01, 0x04
	.zero		2


	//----- nvinfo : EIATTR_MAX_THREADS
	.align		4
        /*0100*/ 	.byte	0x04, 0x05
        /*0102*/ 	.short	(.L_498 - .L_497)
.L_497:
        /*0104*/ 	.word	0x00000100
        /*0108*/ 	.word	0x00000001
        /*010c*/ 	.word	0x00000001


	//----- nvinfo : EIATTR_CRS_STACK_SIZE
	.align		4
.L_498:
        /*0110*/ 	.byte	0x04, 0x1e
        /*0112*/ 	.short	(.L_500 - .L_499)
.L_499:
        /*0114*/ 	.word	0x00000000
.L_500:


//--------------------- .nv.info._ZN7cutlass13device_kernelIN5flash19enable_sm80_to_sm89INS1_16FlashAttnBwdSm80INS1_25CollectiveMainloopBwdSm80ILi1ELi1EN4cute5tupleIJNS5_1CILi64EEES8_NS7_ILi256EEEEEENS_10bfloat16_tEfNS_4arch4Sm80ELb0ELb1ELb1ELb0ELb0ELb0ELb0ELb0ELi2ELi4ELi2ELi2ELb0EEENS1_24CollectiveEpilogueBwdGQAISA_fSD_Li256ELb0ELb0EEENS1_19SingleTileSchedulerILb0ELb0ELb0ELi64EEEEEEEEEvNT_6ParamsE --------------------------
	.section	.nv.info._ZN7cutlass13device_kernelIN5flash19enable_sm80_to_sm89INS1_16FlashAttnBwdSm80INS1_25CollectiveMainloopBwdSm80ILi1ELi1EN4cute5tupleIJNS5_1CILi64EEES8_NS7_ILi256EEEEEENS_10bfloat16_tEfNS_4arch4Sm80ELb0ELb1ELb1ELb0ELb0ELb0ELb0ELb0ELi2ELi4ELi2ELi2ELb0EEENS1_24CollectiveEpilogueBwdGQAISA_fSD_Li256ELb0ELb0EEENS1_19SingleTileSchedulerILb0ELb0ELb0ELi64EEEEEEEEEvNT_6ParamsE,"",@"SHT_CUDA_INFO"
	.sectionflags	@""
	.align	4


	//----- nvinfo : EIATTR_CUDA_API_VERSION
	.align		4
        /*0000*/ 	.byte	0x04, 0x37
        /*0002*/ 	.short	(.L_502 - .L_501)
.L_501:
        /*0004*/ 	.word	0x00000082


	//----- nvinfo : EIATTR_SW2861232_WAR
	.align		4
.L_502:
        /*0008*/ 	.byte	0x01, 0x35
	.zero		2


	//----- nvinfo : EIATTR_PARAM_CBANK
	.align		4
        /*000c*/ 	.byte	0x04, 0x0a
        /*000e*/ 	.short	(.L_504 - .L_503)
	.align		4
.L_503:
        /*0010*/ 	.word	index@(.nv.constant0._ZN7cutlass13device_kernelIN5flash19enable_sm80_to_sm89INS1_16FlashAttnBwdSm80INS1_25CollectiveMainloopBwdSm80ILi1ELi1EN4cute5tupleIJNS5_1CILi64EEES8_NS7_ILi256EEEEEENS_10bfloat16_tEfNS_4arch4Sm80ELb0ELb1ELb1ELb0ELb0ELb0ELb0ELb0ELi2ELi4ELi2ELi2ELb0EEENS1_24CollectiveEpilogueBwdGQAISA_fSD_Li256ELb0ELb0EEENS1_19SingleTileSchedulerILb0ELb0ELb0ELi64EEEEEEEEEvNT_6ParamsE)
        /*0014*/ 	.short	0x0160
        /*0016*/ 	.short	0x0278


	//----- nvinfo : EIATTR_CBANK_PARAM_SIZE
	.align		4
.L_504:
        /*0018*/ 	.byte	0x03, 0x19
        /*001a*/ 	.short	0x0278


	//----- nvinfo : EIATTR_KPARAM_INFO
	.align		4
        /*001c*/ 	.byte	0x04, 0x17
        /*001e*/ 	.short	(.L_506 - .L_505)
.L_505:
        /*0020*/ 	.word	0x00000000
        /*0024*/ 	.short	0x0000
        /*0026*/ 	.short	0x0000
        /*0028*/ 	.byte	0x00, 0xf0, 0xe1, 0x09


	//----- nvinfo : EIATTR_MAXREG_COUNT
	.align		4
.L_506:
        /*002c*/ 	.byte	0x03, 0x1b
        /*002e*/ 	.short	0x00ff


	//----- nvinfo : EIATTR_NUM_BARRIERS
	.align		4
        /*0030*/ 	.byte	0x02, 0x4c
        /*0032*/ 	.byte	0x02
	.zero		1


	//----- nvinfo : EIATTR_ANNOTATIONS
	.align		4
        /*0034*/ 	.byte	0x04, 0x55
        /*0036*/ 	.short	(.L_508 - .L_507)


	//   ....[0]....
.L_507:
        /* <DEDUP_REMOVED lines=12> */


	//----- nvinfo : EIATTR_MERCURY_ISA_VERSION
	.align		4
.L_508:
        /*00e0*/ 	.byte	0x03, 0x5f
        /*00e2*/ 	.short	0x0000


	//----- nvinfo : EIATTR_EXIT_INSTR_OFFSETS
	.align		4
        /*00e4*/ 	.byte	0x04, 0x1c
        /*00e6*/ 	.short	(.L_510 - .L_509)


	//   ....[0]....
.L_509:
        /*00e8*/ 	.word	0x00000040


	//   ....[1]....
        /*00ec*/ 	.word	0x00006710


	//   ....[2]....
        /*00f0*/ 	.word	0x00007130


	//----- nvinfo : EIATTR_CTAIDZ_USED
	.align		4
.L_510:
        /*00f4*/ 	.byte	0x01, 0x04
	.zero		2


	//----- nvinfo : EIATTR_MAX_THREADS
	.align		4
        /*00f8*/ 	.byte	0x04, 0x05
        /*00fa*/ 	.short	(.L_512 - .L_511)
.L_511:
        /*00fc*/ 	.word	0x00000100
        /*0100*/ 	.word	0x00000001
        /*0104*/ 	.word	0x00000001


	//----- nvinfo : EIATTR_CRS_STACK_SIZE
	.align		4
.L_512:
        /*0108*/ 	.byte	0x04, 0x1e
        /*010a*/ 	.short	(.L_514 - .L_513)
.L_513:
        /*010c*/ 	.word	0x00000000
.L_514:


//--------------------- .nv.info._ZN7cutlass13device_kernelIN5flash19enable_sm80_to_sm89INS1_16FlashAttnBwdSm80INS1_25CollectiveMainloopBwdSm80ILi1ELi1EN4cute5tupleIJNS5_1CILi64EEES8_NS7_ILi256EEEEEENS_10bfloat16_tEfNS_4arch4Sm80ELb0ELb1ELb1ELb1ELb0ELb0ELb0ELb0ELi2ELi4ELi2ELi2ELb0EEENS1_21CollectiveEpilogueBwdISA_SB_SD_Li256ELb1ELb0ELi4EEENS1_19SingleTileSchedulerILb1ELb0ELb0ELi64EEEEEEEEEvNT_6ParamsE --------------------------
	.section	.nv.info._ZN7cutlass13device_kernelIN5flash19enable_sm80_to_sm89INS1_16FlashAttnBwdSm80INS1_25CollectiveMainloopBwdSm80ILi1ELi1EN4cute5tupleIJNS5_1CILi64EEES8_NS7_ILi256EEEEEENS_10bfloat16_tEfNS_4arch4Sm80ELb0ELb1ELb1ELb1ELb0ELb0ELb0ELb0ELi2ELi4ELi2ELi2ELb0EEENS1_21CollectiveEpilogueBwdISA_SB_SD_Li256ELb1ELb0ELi4EEENS1_19SingleTileSchedulerILb1ELb0ELb0ELi64EEEEEEEEEvNT_6ParamsE,"",@"SHT_CUDA_INFO"
	.sectionflags	@""
	.align	4


	//----- nvinfo : EIATTR_CUDA_API_VERSION
	.align		4
        /*0000*/ 	.byte	0x04, 0x37
        /*0002*/ 	.short	(.L_516 - .L_515)
.L_515:
        /*0004*/ 	.word	0x00000082


	//----- nvinfo : EIATTR_SW2861232_WAR
	.align		4
.L_516:
        /*0008*/ 	.byte	0x01, 0x35
	.zero		2


	//----- nvinfo : EIATTR_PARAM_CBANK
	.align		4
        /*000c*/ 	.byte	0x04, 0x0a
        /*000e*/ 	.short	(.L_518 - .L_517)
	.align		4
.L_517:
        /*0010*/ 	.word	index@(.nv.constant0._ZN7cutlass13device_kernelIN5flash19enable_sm80_to_sm89INS1_16FlashAttnBwdSm80INS1_25CollectiveMainloopBwdSm80ILi1ELi1EN4cute5tupleIJNS5_1CILi64EEES8_NS7_ILi256EEEEEENS_10bfloat16_tEfNS_4arch4Sm80ELb0ELb1ELb1ELb1ELb0ELb0ELb0ELb0ELi2ELi4ELi2ELi2ELb0EEENS1_21CollectiveEpilogueBwdISA_SB_SD_Li256ELb1ELb0ELi4EEENS1_19SingleTileSchedulerILb1ELb0ELb0ELi64EEEEEEEEEvNT_6ParamsE)
        /*0014*/ 	.short	0x0160
        /*0016*/ 	.short	0x0270


	//----- nvinfo : EIATTR_CBANK_PARAM_SIZE
	.align		4
.L_518:
        /*0018*/ 	.byte	0x03, 0x19
        /*001a*/ 	.short	0x0270


	//----- nvinfo : EIATTR_KPARAM_INFO
	.align		4
        /*001c*/ 	.byte	0x04, 0x17
        /*001e*/ 	.short	(.L_520 - .L_519)
.L_519:
        /*0020*/ 	.word	0x00000000
        /*0024*/ 	.short	0x0000
        /*0026*/ 	.short	0x0000
        /*0028*/ 	.byte	0x00, 0xf0, 0xc1, 0x09


	//----- nvinfo : EIATTR_MAXREG_COUNT
	.align		4
.L_520:
        /*002c*/ 	.byte	0x03, 0x1b
        /*002e*/ 	.short	0x00ff


	//----- nvinfo : EIATTR_NUM_BARRIERS
	.align		4
        /*0030*/ 	.byte	0x02, 0x4c
        /*0032*/ 	.byte	0x02
	.zero		1


	//----- nvinfo : EIATTR_ANNOTATIONS
	.align		4
        /*0034*/ 	.byte	0x04, 0x55
        /*0036*/ 	.short	(.L_522 - .L_521)


	//   ....[0]....
.L_521:
        /* <DEDUP_REMOVED lines=14> */


	//----- nvinfo : EIATTR_MERCURY_ISA_VERSION
	.align		4
.L_522:
        /*0100*/ 	.byte	0x03, 0x5f
        /*0102*/ 	.short	0x0000


	//----- nvinfo : EIATTR_COOP_GROUP_MASK_REGIDS
	.align		4
        /*0104*/ 	.byte	0x04, 0x29
        /*0106*/ 	.short	(.L_524 - .L_523)


	//   ....[0]....
.L_523:
        /*0108*/ 	.word	0xffffffff


	//----- nvinfo : EIATTR_COOP_GROUP_INSTR_OFFSETS
	.align		4
.L_524:
        /*010c*/ 	.byte	0x04, 0x28
        /*010e*/ 	.short	(.L_526 - .L_525)


	//   ....[0]....
.L_525:
        /*0110*/ 	.word	0x000000a0


	//----- nvinfo : EIATTR_EXIT_INSTR_OFFSETS
	.align		4
.L_526:
        /*0114*/ 	.byte	0x04, 0x1c
        /*0116*/ 	.short	(.L_528 - .L_527)


	//   ....[0]....
.L_527:
        /*0118*/ 	.word	0x00000340


	//   ....[1]....
        /*011c*/ 	.word	0x000089d0


	//   ....[2]....
        /*0120*/ 	.word	0x00008a90


	//   ....[3]....
        /*0124*/ 	.word	0x00009ce0


	//   ....[4]....
        /*0128*/ 	.word	0x00009da0


	//----- nvinfo : EIATTR_CTAIDZ_USED
	.align		4
.L_528:
        /*012c*/ 	.byte	0x01, 0x04
	.zero		2


	//----- nvinfo : EIATTR_MAX_THREADS
	.align		4
        /*0130*/ 	.byte	0x04, 0x05
        /*0132*/ 	.short	(.L_530 - .L_529)
.L_529:
        /*0134*/ 	.word	0x00000100
        /*0138*/ 	.word	0x00000001
        /*013c*/ 	.word	0x00000001


	//----- nvinfo : EIATTR_CRS_STACK_SIZE
	.align		4
.L_530:
        /*0140*/ 	.byte	0x04, 0x1e
        /*0142*/ 	.short	(.L_532 - .L_531)
.L_531:
        /*0144*/ 	.word	0x00000000
.L_532:


//--------------------- .nv.info._ZN7cutlass13device_kernelIN5flash19enable_sm80_to_sm89INS1_16FlashAttnBwdSm80INS1_25CollectiveMainloopBwdSm80ILi1ELi1EN4cute5tupleIJNS5_1CILi64EEES8_NS7_ILi256EEEEEENS_10bfloat16_tEfNS_4arch4Sm80ELb0ELb1ELb1ELb1ELb0ELb0ELb0ELb0ELi2ELi4ELi2ELi2ELb0EEENS1_24CollectiveEpilogueBwdGQAISA_fSD_Li256ELb1ELb0EEENS1_19SingleTileSchedulerILb1ELb0ELb0ELi64EEEEEEEEEvNT_6ParamsE --------------------------
	.section	.nv.info._ZN7cutlass13device_kernelIN5flash19enable_sm80_to_sm89INS1_16FlashAttnBwdSm80INS1_25CollectiveMainloopBwdSm80ILi1ELi1EN4cute5tupleIJNS5_1CILi64EEES8_NS7_ILi256EEEEEENS_10bfloat16_tEfNS_4arch4Sm80ELb0ELb1ELb1ELb1ELb0ELb0ELb0ELb0ELi2ELi4ELi2ELi2ELb0EEENS1_24CollectiveEpilogueBwdGQAISA_fSD_Li256ELb1ELb0EEENS1_19SingleTileSchedulerILb1ELb0ELb0ELi64EEEEEEEEEvNT_6ParamsE,"",@"SHT_CUDA_INFO"
	.sectionflags	@""
	.align	4


	//----- nvinfo : EIATTR_CUDA_API_VERSION
	.align		4
        /*0000*/ 	.byte	0x04, 0x37
        /*0002*/ 	.short	(.L_534 - .L_533)
.L_533:
        /*0004*/ 	.word	0x00000082


	//----- nvinfo : EIATTR_SW2861232_WAR
	.align		4
.L_534:
        /*0008*/ 	.byte	0x01, 0x35
	.zero		2


	//----- nvinfo : EIATTR_PARAM_CBANK
	.align		4
        /*000c*/ 	.byte	0x04, 0x0a
        /*000e*/ 	.short	(.L_536 - .L_535)
	.align		4
.L_535:
        /*0010*/ 	.word	index@(.nv.constant0._ZN7cutlass13device_kernelIN5flash19enable_sm80_to_sm89INS1_16FlashAttnBwdSm80INS1_25CollectiveMainloopBwdSm80ILi1ELi1EN4cute5tupleIJNS5_1CILi64EEES8_NS7_ILi256EEEEEENS_10bfloat16_tEfNS_4arch4Sm80ELb0ELb1ELb1ELb1ELb0ELb0ELb0ELb0ELi2ELi4ELi2ELi2ELb0EEENS1_24CollectiveEpilogueBwdGQAISA_fSD_Li256ELb1ELb0EEENS1_19SingleTileSchedulerILb1ELb0ELb0ELi64EEEEEEEEEvNT_6ParamsE)
        /*0014*/ 	.short	0x0160
        /*0016*/ 	.short	0x0278


	//----- nvinfo : EIATTR_CBANK_PARAM_SIZE
	.align		4
.L_536:
        /*0018*/ 	.byte	0x03, 0x19
        /*001a*/ 	.short	0x0278


	//----- nvinfo : EIATTR_KPARAM_INFO
	.align		4
        /*001c*/ 	.byte	0x04, 0x17
        /*001e*/ 	.short	(.L_538 - .L_537)
.L_537:
        /*0020*/ 	.word	0x00000000
        /*0024*/ 	.short	0x0000
        /*0026*/ 	.short	0x0000
        /*0028*/ 	.byte	0x00, 0xf0, 0xe1, 0x09


	//----- nvinfo : EIATTR_MAXREG_COUNT
	.align		4
.L_538:
        /*002c*/ 	.byte	0x03, 0x1b
        /*002e*/ 	.short	0x00ff


	//----- nvinfo : EIATTR_NUM_BARRIERS
	.align		4
        /*0030*/ 	.byte	0x02, 0x4c
        /*0032*/ 	.byte	0x02
	.zero		1


	//----- nvinfo : EIATTR_ANNOTATIONS
	.align		4
        /*0034*/ 	.byte	0x04, 0x55
        /*0036*/ 	.short	(.L_540 - .L_539)


	//   ....[0]....
.L_539:
        /* <DEDUP_REMOVED lines=13> */


	//----- nvinfo : EIATTR_MERCURY_ISA_VERSION
	.align		4
.L_540:
        /*00f8*/ 	.byte	0x03, 0x5f
        /*00fa*/ 	.short	0x0000


	//----- nvinfo : EIATTR_COOP_GROUP_MASK_REGIDS
	.align		4
        /*00fc*/ 	.byte	0x04, 0x29
        /*00fe*/ 	.short	(.L_542 - .L_541)


	//   ....[0]....
.L_541:
        /*0100*/ 	.word	0xffffffff


	//----- nvinfo : EIATTR_COOP_GROUP_INSTR_OFFSETS
	.align		4
.L_542:
        /*0104*/ 	.byte	0x04, 0x28
        /*0106*/ 	.short	(.L_544 - .L_543)


	//   ....[0]....
.L_543:
        /*0108*/ 	.word	0x000000a0


	//----- nvinfo : EIATTR_EXIT_INSTR_OFFSETS
	.align		4
.L_544:
        /*010c*/ 	.byte	0x04, 0x1c
        /*010e*/ 	.short	(.L_546 - .L_545)


	//   ....[0]....
.L_545:
        /*0110*/ 	.word	0x00000340


	//   ....[1]....
        /*0114*/ 	.word	0x00006ba0


	//   ....[2]....
        /*0118*/ 	.word	0x000076d0


	//----- nvinfo : EIATTR_CTAIDZ_USED
	.align		4
.L_546:
        /*011c*/ 	.byte	0x01, 0x04
	.zero		2


	//----- nvinfo : EIATTR_MAX_THREADS
	.align		4
        /*0120*/ 	.byte	0x04, 0x05
        /*0122*/ 	.short	(.L_548 - .L_547)
.L_547:
        /*0124*/ 	.word	0x00000100
        /*0128*/ 	.word	0x00000001
        /*012c*/ 	.word	0x00000001


	//----- nvinfo : EIATTR_CRS_STACK_SIZE
	.align		4
.L_548:
        /*0130*/ 	.byte	0x04, 0x1e
        /*0132*/ 	.short	(.L_550 - .L_549)
.L_549:
        /*0134*/ 	.word	0x00000000
.L_550:


//--------------------- .nv.info._ZN7cutlass13device_kernelIN5flash19enable_sm80_to_sm89INS1_16FlashAttnBwdSm80INS1_25CollectiveMainloopBwdSm80ILi1ELi1EN4cute5tupleIJNS5_1CILi64EEES8_NS7_ILi256EEEEEENS_10bfloat16_tEfNS_4arch4Sm80ELb1ELb0ELb1ELb0ELb0ELb0ELb0ELb0ELi2ELi4ELi2ELi2ELb0EEENS1_21CollectiveEpilogueBwdISA_SB_SD_Li256ELb0ELb0ELi4EEENS1_25SingleTileBwdLPTSchedulerILb0ELi64ELb0EEEEEEEEEvNT_6ParamsE --------------------------
	.section	.nv.info._ZN7cutlass13device_kernelIN5flash19enable_sm80_to_sm89INS1_16FlashAttnBwdSm80INS1_25CollectiveMainloopBwdSm80ILi1ELi1EN4cute5tupleIJNS5_1CILi64EEES8_NS7_ILi256EEEEEENS_10bfloat16_tEfNS_4arch4Sm80ELb1ELb0ELb1ELb0ELb0ELb0ELb0ELb0ELi2ELi4ELi2ELi2ELb0EEENS1_21CollectiveEpilogueBwdISA_SB_SD_Li256ELb0ELb0ELi4EEENS1_25SingleTileBwdLPTSchedulerILb0ELi64ELb0EEEEEEEEEvNT_6ParamsE,"",@"SHT_CUDA_INFO"
	.sectionflags	@""
	.align	4


	//----- nvinfo : EIATTR_CUDA_API_VERSION
	.align		4
        /*0000*/ 	.byte	0x04, 0x37
        /*0002*/ 	.short	(.L_552 - .L_551)
.L_551:
        /*0004*/ 	.word	0x00000082


	//----- nvinfo : EIATTR_SW2861232_WAR
	.align		4
.L_552:
        /*0008*/ 	.byte	0x01, 0x35
	.zero		2


	//----- nvinfo : EIATTR_PARAM_CBANK
	.align		4
        /*000c*/ 	.byte	0x04, 0x0a
        /*000e*/ 	.short	(.L_554 - .L_553)
	.align		4
.L_553:
        /*0010*/ 	.word	index@(.nv.constant0._ZN7cutlass13device_kernelIN5flash19enable_sm80_to_sm89INS1_16FlashAttnBwdSm80INS1_25CollectiveMainloopBwdSm80ILi1ELi1EN4cute5tupleIJNS5_1CILi64EEES8_NS7_ILi256EEEEEENS_10bfloat16_tEfNS_4arch4Sm80ELb1ELb0ELb1ELb0ELb0ELb0ELb0ELb0ELi2ELi4ELi2ELi2ELb0EEENS1_21CollectiveEpilogueBwdISA_SB_SD_Li256ELb0ELb0ELi4EEENS1_25SingleTileBwdLPTSchedulerILb0ELi64ELb0EEEEEEEEEvNT_6ParamsE)
        /*0014*/ 	.short	0x0160
        /*0016*/ 	.short	0x0288


	//----- nvinfo : EIATTR_CBANK_PARAM_SIZE
	.align		4
.L_554:
        /*0018*/ 	.byte	0x03, 0x19
        /*001a*/ 	.short	0x0288


	//----- nvinfo : EIATTR_KPARAM_INFO
	.align		4
        /*001c*/ 	.byte	0x04, 0x17
        /*001e*/ 	.short	(.L_556 - .L_555)
.L_555:
        /*0020*/ 	.word	0x00000000
        /*0024*/ 	.short	0x0000
        /*0026*/ 	.short	0x0000
        /*0028*/ 	.byte	0x00, 0xf0, 0x21, 0x0a


	//----- nvinfo : EIATTR_MAXREG_COUNT
	.align		4
.L_556:
        /*002c*/ 	.byte	0x03, 0x1b
        /*002e*/ 	.short	0x00ff


	//----- nvinfo : EIATTR_NUM_BARRIERS
	.align		4
        /*0030*/ 	.byte	0x02, 0x4c
        /*0032*/ 	.byte	0x02
	.zero		1


	//----- nvinfo : EIATTR_ANNOTATIONS
	.align		4
        /*0034*/ 	.byte	0x04, 0x55
        /*0036*/ 	.short	(.L_558 - .L_557)


	//   ....[0]....
.L_557:
        /* <DEDUP_REMOVED lines=13> */


	//----- nvinfo : EIATTR_MERCURY_ISA_VERSION
	.align		4
.L_558:
        /*00f8*/ 	.byte	0x03, 0x5f
        /*00fa*/ 	.short	0x0000


	//----- nvinfo : EIATTR_COOP_GROUP_MASK_REGIDS
	.align		4
        /*00fc*/ 	.byte	0x04, 0x29
        /*00fe*/ 	.short	(.L_560 - .L_559)


	//   ....[0]....
.L_559:
        /*0100*/ 	.word	0xffffffff


	//----- nvinfo : EIATTR_COOP_GROUP_INSTR_OFFSETS
	.align		4
.L_560:
        /*0104*/ 	.byte	0x04, 0x28
        /*0106*/ 	.short	(.L_562 - .L_561)


	//   ....[0]....
.L_561:
        /*0108*/ 	.word	0x00000050


	//----- nvinfo : EIATTR_EXIT_INSTR_OFFSETS
	.align		4
.L_562:
        /*010c*/ 	.byte	0x04, 0x1c
        /*010e*/ 	.short	(.L_564 - .L_563)


	//   ....[0]....
.L_563:
        /*0110*/ 	.word	0x00000540


	//   ....[1]....
        /*0114*/ 	.word	0x00008490


	//   ....[2]....
        /*0118*/ 	.word	0x00008550


	//   ....[3]....
        /*011c*/ 	.word	0x000096a0


	//   ....[4]....
        /*0120*/ 	.word	0x00009750


	//----- nvinfo : EIATTR_MAX_THREADS
	.align		4
.L_564:
        /*0124*/ 	.byte	0x04, 0x05
        /*0126*/ 	.short	(.L_566 - .L_565)
.L_565:
        /*0128*/ 	.word	0x00000100
        /*012c*/ 	.word	0x00000001
        /*0130*/ 	.word	0x00000001


	//----- nvinfo : EIATTR_CRS_STACK_SIZE
	.align		4
.L_566:
        /*0134*/ 	.byte	0x04, 0x1e
        /*0136*/ 	.short	(.L_568 - .L_567)
.L_567:
        /*0138*/ 	.word	0x00000000
.L_568:


//--------------------- .nv.info._ZN7cutlass13device_kernelIN5flash19enable_sm80_to_sm89INS1_16FlashAttnBwdSm80INS1_25CollectiveMainloopBwdSm80ILi1ELi1EN4cute5tupleIJNS5_1CILi64EEES8_NS7_ILi256EEEEEENS_10bfloat16_tEfNS_4arch4Sm80ELb1ELb0ELb1ELb0ELb0ELb0ELb0ELb0ELi2ELi4ELi2ELi2ELb0EEENS1_24CollectiveEpilogueBwdGQAISA_fSD_Li256ELb0ELb0EEENS1_25SingleTileBwdLPTSchedulerILb0ELi64ELb0EEEEEEEEEvNT_6ParamsE --------------------------
	.section	.nv.info._ZN7cutlass13device_kernelIN5flash19enable_sm80_to_sm89INS1_16FlashAttnBwdSm80INS1_25CollectiveMainloopBwdSm80ILi1ELi1EN4cute5tupleIJNS5_1CILi64EEES8_NS7_ILi256EEEEEENS_10bfloat16_tEfNS_4arch4Sm80ELb1ELb0ELb1ELb0ELb0ELb0ELb0ELb0ELi2ELi4ELi2ELi2ELb0EEENS1_24CollectiveEpilogueBwdGQAISA_fSD_Li256ELb0ELb0EEENS1_25SingleTileBwdLPTSchedulerILb0ELi64ELb0EEEEEEEEEvNT_6ParamsE,"",@"SHT_CUDA_INFO"
	.sectionflags	@""
	.align	4


	//----- nvinfo : EIATTR_CUDA_API_VERSION
	.align		4
        /*0000*/ 	.byte	0x04, 0x37
        /*0002*/ 	.short	(.L_570 - .L_569)
.L_569:
        /*0004*/ 	.word	0x00000082


	//----- nvinfo : EIATTR_SW2861232_WAR
	.align		4
.L_570:
        /*0008*/ 	.byte	0x01, 0x35
	.zero		2


	//----- nvinfo : EIATTR_PARAM_CBANK
	.align		4
        /*000c*/ 	.byte	0x04, 0x0a
        /*000e*/ 	.short	(.L_572 - .L_571)
	.align		4
.L_571:
        /*0010*/ 	.word	index@(.nv.constant0._ZN7cutlass13device_kernelIN5flash19enable_sm80_to_sm89INS1_16FlashAttnBwdSm80INS1_25CollectiveMainloopBwdSm80ILi1ELi1EN4cute5tupleIJNS5_1CILi64EEES8_NS7_ILi256EEEEEENS_10bfloat16_tEfNS_4arch4Sm80ELb1ELb0ELb1ELb0ELb0ELb0ELb0ELb0ELi2ELi4ELi2ELi2ELb0EEENS1_24CollectiveEpilogueBwdGQAISA_fSD_Li256ELb0ELb0EEENS1_25SingleTileBwdLPTSchedulerILb0ELi64ELb0EEEEEEEEEvNT_6ParamsE)
        /*0014*/ 	.short	0x0160
        /*0016*/ 	.short	0x0290


	//----- nvinfo : EIATTR_CBANK_PARAM_SIZE
	.align		4
.L_572:
        /*0018*/ 	.byte	0x03, 0x19
        /*001a*/ 	.short	0x0290


	//----- nvinfo : EIATTR_KPARAM_INFO
	.align		4
        /*001c*/ 	.byte	0x04, 0x17
        /*001e*/ 	.short	(.L_574 - .L_573)
.L_573:
        /*0020*/ 	.word	0x00000000
        /*0024*/ 	.short	0x0000
        /*0026*/ 	.short	0x0000
        /*0028*/ 	.byte	0x00, 0xf0, 0x41, 0x0a


	//----- nvinfo : EIATTR_MAXREG_COUNT
	.align		4
.L_574:
        /*002c*/ 	.byte	0x03, 0x1b
        /*002e*/ 	.short	0x00ff


	//----- nvinfo : EIATTR_NUM_BARRIERS
	.align		4
        /*0030*/ 	.byte	0x02, 0x4c
        /*0032*/ 	.byte	0x02
	.zero		1


	//----- nvinfo : EIATTR_ANNOTATIONS
	.align		4
        /*0034*/ 	.byte	0x04, 0x55
        /*0036*/ 	.short	(.L_576 - .L_575)


	//   ....[0]....
.L_575:
        /* <DEDUP_REMOVED lines=12> */


	//----- nvinfo : EIATTR_MERCURY_ISA_VERSION
	.align		4
.L_576:
        /*00e8*/ 	.byte	0x03, 0x5f
        /*00ea*/ 	.short	0x0000


	//----- nvinfo : EIATTR_COOP_GROUP_MASK_REGIDS
	.align		4
        /*00ec*/ 	.byte	0x04, 0x29
        /*00ee*/ 	.short	(.L_578 - .L_577)


	//   ....[0]....
.L_577:
        /*00f0*/ 	.word	0xffffffff


	//----- nvinfo : EIATTR_COOP_GROUP_INSTR_OFFSETS
	.align		4
.L_578:
        /*00f4*/ 	.byte	0x04, 0x28
        /*00f6*/ 	.short	(.L_580 - .L_579)


	//   ....[0]....
.L_579:
        /*00f8*/ 	.word	0x00000050


	//----- nvinfo : EIATTR_EXIT_INSTR_OFFSETS
	.align		4
.L_580:
        /*00fc*/ 	.byte	0x04, 0x1c
        /*00fe*/ 	.short	(.L_582 - .L_581)


	//   ....[0]....
.L_581:
        /*0100*/ 	.word	0x00000540


	//   ....[1]....
        /*0104*/ 	.word	0x00006620


	//   ....[2]....
        /*0108*/ 	.word	0x000070b0


	//----- nvinfo : EIATTR_MAX_THREADS
	.align		4
.L_582:
        /*010c*/ 	.byte	0x04, 0x05
        /*010e*/ 	.short	(.L_584 - .L_583)
.L_583:
        /*0110*/ 	.word	0x00000100
        /*0114*/ 	.word	0x00000001
        /*0118*/ 	.word	0x00000001
.L_584:


//--------------------- .nv.info._ZN7cutlass13device_kernelIN5flash22FlashAttnBwdPreprocessIN4cute5tupleIJNS3_1CILi64EEENS5_ILi256EEEEEENS_10bfloat16_tEfNS_4arch4Sm80ELb1ELb0EEEEEvNT_6ParamsE --------------------------
	.section	.nv.info._ZN7cutlass13device_kernelIN5flash22FlashAttnBwdPreprocessIN4cute5tupleIJNS3_1CILi64EEENS5_ILi256EEEEEENS_10bfloat16_tEfNS_4arch4Sm80ELb1ELb0EEEEEvNT_6ParamsE,"",@"SHT_CUDA_INFO"
	.sectionflags	@""
	.align	4


	//----- nvinfo : EIATTR_CUDA_API_VERSION
	.align		4
        /*0000*/ 	.byte	0x04, 0x37
        /*0002*/ 	.short	(.L_586 - .L_585)
.L_585:
        /*0004*/ 	.word	0x00000082


	//----- nvinfo : EIATTR_SW2861232_WAR
	.align		4
.L_586:
        /*0008*/ 	.byte	0x01, 0x35
	.zero		2


	//----- nvinfo : EIATTR_PARAM_CBANK
	.align		4
        /*000c*/ 	.byte	0x04, 0x0a
        /*000e*/ 	.short	(.L_588 - .L_587)
	.align		4
.L_587:
        /*0010*/ 	.word	index@(.nv.constant0._ZN7cutlass13device_kernelIN5flash22FlashAttnBwdPreprocessIN4cute5tupleIJNS3_1CILi64EEENS5_ILi256EEEEEENS_10bfloat16_tEfNS_4arch4Sm80ELb1ELb0EEEEEvNT_6ParamsE)
        /*0014*/ 	.short	0x0160
        /*0016*/ 	.short	0x00f0


	//----- nvinfo : EIATTR_CBANK_PARAM_SIZE
	.align		4
.L_588:
        /*0018*/ 	.byte	0x03, 0x19
        /*001a*/ 	.short	0x00f0


	//----- nvinfo : EIATTR_KPARAM_INFO
	.align		4
        /*001c*/ 	.byte	0x04, 0x17
        /*001e*/ 	.short	(.L_590 - .L_589)
.L_589:
        /*0020*/ 	.word	0x00000000
        /*0024*/ 	.short	0x0000
        /*0026*/ 	.short	0x0000
        /*0028*/ 	.byte	0x00, 0xf0, 0xc1, 0x03


	//----- nvinfo : EIATTR_MAXREG_COUNT
	.align		4
.L_590:
        /*002c*/ 	.byte	0x03, 0x1b
        /*002e*/ 	.short	0x0080


	//----- nvinfo : EIATTR_MERCURY_ISA_VERSION
	.align		4
        /*0030*/ 	.byte	0x03, 0x5f
        /*0032*/ 	.short	0x0000


	//----- nvinfo : EIATTR_COOP_GROUP_MASK_REGIDS
	.align		4
        /*0034*/ 	.byte	0x04, 0x29
        /*0036*/ 	.short	(.L_592 - .L_591)


	//   ....[0]....
.L_591:
        /*0038*/ 	.word	0xffffffff


	//   ....[1]....
        /*003c*/ 	.word	0xffffffff


	//   ....[2]....
        /*0040*/ 	.word	0xffffffff


	//   ....[3]....
        /*0044*/ 	.word	0xffffffff


	//   ....[4]....
        /*0048*/ 	.word	0xffffffff


	//   ....[5]....
        /*004c*/ 	.word	0xffffffff


	//   ....[6]....
        /*0050*/ 	.word	0xffffffff


	//   ....[7]....
        /*0054*/ 	.word	0xffffffff


	//   ....[8]....
        /*0058*/ 	.word	0xffffffff


	//   ....[9]....
        /*005c*/ 	.word	0xffffffff


	//   ....[10]....
        /*0060*/ 	.word	0xffffffff


	//   ....[11]....
        /*0064*/ 	.word	0xffffffff


	//   ....[12]....
        /*0068*/ 	.word	0xffffffff


	//   ....[13]....
        /*006c*/ 	.word	0xffffffff


	//   ....[14]....
        /*0070*/ 	.word	0xffffffff


	//   ....[15]....
        /*0074*/ 	.word	0xffffffff


	//----- nvinfo : EIATTR_COOP_GROUP_INSTR_OFFSETS
	.align		4
.L_592:
        /*0078*/ 	.byte	0x04, 0x28
        /*007a*/ 	.short	(.L_594 - .L_593)


	//   ....[0]....
.L_593:
        /*007c*/ 	.word	0x00001d20


	//   ....[1]....
        /*0080*/ 	.word	0x00001d30


	//   ....[2]....
        /*0084*/ 	.word	0x00001d40


	//   ....[3]....
        /*0088*/ 	.word	0x00001d50


	//   ....[4]....
        /*008c*/ 	.word	0x00001d80


	//   ....[5]....
        /*0090*/ 	.word	0x00001da0


	//   ....[6]....
        /*0094*/ 	.word	0x00001dc0


	//   ....[7]....
        /*0098*/ 	.word	0x00001dd0


	//   ....[8]....
        /*009c*/ 	.word	0x00001e00


	//   ....[9]....
        /*00a0*/ 	.word	0x00001e20


	//   ....[10]....
        /*00a4*/ 	.word	0x00001e40


	//   ....[11]....
        /*00a8*/ 	.word	0x00001e50


	//   ....[12]....
        /*00ac*/ 	.word	0x00001e90


	//   ....[13]....
        /*00b0*/ 	.word	0x00001eb0


	//   ....[14]....
        /*00b4*/ 	.word	0x00001ec0


	//   ....[15]....
        /*00b8*/ 	.word	0x00001ed0


	//----- nvinfo : EIATTR_EXIT_INSTR_OFFSETS
	.align		4
.L_594:
        /*00bc*/ 	.byte	0x04, 0x1c
        /*00be*/ 	.short	(.L_596 - .L_595)


	//   ....[0]....
.L_595:
        /*00c0*/ 	.word	0x00002580


	//   ....[1]....
        /*00c4*/ 	.word	0x00002630


	//----- nvinfo : EIATTR_CTAIDZ_USED
	.align		4
.L_596:
        /*00c8*/ 	.byte	0x01, 0x04
	.zero		2


	//----- nvinfo : EIATTR_MAX_THREADS
	.align		4
        /*00cc*/ 	.byte	0x04, 0x05
        /*00ce*/ 	.short	(.L_598 - .L_597)
.L_597:
        /*00d0*/ 	.word	0x00000100
        /*00d4*/ 	.word	0x00000001
        /*00d8*/ 	.word	0x00000001


	//----- nvinfo : EIATTR_CRS_STACK_SIZE
	.align		4
.L_598:
        /*00dc*/ 	.byte	0x04, 0x1e
        /*00de*/ 	.short	(.L_600 - .L_599)
.L_599:
        /*00e0*/ 	.word	0x00000000
.L_600:


//--------------------- .nv.info._ZN7cutlass13device_kernelIN5flash19enable_sm80_to_sm89INS1_16FlashAttnBwdSm80INS1_25CollectiveMainloopBwdSm80ILi1ELi1EN4cute5tupleIJNS5_1CILi64EEES8_NS7_ILi256EEEEEENS_10bfloat16_tEfNS_4arch4Sm80ELb1ELb0ELb1ELb1ELb0ELb0ELb0ELb0ELi2ELi4ELi2ELi2ELb0EEENS1_21CollectiveEpilogueBwdISA_SB_SD_Li256ELb1ELb0ELi4EEENS1_25SingleTileBwdLPTSchedulerILb1ELi64ELb0EEEEEEEEEvNT_6ParamsE --------------------------
	.section	.nv.info._ZN7cutlass13device_kernelIN5flash19enable_sm80_to_sm89INS1_16FlashAttnBwdSm80INS1_25CollectiveMainloopBwdSm80ILi1ELi1EN4cute5tupleIJNS5_1CILi64EEES8_NS7_ILi256EEEEEENS_10bfloat16_tEfNS_4arch4Sm80ELb1ELb0ELb1ELb1ELb0ELb0ELb0ELb0ELi2ELi4ELi2ELi2ELb0EEENS1_21CollectiveEpilogueBwdISA_SB_SD_Li256ELb1ELb0ELi4EEENS1_25SingleTileBwdLPTSchedulerILb1ELi64ELb0EEEEEEEEEvNT_6ParamsE,"",@"SHT_CUDA_INFO"
	.sectionflags	@""
	.align	4


	//----- nvinfo : EIATTR_CUDA_API_VERSION
	.align		4
        /*0000*/ 	.byte	0x04, 0x37
        /*0002*/ 	.short	(.L_602 - .L_601)
.L_601:
        /*0004*/ 	.word	0x00000082


	//----- nvinfo : EIATTR_SW2861232_WAR
	.align		4
.L_602:
        /*0008*/ 	.byte	0x01, 0x35
	.zero		2


	//----- nvinfo : EIATTR_PARAM_CBANK
	.align		4
        /*000c*/ 	.byte	0x04, 0x0a
        /*000e*/ 	.short	(.L_604 - .L_603)
	.align		4
.L_603:
        /*0010*/ 	.word	index@(.nv.constant0._ZN7cutlass13device_kernelIN5flash19enable_sm80_to_sm89INS1_16FlashAttnBwdSm80INS1_25CollectiveMainloopBwdSm80ILi1ELi1EN4cute5tupleIJNS5_1CILi64EEES8_NS7_ILi256EEEEEENS_10bfloat16_tEfNS_4arch4Sm80ELb1ELb0ELb1ELb1ELb0ELb0ELb0ELb0ELi2ELi4ELi2ELi2ELb0EEENS1_21CollectiveEpilogueBwdISA_SB_SD_Li256ELb1ELb0ELi4EEENS1_25SingleTileBwdLPTSchedulerILb1ELi64ELb0EEEEEEEEEvNT_6ParamsE)
        /*0014*/ 	.short	0x0160
        /*0016*/ 	.short	0x0288


	//----- nvinfo : EIATTR_CBANK_PARAM_SIZE
	.align		4
.L_604:
        /*0018*/ 	.byte	0x03, 0x19
        /*001a*/ 	.short	0x0288


	//----- nvinfo : EIATTR_KPARAM_INFO
	.align		4
        /*001c*/ 	.byte	0x04, 0x17
        /*001e*/ 	.short	(.L_606 - .L_605)
.L_605:
        /*0020*/ 	.word	0x00000000
        /*0024*/ 	.short	0x0000
        /*0026*/ 	.short	0x0000
        /*0028*/ 	.byte	0x00, 0xf0, 0x21, 0x0a


	//----- nvinfo : EIATTR_MAXREG_COUNT
	.align		4
.L_606:
        /*002c*/ 	.byte	0x03, 0x1b
        /*002e*/ 	.short	0x00ff


	//----- nvinfo : EIATTR_NUM_BARRIERS
	.align		4
        /*0030*/ 	.byte	0x02, 0x4c
        /*0032*/ 	.byte	0x02
	.zero		1


	//----- nvinfo : EIATTR_ANNOTATIONS
	.align		4
        /*0034*/ 	.byte	0x04, 0x55
        /*0036*/ 	.short	(.L_608 - .L_607)


	//   ....[0]....
.L_607:
        /* <DEDUP_REMOVED lines=10> */


	//----- nvinfo : EIATTR_MERCURY_ISA_VERSION
	.align		4
.L_608:
        /*00c8*/ 	.byte	0x03, 0x5f
        /*00ca*/ 	.short	0x0000


	//----- nvinfo : EIATTR_COOP_GROUP_MASK_REGIDS
	.align		4
        /*00cc*/ 	.byte	0x04, 0x29
        /*00ce*/ 	.short	(.L_610 - .L_609)


	//   ....[0]....
.L_609:
        /*00d0*/ 	.word	0xffffffff


	//----- nvinfo : EIATTR_COOP_GROUP_INSTR_OFFSETS
	.align		4
.L_610:
        /*00d4*/ 	.byte	0x04, 0x28
        /*00d6*/ 	.short	(.L_612 - .L_611)


	//   ....[0]....
.L_611:
        /*00d8*/ 	.word	0x00000060


	//----- nvinfo : EIATTR_EXIT_INSTR_OFFSETS
	.align		4
.L_612:
        /*00dc*/ 	.byte	0x04, 0x1c
        /*00de*/ 	.short	(.L_614 - .L_613)


	//   ....[0]....
.L_613:
        /*00e0*/ 	.word	0x000009d0


	//   ....[1]....
        /*00e4*/ 	.word	0x00008f50


	//   ....[2]....
        /*00e8*/ 	.word	0x00009010


	//   ....[3]....
        /*00ec*/ 	.word	0x0000a380


	//   ....[4]....
        /*00f0*/ 	.word	0x0000a440


	//----- nvinfo : EIATTR_MAX_THREADS
	.align		4
.L_614:
        /*00f4*/ 	.byte	0x04, 0x05
        /*00f6*/ 	.short	(.L_616 - .L_615)
.L_615:
        /*00f8*/ 	.word	0x00000100
        /*00fc*/ 	.word	0x00000001
        /*0100*/ 	.word	0x00000001


	//----- nvinfo : EIATTR_CRS_STACK_SIZE
	.align		4
.L_616:
        /*0104*/ 	.byte	0x04, 0x1e
        /*0106*/ 	.short	(.L_618 - .L_617)
.L_617:
        /*0108*/ 	.word	0x00000000
.L_618:


//--------------------- .nv.info._ZN7cutlass13device_kernelIN5flash32FlashAttnBwdPostprocessConvertdQIN4cute5tupleIJNS3_1CILi64EEENS5_ILi256EEEEEENS_10bfloat16_tEfNS_4arch4Sm80ELi256ENS3_8TiledMMAINS3_8MMA_AtomIJNS3_30SM80_16x8x16_F32BF16BF16F32_TNEEEENS3_6LayoutINS4_IJNS5_ILi2EEENS5_ILi4EEENS5_ILi1EEEEEENS4_IJSJ_SH_NS5_ILi0EEEEEEEENS4_IJNS5_ILi32EEES6_NS5_ILi16EEEEEEEELb0EEEEEvNT_6ParamsE --------------------------
	.section	.nv.info._ZN7cutlass13device_kernelIN5flash32FlashAttnBwdPostprocessConvertdQIN4cute5tupleIJNS3_1CILi64EEENS5_ILi256EEEEEENS_10bfloat16_tEfNS_4arch4Sm80ELi256ENS3_8TiledMMAINS3_8MMA_AtomIJNS3_30SM80_16x8x16_F32BF16BF16F32_TNEEEENS3_6LayoutINS4_IJNS5_ILi2EEENS5_ILi4EEENS5_ILi1EEEEEENS4_IJSJ_SH_NS5_ILi0EEEEEEEENS4_IJNS5_ILi32EEES6_NS5_ILi16EEEEEEEELb0EEEEEvNT_6ParamsE,"",@"SHT_CUDA_INFO"
	.sectionflags	@""
	.align	4


	//----- nvinfo : EIATTR_CUDA_API_VERSION
	.align		4
        /*0000*/ 	.byte	0x04, 0x37
        /*0002*/ 	.short	(.L_620 - .L_619)
.L_619:
        /*0004*/ 	.word	0x00000082


	//----- nvinfo : EIATTR_SW2861232_WAR
	.align		4
.L_620:
        /*0008*/ 	.byte	0x01, 0x35
	.zero		2


	//----- nvinfo : EIATTR_PARAM_CBANK
	.align		4
        /*000c*/ 	.byte	0x04, 0x0a
        /*000e*/ 	.short	(.L_622 - .L_621)
	.align		4
.L_621:
        /*0010*/ 	.word	index@(.nv.constant0._ZN7cutlass13device_kernelIN5flash32FlashAttnBwdPostprocessConvertdQIN4cute5tupleIJNS3_1CILi64EEENS5_ILi256EEEEEENS_10bfloat16_tEfNS_4arch4Sm80ELi256ENS3_8TiledMMAINS3_8MMA_AtomIJNS3_30SM80_16x8x16_F32BF16BF16F32_TNEEEENS3_6LayoutINS4_IJNS5_ILi2EEENS5_ILi4EEENS5_ILi1EEEEEENS4_IJSJ_SH_NS5_ILi0EEEEEEEENS4_IJNS5_ILi32EEES6_NS5_ILi16EEEEEEEELb0EEEEEvNT_6ParamsE)
        /*0014*/ 	.short	0x0160
        /*0016*/ 	.short	0x0070


	//----- nvinfo : EIATTR_CBANK_PARAM_SIZE
	.align		4
.L_622:
        /*0018*/ 	.byte	0x03, 0x19
        /*001a*/ 	.short	0x0070


	//----- nvinfo : EIATTR_KPARAM_INFO
	.align		4
        /*001c*/ 	.byte	0x04, 0x17
        /*001e*/ 	.short	(.L_624 - .L_623)
.L_623:
        /*0020*/ 	.word	0x00000000
        /*0024*/ 	.short	0x0000
        /*0026*/ 	.short	0x0000
        /*0028*/ 	.byte	0x00, 0xf0, 0xc1, 0x01


	//----- nvinfo : EIATTR_MAXREG_COUNT
	.align		4
.L_624:
        /*002c*/ 	.byte	0x03, 0x1b
        /*002e*/ 	.short	0x0080


	//----- nvinfo : EIATTR_NUM_BARRIERS
	.align		4
        /*0030*/ 	.byte	0x02, 0x4c
        /*0032*/ 	.byte	0x01
	.zero		1


	//----- nvinfo : EIATTR_MERCURY_ISA_VERSION
	.align		4
        /*0034*/ 	.byte	0x03, 0x5f
        /*0036*/ 	.short	0x0000


	//----- nvinfo : EIATTR_EXIT_INSTR_OFFSETS
	.align		4
        /*0038*/ 	.byte	0x04, 0x1c
        /*003a*/ 	.short	(.L_626 - .L_625)


	//   ....[0]....
.L_625:
        /*003c*/ 	.word	0x00000180


	//   ....[1]....
        /*0040*/ 	.word	0x00001d30


	//   ....[2]....
        /*0044*/ 	.word	0x00001de0


	//----- nvinfo : EIATTR_CTAIDZ_USED
	.align		4
.L_626:
        /*0048*/ 	.byte	0x01, 0x04
	.zero		2


	//----- nvinfo : EIATTR_MAX_THREADS
	.align		4
        /*004c*/ 	.byte	0x04, 0x05
        /*004e*/ 	.short	(.L_628 - .L_627)
.L_627:
        /*0050*/ 	.word	0x00000100
        /*0054*/ 	.word	0x00000001
        /*0058*/ 	.word	0x00000001


	//----- nvinfo : EIATTR_CRS_STACK_SIZE
	.align		4
.L_628:
        /*005c*/ 	.byte	0x04, 0x1e
        /*005e*/ 	.short	(.L_630 - .L_629)
.L_629:
        /*0060*/ 	.word	0x00000000
.L_630:


//--------------------- .nv.info._ZN7cutlass13device_kernelIN5flash19enable_sm80_to_sm89INS1_16FlashAttnBwdSm80INS1_25CollectiveMainloopBwdSm80ILi1ELi1EN4cute5tupleIJNS5_1CILi64EEES8_NS7_ILi256EEEEEENS_10bfloat16_tEfNS_4arch4Sm80ELb1ELb0ELb1ELb1ELb0ELb0ELb0ELb0ELi2ELi4ELi2ELi2ELb0EEENS1_24CollectiveEpilogueBwdGQAISA_fSD_Li256ELb1ELb0EEENS1_25SingleTileBwdLPTSchedulerILb1ELi64ELb0EEEEEEEEEvNT_6ParamsE --------------------------
	.section	.nv.info._ZN7cutlass13device_kernelIN5flash19enable_sm80_to_sm89INS1_16FlashAttnBwdSm80INS1_25CollectiveMainloopBwdSm80ILi1ELi1EN4cute5tupleIJNS5_1CILi64EEES8_NS7_ILi256EEEEEENS_10bfloat16_tEfNS_4arch4Sm80ELb1ELb0ELb1ELb1ELb0ELb0ELb0ELb0ELi2ELi4ELi2ELi2ELb0EEENS1_24CollectiveEpilogueBwdGQAISA_fSD_Li256ELb1ELb0EEENS1_25SingleTileBwdLPTSchedulerILb1ELi64ELb0EEEEEEEEEvNT_6ParamsE,"",@"SHT_CUDA_INFO"
	.sectionflags	@""
	.align	4


	//----- nvinfo : EIATTR_CUDA_API_VERSION
	.align		4
        /*0000*/ 	.byte	0x04, 0x37
        /*0002*/ 	.short	(.L_632 - .L_631)
.L_631:
        /*0004*/ 	.word	0x00000082


	//----- nvinfo : EIATTR_SW2861232_WAR
	.align		4
.L_632:
        /*0008*/ 	.byte	0x01, 0x35
	.zero		2


	//----- nvinfo : EIATTR_PARAM_CBANK
	.align		4
        /*000c*/ 	.byte	0x04, 0x0a
        /*000e*/ 	.short	(.L_634 - .L_633)
	.align		4
.L_633:
        /*0010*/ 	.word	index@(.nv.constant0._ZN7cutlass13device_kernelIN5flash19enable_sm80_to_sm89INS1_16FlashAttnBwdSm80INS1_25CollectiveMainloopBwdSm80ILi1ELi1EN4cute5tupleIJNS5_1CILi64EEES8_NS7_ILi256EEEEEENS_10bfloat16_tEfNS_4arch4Sm80ELb1ELb0ELb1ELb1ELb0ELb0ELb0ELb0ELi2ELi4ELi2ELi2ELb0EEENS1_24CollectiveEpilogueBwdGQAISA_fSD_Li256ELb1ELb0EEENS1_25SingleTileBwdLPTSchedulerILb1ELi64ELb0EEEEEEEEEvNT_6ParamsE)
        /*0014*/ 	.short	0x0160
        /*0016*/ 	.short	0x0290


	//----- nvinfo : EIATTR_CBANK_PARAM_SIZE
	.align		4
.L_634:
        /*0018*/ 	.byte	0x03, 0x19
        /*001a*/ 	.short	0x0290


	//----- nvinfo : EIATTR_KPARAM_INFO
	.align		4
        /*001c*/ 	.byte	0x04, 0x17
        /*001e*/ 	.short	(.L_636 - .L_635)
.L_635:
        /*0020*/ 	.word	0x00000000
        /*0024*/ 	.short	0x0000
        /*0026*/ 	.short	0x0000
        /*0028*/ 	.byte	0x00, 0xf0, 0x41, 0x0a


	//----- nvinfo : EIATTR_MAXREG_COUNT
	.align		4
.L_636:
        /*002c*/ 	.byte	0x03, 0x1b
        /*002e*/ 	.short	0x00ff


	//----- nvinfo : EIATTR_NUM_BARRIERS
	.align		4
        /*0030*/ 	.byte	0x02, 0x4c
        /*0032*/ 	.byte	0x02
	.zero		1


	//----- nvinfo : EIATTR_ANNOTATIONS
	.align		4
        /*0034*/ 	.byte	0x04, 0x55
        /*0036*/ 	.short	(.L_638 - .L_637)


	//   ....[0]....
.L_637:
        /* <DEDUP_REMOVED lines=10> */


	//----- nvinfo : EIATTR_MERCURY_ISA_VERSION
	.align		4
.L_638:
        /*00c8*/ 	.byte	0x03, 0x5f
        /*00ca*/ 	.short	0x0000


	//----- nvinfo : EIATTR_COOP_GROUP_MASK_REGIDS
	.align		4
        /*00cc*/ 	.byte	0x04, 0x29
        /*00ce*/ 	.short	(.L_640 - .L_639)


	//   ....[0]....
.L_639:
        /*00d0*/ 	.word	0xffffffff


	//----- nvinfo : EIATTR_COOP_GROUP_INSTR_OFFSETS
	.align		4
.L_640:
        /*00d4*/ 	.byte	0x04, 0x28
        /*00d6*/ 	.short	(.L_642 - .L_641)


	//   ....[0]....
.L_641:
        /*00d8*/ 	.word	0x00000060


	//----- nvinfo : EIATTR_EXIT_INSTR_OFFSETS
	.align		4
.L_642:
        /*00dc*/ 	.byte	0x04, 0x1c
        /*00de*/ 	.short	(.L_644 - .L_643)


	//   ....[0]....
.L_643:
        /*00e0*/ 	.word	0x000009d0


	//   ....[1]....
        /*00e4*/ 	.word	0x00006f40


	//   ....[2]....
        /*00e8*/ 	.word	0x00007b60


	//----- nvinfo : EIATTR_MAX_THREADS
	.align		4
.L_644:
        /*00ec*/ 	.byte	0x04, 0x05
        /*00ee*/ 	.short	(.L_646 - .L_645)
.L_645:
        /*00f0*/ 	.word	0x00000100
        /*00f4*/ 	.word	0x00000001
        /*00f8*/ 	.word	0x00000001
.L_646:


//--------------------- .nv.info._ZN7cutlass13device_kernelIN5flash22FlashAttnBwdPreprocessIN4cute5tupleIJNS3_1CILi64EEENS5_ILi256EEEEEENS_10bfloat16_tEfNS_4arch4Sm80ELb1ELb1EEEEEvNT_6ParamsE --------------------------
	.section	.nv.info._ZN7cutlass13device_kernelIN5flash22FlashAttnBwdPreprocessIN4cute5tupleIJNS3_1CILi64EEENS5_ILi256EEEEEENS_10bfloat16_tEfNS_4arch4Sm80ELb1ELb1EEEEEvNT_6ParamsE,"",@"SHT_CUDA_INFO"
	.sectionflags	@""
	.align	4


	//----- nvinfo : EIATTR_CUDA_API_VERSION
	.align		4
        /*0000*/ 	.byte	0x04, 0x37
        /*0002*/ 	.short	(.L_648 - .L_647)
.L_647:
        /*0004*/ 	.word	0x00000082


	//----- nvinfo : EIATTR_SW2861232_WAR
	.align		4
.L_648:
        /*0008*/ 	.byte	0x01, 0x35
	.zero		2


	//----- nvinfo : EIATTR_PARAM_CBANK
	.align		4
        /*000c*/ 	.byte	0x04, 0x0a
        /*000e*/ 	.short	(.L_650 - .L_649)
	.align		4
.L_649:
        /*0010*/ 	.word	index@(.nv.constant0._ZN7cutlass13device_kernelIN5flash22FlashAttnBwdPreprocessIN4cute5tupleIJNS3_1CILi64EEENS5_ILi256EEEEEENS_10bfloat16_tEfNS_4arch4Sm80ELb1ELb1EEEEEvNT_6ParamsE)
        /*0014*/ 	.short	0x0160
        /*0016*/ 	.short	0x00f0


	//----- nvinfo : EIATTR_CBANK_PARAM_SIZE
	.align		4
.L_650:
        /*0018*/ 	.byte	0x03, 0x19
        /*001a*/ 	.short	0x00f0


	//----- nvinfo : EIATTR_KPARAM_INFO
	.align		4
        /*001c*/ 	.byte	0x04, 0x17
        /*001e*/ 	.short	(.L_652 - .L_651)
.L_651:
        /*0020*/ 	.word	0x00000000
        /*0024*/ 	.short	0x0000
        /*0026*/ 	.short	0x0000
        /*0028*/ 	.byte	0x00, 0xf0, 0xc1, 0x03


	//----- nvinfo : EIATTR_MAXREG_COUNT
	.align		4
.L_652:
        /*002c*/ 	.byte	0x03, 0x1b
        /*002e*/ 	.short	0x0080


	//----- nvinfo : EIATTR_MERCURY_ISA_VERSION
	.align		4
        /*0030*/ 	.byte	0x03, 0x5f
        /*0032*/ 	.short	0x0000


	//----- nvinfo : EIATTR_COOP_GROUP_MASK_REGIDS
	.align		4
        /*0034*/ 	.byte	0x04, 0x29
        /*0036*/ 	.short	(.L_654 - .L_653)


	//   ....[0]....
.L_653:
        /*0038*/ 	.word	0xffffffff


	//   ....[1]....
        /*003c*/ 	.word	0xffffffff


	//   ....[2]....
        /*0040*/ 	.word	0xffffffff


	//   ....[3]....
        /*0044*/ 	.word	0xffffffff


	//   ....[4]....
        /*0048*/ 	.word	0xffffffff


	//   ....[5]....
        /*004c*/ 	.word	0xffffffff


	//   ....[6]....
        /*0050*/ 	.word	0xffffffff


	//   ....[7]....
        /*0054*/ 	.word	0xffffffff


	//   ....[8]....
        /*0058*/ 	.word	0xffffffff


	//   ....[9]....
        /*005c*/ 	.word	0xffffffff


	//   ....[10]....
        /*0060*/ 	.word	0xffffffff


	//   ....[11]....
        /*0064*/ 	.word	0xffffffff


	//   ....[12]....
        /*0068*/ 	.word	0xffffffff


	//   ....[13]....
        /*006c*/ 	.word	0xffffffff


	//   ....[14]....
        /*0070*/ 	.word	0xffffffff


	//   ....[15]....
        /*0074*/ 	.word	0xffffffff


	//----- nvinfo : EIATTR_COOP_GROUP_INSTR_OFFSETS
	.align		4
.L_654:
        /*0078*/ 	.byte	0x04, 0x28
        /*007a*/ 	.short	(.L_656 - .L_655)


	//   ....[0]....
.L_655:
        /*007c*/ 	.word	0x00002590


	//   ....[1]....
        /*0080*/ 	.word	0x000025a0


	//   ....[2]....
        /*0084*/ 	.word	0x000025b0


	//   ....[3]....
        /*0088*/ 	.word	0x000025c0


	//   ....[4]....
        /*008c*/ 	.word	0x00002600


	//   ....[5]....
        /*0090*/ 	.word	0x00002620


	//   ....[6]....
        /*0094*/ 	.word	0x00002630


	//   ....[7]....
        /*0098*/ 	.word	0x00002640


	//   ....[8]....
        /*009c*/ 	.word	0x00002670


	//   ....[9]....
        /*00a0*/ 	.word	0x00002690


	//   ....[10]....
        /*00a4*/ 	.word	0x000026b0


	//   ....[11]....
        /*00a8*/ 	.word	0x000026c0


	//   ....[12]....
        /*00ac*/ 	.word	0x000026f0


	//   ....[13]....
        /*00b0*/ 	.word	0x00002720


	//   ....[14]....
        /*00b4*/ 	.word	0x00002730


	//   ....[15]....
        /*00b8*/ 	.word	0x00002740


	//----- nvinfo : EIATTR_EXIT_INSTR_OFFSETS
	.align		4
.L_656:
        /*00bc*/ 	.byte	0x04, 0x1c
        /*00be*/ 	.short	(.L_658 - .L_657)


	//   ....[0]....
.L_657:
        /*00c0*/ 	.word	0x00000340


	//   ....[1]....
        /*00c4*/ 	.word	0x00002e90


	//   ....[2]....
        /*00c8*/ 	.word	0x00002f30


	//----- nvinfo : EIATTR_CTAIDZ_USED
	.align		4
.L_658:
        /*00cc*/ 	.byte	0x01, 0x04
	.zero		2


	//----- nvinfo : EIATTR_MAX_THREADS
	.align		4
        /*00d0*/ 	.byte	0x04, 0x05
        /*00d2*/ 	.short	(.L_660 - .L_659)
.L_659:
        /*00d4*/ 	.word	0x00000100
        /*00d8*/ 	.word	0x00000001
        /*00dc*/ 	.word	0x00000001


	//----- nvinfo : EIATTR_CRS_STACK_SIZE
	.align		4
.L_660:
        /*00e0*/ 	.byte	0x04, 0x1e
        /*00e2*/ 	.short	(.L_662 - .L_661)
.L_661:
        /*00e4*/ 	.word	0x00000000
.L_662:


//--------------------- .nv.callgraph             --------------------------
	.section	.nv.callgraph,"",@"SHT_CUDA_CALLGRAPH"
	.align	4
	.sectionentsize	8
	.align		4
        /*0000*/ 	.word	0x00000000
	.align		4
        /*0004*/ 	.word	0xffffffff
	.align		4
        /*0008*/ 	.word	0x00000000
	.align		4
        /*000c*/ 	.word	0xfffffffe
	.align		4
        /*0010*/ 	.word	0x00000000
	.align		4
        /*0014*/ 	.word	0xfffffffd
	.align		4
        /*0018*/ 	.word	0x00000000
	.align		4
        /*001c*/ 	.word	0xfffffffc


//--------------------- .nv.rel.action            --------------------------
	.section	.nv.rel.action,"",@"SHT_CUDA_RELOCINFO"
	.align	8
	.sectionentsize	8
        /*0000*/ 	.byte	0x73, 0x00, 0x00, 0x00, 0x00, 0x00, 0x00, 0x00, 0x00, 0x00, 0x00, 0x11, 0x25, 0x00, 0x05, 0x36


//--------------------- .nv.constant4             --------------------------
	.section	.nv.constant4,"a",@progbits
	.align	8
	.align		8
.nv.constant4:
        /*0000*/ 	.dword	_ZN74_INTERNAL_87a4c30e_38_flash_bwd_hdim256_bf16_softcap_sm80_cu_18e39b8a_30324cuda3std3__45__cpo5beginE
	.align		8
        /*0008*/ 	.dword	_ZN74_INTERNAL_87a4c30e_38_flash_bwd_hdim256_bf16_softcap_sm80_cu_18e39b8a_30324cuda3std3__45__cpo3endE
	.align		8
        /*0010*/ 	.dword	_ZN74_INTERNAL_87a4c30e_38_flash_bwd_hdim256_bf16_softcap_sm80_cu_18e39b8a_30324cuda3std3__45__cpo6cbeginE
	.align		8
        /*0018*/ 	.dword	_ZN74_INTERNAL_87a4c30e_38_flash_bwd_hdim256_bf16_softcap_sm80_cu_18e39b8a_30324cuda3std3__45__cpo4cendE
	.align		8
        /*0020*/ 	.dword	_ZN74_INTERNAL_87a4c30e_38_flash_bwd_hdim256_bf16_softcap_sm80_cu_18e39b8a_30324cuda3std3__476_GLOBAL__N__87a4c30e_38_flash_bwd_hdim256_bf16_softcap_sm80_cu_18e39b8a_30326ignoreE
	.align		8
        /*0028*/ 	.dword	_ZN74_INTERNAL_87a4c30e_38_flash_bwd_hdim256_bf16_softcap_sm80_cu_18e39b8a_30324cuda3std3__419piecewise_constructE
	.align		8
        /*0030*/ 	.dword	_ZN74_INTERNAL_87a4c30e_38_flash_bwd_hdim256_bf16_softcap_sm80_cu_18e39b8a_30324cuda3std3__48in_placeE
	.align		8
        /*0038*/ 	.dword	_ZN74_INTERNAL_87a4c30e_38_flash_bwd_hdim256_bf16_softcap_sm80_cu_18e39b8a_30324cuda3std6ranges3__45__cpo4swapE
	.align		8
        /*0040*/ 	.dword	_ZN74_INTERNAL_87a4c30e_38_flash_bwd_hdim256_bf16_softcap_sm80_cu_18e39b8a_30324cuda3std6ranges3__45__cpo9iter_moveE
	.align		8
        /*0048*/ 	.dword	_ZN74_INTERNAL_87a4c30e_38_flash_bwd_hdim256_bf16_softcap_sm80_cu_18e39b8a_30324cute7productE
	.align		8
        /*0050*/ 	.dword	_ZN74_INTERNAL_87a4c30e_38_flash_bwd_hdim256_bf16_softcap_sm80_cu_18e39b8a_30324cute1_E


//--------------------- .nv.constant0._ZN7cutlass13device_kernelIN5flash19enable_sm80_to_sm89INS1_16FlashAttnBwdSm80INS1_25CollectiveMainloopBwdSm80ILi1ELi1EN4cute5tupleIJNS5_1CILi32EEENS7_ILi64EEENS7_ILi256EEEEEENS_10bfloat16_tEfNS_4arch4Sm80ELb0ELb0ELb1ELb0ELb0ELb0ELb0ELb0ELi2ELi2ELi2ELi1ELb1EEENS1_21CollectiveEpilogueBwdISB_SC_SE_Li256ELb0ELb0ELi4EEENS1_19SingleTileSchedulerILb0ELb0ELb0ELi64EEEEEEEEEvNT_6ParamsE --------------------------
	.section	.nv.constant0._ZN7cutlass13device_kernelIN5flash19enable_sm80_to_sm89INS1_16FlashAttnBwdSm80INS1_25CollectiveMainloopBwdSm80ILi1ELi1EN4cute5tupleIJNS5_1CILi32EEENS7_ILi64EEENS7_ILi256EEEEEENS_10bfloat16_tEfNS_4arch4Sm80ELb0ELb0ELb1ELb0ELb0ELb0ELb0ELb0ELi2ELi2ELi2ELi1ELb1EEENS1_21CollectiveEpilogueBwdISB_SC_SE_Li256ELb0ELb0ELi4EEENS1_19SingleTileSchedulerILb0ELb0ELb0ELi64EEEEEEEEEvNT_6ParamsE,"a",@progbits
	.sectionflags	@""
	.align	4
.nv.constant0._ZN7cutlass13device_kernelIN5flash19enable_sm80_to_sm89INS1_16FlashAttnBwdSm80INS1_25CollectiveMainloopBwdSm80ILi1ELi1EN4cute5tupleIJNS5_1CILi32EEENS7_ILi64EEENS7_ILi256EEEEEENS_10bfloat16_tEfNS_4arch4Sm80ELb0ELb0ELb1ELb0ELb0ELb0ELb0ELb0ELi2ELi2ELi2ELi1ELb1EEENS1_21CollectiveEpilogueBwdISB_SC_SE_Li256ELb0ELb0ELi4EEENS1_19SingleTileSchedulerILb0ELb0ELb0ELi64EEEEEEEEEvNT_6ParamsE:
	.zero		976


//--------------------- .nv.constant0._ZN7cutlass13device_kernelIN5flash19enable_sm80_to_sm89INS1_16FlashAttnBwdSm80INS1_25CollectiveMainloopBwdSm80ILi1ELi1EN4cute5tupleIJNS5_1CILi32EEENS7_ILi64EEENS7_ILi256EEEEEENS_10bfloat16_tEfNS_4arch4Sm80ELb0ELb0ELb1ELb0ELb0ELb0ELb0ELb0ELi2ELi2ELi2ELi1ELb1EEENS1_24CollectiveEpilogueBwdGQAISB_fSE_Li256ELb0ELb0EEENS1_19SingleTileSchedulerILb0ELb0ELb0ELi64EEEEEEEEEvNT_6ParamsE --------------------------
	.section	.nv.constant0._ZN7cutlass13device_kernelIN5flash19enable_sm80_to_sm89INS1_16FlashAttnBwdSm80INS1_25CollectiveMainloopBwdSm80ILi1ELi1EN4cute5tupleIJNS5_1CILi32EEENS7_ILi64EEENS7_ILi256EEEEEENS_10bfloat16_tEfNS_4arch4Sm80ELb0ELb0ELb1ELb0ELb0ELb0ELb0ELb0ELi2ELi2ELi2ELi1ELb1EEENS1_24CollectiveEpilogueBwdGQAISB_fSE_Li256ELb0ELb0EEENS1_19SingleTileSchedulerILb0ELb0ELb0ELi64EEEEEEEEEvNT_6ParamsE,"a",@progbits
	.sectionflags	@""
	.align	4
.nv.constant0._ZN7cutlass13device_kernelIN5flash19enable_sm80_to_sm89INS1_16FlashAttnBwdSm80INS1_25CollectiveMainloopBwdSm80ILi1ELi1EN4cute5tupleIJNS5_1CILi32EEENS7_ILi64EEENS7_ILi256EEEEEENS_10bfloat16_tEfNS_4arch4Sm80ELb0ELb0ELb1ELb0ELb0ELb0ELb0ELb0ELi2ELi2ELi2ELi1ELb1EEENS1_24CollectiveEpilogueBwdGQAISB_fSE_Li256ELb0ELb0EEENS1_19SingleTileSchedulerILb0ELb0ELb0ELi64EEEEEEEEEvNT_6ParamsE:
	.zero		984


//--------------------- .nv.constant0._ZN7cutlass13device_kernelIN5flash19enable_sm80_to_sm89INS1_16FlashAttnBwdSm80INS1_25CollectiveMainloopBwdSm80ILi1ELi1EN4cute5tupleIJNS5_1CILi32EEENS7_ILi64EEENS7_ILi256EEEEEENS_10bfloat16_tEfNS_4arch4Sm80ELb0ELb0ELb1ELb1ELb0ELb0ELb0ELb0ELi2ELi2ELi2ELi1ELb1EEENS1_21CollectiveEpilogueBwdISB_SC_SE_Li256ELb1ELb0ELi4EEENS1_19SingleTileSchedulerILb1ELb0ELb0ELi64EEEEEEEEEvNT_6ParamsE --------------------------
	.section	.nv.constant0._ZN7cutlass13device_kernelIN5flash19enable_sm80_to_sm89INS1_16FlashAttnBwdSm80INS1_25CollectiveMainloopBwdSm80ILi1ELi1EN4cute5tupleIJNS5_1CILi32EEENS7_ILi64EEENS7_ILi256EEEEEENS_10bfloat16_tEfNS_4arch4Sm80ELb0ELb0ELb1ELb1ELb0ELb0ELb0ELb0ELi2ELi2ELi2ELi1ELb1EEENS1_21CollectiveEpilogueBwdISB_SC_SE_Li256ELb1ELb0ELi4EEENS1_19SingleTileSchedulerILb1ELb0ELb0ELi64EEEEEEEEEvNT_6ParamsE,"a",@progbits
	.sectionflags	@""
	.align	4
.nv.constant0._ZN7cutlass13device_kernelIN5flash19enable_sm80_to_sm89INS1_16FlashAttnBwdSm80INS1_25CollectiveMainloopBwdSm80ILi1ELi1EN4cute5tupleIJNS5_1CILi32EEENS7_ILi64EEENS7_ILi256EEEEEENS_10bfloat16_tEfNS_4arch4Sm80ELb0ELb0ELb1ELb1ELb0ELb0ELb0ELb0ELi2ELi2ELi2ELi1ELb1EEENS1_21CollectiveEpilogueBwdISB_SC_SE_Li256ELb1ELb0ELi4EEENS1_19SingleTileSchedulerILb1ELb0ELb0ELi64EEEEEEEEEvNT_6ParamsE:
	.zero		976


//--------------------- .nv.constant0._ZN7cutlass13device_kernelIN5flash19enable_sm80_to_sm89INS1_16FlashAttnBwdSm80INS1_25CollectiveMainloopBwdSm80ILi1ELi1EN4cute5tupleIJNS5_1CILi32EEENS7_ILi64EEENS7_ILi256EEEEEENS_10bfloat16_tEfNS_4arch4Sm80ELb0ELb0ELb1ELb1ELb0ELb0ELb0ELb0ELi2ELi2ELi2ELi1ELb1EEENS1_24CollectiveEpilogueBwdGQAISB_fSE_Li256ELb1ELb0EEENS1_19SingleTileSchedulerILb1ELb0ELb0ELi64EEEEEEEEEvNT_6ParamsE --------------------------
	.section	.nv.constant0._ZN7cutlass13device_kernelIN5flash19enable_sm80_to_sm89INS1_16FlashAttnBwdSm80INS1_25CollectiveMainloopBwdSm80ILi1ELi1EN4cute5tupleIJNS5_1CILi32EEENS7_ILi64EEENS7_ILi256EEEEEENS_10bfloat16_tEfNS_4arch4Sm80ELb0ELb0ELb1ELb1ELb0ELb0ELb0ELb0ELi2ELi2ELi2ELi1ELb1EEENS1_24CollectiveEpilogueBwdGQAISB_fSE_Li256ELb1ELb0EEENS1_19SingleTileSchedulerILb1ELb0ELb0ELi64EEEEEEEEEvNT_6ParamsE,"a",@progbits
	.sectionflags	@""
	.align	4
.nv.constant0._ZN7cutlass13device_kernelIN5flash19enable_sm80_to_sm89INS1_16FlashAttnBwdSm80INS1_25CollectiveMainloopBwdSm80ILi1ELi1EN4cute5tupleIJNS5_1CILi32EEENS7_ILi64EEENS7_ILi256EEEEEENS_10bfloat16_tEfNS_4arch4Sm80ELb0ELb0ELb1ELb1ELb0ELb0ELb0ELb0ELi2ELi2ELi2ELi1ELb1EEENS1_24CollectiveEpilogueBwdGQAISB_fSE_Li256ELb1ELb0EEENS1_19SingleTileSchedulerILb1ELb0ELb0ELi64EEEEEEEEEvNT_6ParamsE:
	.zero		984


//--------------------- .nv.constant0._ZN7cutlass13device_kernelIN5flash19enable_sm80_to_sm89INS1_16FlashAttnBwdSm80INS1_25CollectiveMainloopBwdSm80ILi1ELi1EN4cute5tupleIJNS5_1CILi32EEENS7_ILi64EEENS7_ILi256EEEEEENS_10bfloat16_tEfNS_4arch4Sm80ELb0ELb1ELb1ELb0ELb0ELb0ELb0ELb0ELi2ELi2ELi2ELi1ELb1EEENS1_21CollectiveEpilogueBwdISB_SC_SE_Li256ELb0ELb0ELi4EEENS1_19SingleTileSchedulerILb0ELb0ELb0ELi64EEEEEEEEEvNT_6ParamsE --------------------------
	.section	.nv.constant0._ZN7cutlass13device_kernelIN5flash19enable_sm80_to_sm89INS1_16FlashAttnBwdSm80INS1_25CollectiveMainloopBwdSm80ILi1ELi1EN4cute5tupleIJNS5_1CILi32EEENS7_ILi64EEENS7_ILi256EEEEEENS_10bfloat16_tEfNS_4arch4Sm80ELb0ELb1ELb1ELb0ELb0ELb0ELb0ELb0ELi2ELi2ELi2ELi1ELb1EEENS1_21CollectiveEpilogueBwdISB_SC_SE_Li256ELb0ELb0ELi4EEENS1_19SingleTileSchedulerILb0ELb0ELb0ELi64EEEEEEEEEvNT_6ParamsE,"a",@progbits
	.sectionflags	@""
	.align	4
.nv.constant0._ZN7cutlass13device_kernelIN5flash19enable_sm80_to_sm89INS1_16FlashAttnBwdSm80INS1_25CollectiveMainloopBwdSm80ILi1ELi1EN4cute5tupleIJNS5_1CILi32EEENS7_ILi64EEENS7_ILi256EEEEEENS_10bfloat16_tEfNS_4arch4Sm80ELb0ELb1ELb1ELb0ELb0ELb0ELb0ELb0ELi2ELi2ELi2ELi1ELb1EEENS1_21CollectiveEpilogueBwdISB_SC_SE_Li256ELb0ELb0ELi4EEENS1_19SingleTileSchedulerILb0ELb0ELb0ELi64EEEEEEEEEvNT_6ParamsE:
	.zero		976


//--------------------- .nv.constant0._ZN7cutlass13device_kernelIN5flash19enable_sm80_to_sm89INS1_16FlashAttnBwdSm80INS1_25CollectiveMainloopBwdSm80ILi1ELi1EN4cute5tupleIJNS5_1CILi32EEENS7_ILi64EEENS7_ILi256EEEEEENS_10bfloat16_tEfNS_4arch4Sm80ELb0ELb1ELb1ELb0ELb0ELb0ELb0ELb0ELi2ELi2ELi2ELi1ELb1EEENS1_24CollectiveEpilogueBwdGQAISB_fSE_Li256ELb0ELb0EEENS1_19SingleTileSchedulerILb0ELb0ELb0ELi64EEEEEEEEEvNT_6ParamsE --------------------------
	.section	.nv.constant0._ZN7cutlass13device_kernelIN5flash19enable_sm80_to_sm89INS1_16FlashAttnBwdSm80INS1_25CollectiveMainloopBwdSm80ILi1ELi1EN4cute5tupleIJNS5_1CILi32EEENS7_ILi64EEENS7_ILi256EEEEEENS_10bfloat16_tEfNS_4arch4Sm80ELb0ELb1ELb1ELb0ELb0ELb0ELb0ELb0ELi2ELi2ELi2ELi1ELb1EEENS1_24CollectiveEpilogueBwdGQAISB_fSE_Li256ELb0ELb0EEENS1_19SingleTileSchedulerILb0ELb0ELb0ELi64EEEEEEEEEvNT_6ParamsE,"a",@progbits
	.sectionflags	@""
	.align	4
.nv.constant0._ZN7cutlass13device_kernelIN5flash19enable_sm80_to_sm89INS1_16FlashAttnBwdSm80INS1_25CollectiveMainloopBwdSm80ILi1ELi1EN4cute5tupleIJNS5_1CILi32EEENS7_ILi64EEENS7_ILi256EEEEEENS_10bfloat16_tEfNS_4arch4Sm80ELb0ELb1ELb1ELb0ELb0ELb0ELb0ELb0ELi2ELi2ELi2ELi1ELb1EEENS1_24CollectiveEpilogueBwdGQAISB_fSE_Li256ELb0ELb0EEENS1_19SingleTileSchedulerILb0ELb0ELb0ELi64EEEEEEEEEvNT_6ParamsE:
	.zero		984


//--------------------- .nv.constant0._ZN7cutlass13device_kernelIN5flash19enable_sm80_to_sm89INS1_16FlashAttnBwdSm80INS1_25CollectiveMainloopBwdSm80ILi1ELi1EN4cute5tupleIJNS5_1CILi32EEENS7_ILi64EEENS7_ILi256EEEEEENS_10bfloat16_tEfNS_4arch4Sm80ELb0ELb1ELb1ELb1ELb0ELb0ELb0ELb0ELi2ELi2ELi2ELi1ELb1EEENS1_21CollectiveEpilogueBwdISB_SC_SE_Li256ELb1ELb0ELi4EEENS1_19SingleTileSchedulerILb1ELb0ELb0ELi64EEEEEEEEEvNT_6ParamsE --------------------------
	.section	.nv.constant0._ZN7cutlass13device_kernelIN5flash19enable_sm80_to_sm89INS1_16FlashAttnBwdSm80INS1_25CollectiveMainloopBwdSm80ILi1ELi1EN4cute5tupleIJNS5_1CILi32EEENS7_ILi64EEENS7_ILi256EEEEEENS_10bfloat16_tEfNS_4arch4Sm80ELb0ELb1ELb1ELb1ELb0ELb0ELb0ELb0ELi2ELi2ELi2ELi1ELb1EEENS1_21CollectiveEpilogueBwdISB_SC_SE_Li256ELb1ELb0ELi4EEENS1_19SingleTileSchedulerILb1ELb0ELb0ELi64EEEEEEEEEvNT_6ParamsE,"a",@progbits
	.sectionflags	@""
	.align	4
.nv.constant0._ZN7cutlass13device_kernelIN5flash19enable_sm80_to_sm89INS1_16FlashAttnBwdSm80INS1_25CollectiveMainloopBwdSm80ILi1ELi1EN4cute5tupleIJNS5_1CILi32EEENS7_ILi64EEENS7_ILi256EEEEEENS_10bfloat16_tEfNS_4arch4Sm80ELb0ELb1ELb1ELb1ELb0ELb0ELb0ELb0ELi2ELi2ELi2ELi1ELb1EEENS1_21CollectiveEpilogueBwdISB_SC_SE_Li256ELb1ELb0ELi4EEENS1_19SingleTileSchedulerILb1ELb0ELb0ELi64EEEEEEEEEvNT_6ParamsE:
	.zero		976


//--------------------- .nv.constant0._ZN7cutlass13device_kernelIN5flash19enable_sm80_to_sm89INS1_16FlashAttnBwdSm80INS1_25CollectiveMainloopBwdSm80ILi1ELi1EN4cute5tupleIJNS5_1CILi32EEENS7_ILi64EEENS7_ILi256EEEEEENS_10bfloat16_tEfNS_4arch4Sm80ELb0ELb1ELb1ELb1ELb0ELb0ELb0ELb0ELi2ELi2ELi2ELi1ELb1EEENS1_24CollectiveEpilogueBwdGQAISB_fSE_Li256ELb1ELb0EEENS1_19SingleTileSchedulerILb1ELb0ELb0ELi64EEEEEEEEEvNT_6ParamsE --------------------------
	.section	.nv.constant0._ZN7cutlass13device_kernelIN5flash19enable_sm80_to_sm89INS1_16FlashAttnBwdSm80INS1_25CollectiveMainloopBwdSm80ILi1ELi1EN4cute5tupleIJNS5_1CILi32EEENS7_ILi64EEENS7_ILi256EEEEEENS_10bfloat16_tEfNS_4arch4Sm80ELb0ELb1ELb1ELb1ELb0ELb0ELb0ELb0ELi2ELi2ELi2ELi1ELb1EEENS1_24CollectiveEpilogueBwdGQAISB_fSE_Li256ELb1ELb0EEENS1_19SingleTileSchedulerILb1ELb0ELb0ELi64EEEEEEEEEvNT_6ParamsE,"a",@progbits
	.sectionflags	@""
	.align	4
.nv.constant0._ZN7cutlass13device_kernelIN5flash19enable_sm80_to_sm89INS1_16FlashAttnBwdSm80INS1_25CollectiveMainloopBwdSm80ILi1ELi1EN4cute5tupleIJNS5_1CILi32EEENS7_ILi64EEENS7_ILi256EEEEEENS_10bfloat16_tEfNS_4arch4Sm80ELb0ELb1ELb1ELb1ELb0ELb0ELb0ELb0ELi2ELi2ELi2ELi1ELb1EEENS1_24CollectiveEpilogueBwdGQAISB_fSE_Li256ELb1ELb0EEENS1_19SingleTileSchedulerILb1ELb0ELb0ELi64EEEEEEEEEvNT_6ParamsE:
	.zero		984


//--------------------- .nv.constant0._ZN7cutlass13device_kernelIN5flash19enable_sm80_to_sm89INS1_16FlashAttnBwdSm80INS1_25CollectiveMainloopBwdSm80ILi1ELi1EN4cute5tupleIJNS5_1CILi32EEENS7_ILi64EEENS7_ILi256EEEEEENS_10bfloat16_tEfNS_4arch4Sm80ELb1ELb0ELb1ELb0ELb0ELb0ELb0ELb0ELi2ELi2ELi2ELi1ELb1EEENS1_21CollectiveEpilogueBwdISB_SC_SE_Li256ELb0ELb0ELi4EEENS1_25SingleTileBwdLPTSchedulerILb0ELi64ELb0EEEEEEEEEvNT_6ParamsE --------------------------
	.section	.nv.constant0._ZN7cutlass13device_kernelIN5flash19enable_sm80_to_sm89INS1_16FlashAttnBwdSm80INS1_25CollectiveMainloopBwdSm80ILi1ELi1EN4cute5tupleIJNS5_1CILi32EEENS7_ILi64EEENS7_ILi256EEEEEENS_10bfloat16_tEfNS_4arch4Sm80ELb1ELb0ELb1ELb0ELb0ELb0ELb0ELb0ELi2ELi2ELi2ELi1ELb1EEENS1_21CollectiveEpilogueBwdISB_SC_SE_Li256ELb0ELb0ELi4EEENS1_25SingleTileBwdLPTSchedulerILb0ELi64ELb0EEEEEEEEEvNT_6ParamsE,"a",@progbits
	.sectionflags	@""
	.align	4
.nv.constant0._ZN7cutlass13device_kernelIN5flash19enable_sm80_to_sm89INS1_16FlashAttnBwdSm80INS1_25CollectiveMainloopBwdSm80ILi1ELi1EN4cute5tupleIJNS5_1CILi32EEENS7_ILi64EEENS7_ILi256EEEEEENS_10bfloat16_tEfNS_4arch4Sm80ELb1ELb0ELb1ELb0ELb0ELb0ELb0ELb0ELi2ELi2ELi2ELi1ELb1EEENS1_21CollectiveEpilogueBwdISB_SC_SE_Li256ELb0ELb0ELi4EEENS1_25SingleTileBwdLPTSchedulerILb0ELi64ELb0EEEEEEEEEvNT_6ParamsE:
	.zero		1000


//--------------------- .nv.constant0._ZN7cutlass13device_kernelIN5flash19enable_sm80_to_sm89INS1_16FlashAttnBwdSm80INS1_25CollectiveMainloopBwdSm80ILi1ELi1EN4cute5tupleIJNS5_1CILi32EEENS7_ILi64EEENS7_ILi256EEEEEENS_10bfloat16_tEfNS_4arch4Sm80ELb1ELb0ELb1ELb0ELb0ELb0ELb0ELb0ELi2ELi2ELi2ELi1ELb1EEENS1_24CollectiveEpilogueBwdGQAISB_fSE_Li256ELb0ELb0EEENS1_25SingleTileBwdLPTSchedulerILb0ELi64ELb0EEEEEEEEEvNT_6ParamsE --------------------------
	.section	.nv.constant0._ZN7cutlass13device_kernelIN5flash19enable_sm80_to_sm89INS1_16FlashAttnBwdSm80INS1_25CollectiveMainloopBwdSm80ILi1ELi1EN4cute5tupleIJNS5_1CILi32EEENS7_ILi64EEENS7_ILi256EEEEEENS_10bfloat16_tEfNS_4arch4Sm80ELb1ELb0ELb1ELb0ELb0ELb0ELb0ELb0ELi2ELi2ELi2ELi1ELb1EEENS1_24CollectiveEpilogueBwdGQAISB_fSE_Li256ELb0ELb0EEENS1_25SingleTileBwdLPTSchedulerILb0ELi64ELb0EEEEEEEEEvNT_6ParamsE,"a",@progbits
	.sectionflags	@""
	.align	4
.nv.constant0._ZN7cutlass13device_kernelIN5flash19enable_sm80_to_sm89INS1_16FlashAttnBwdSm80INS1_25CollectiveMainloopBwdSm80ILi1ELi1EN4cute5tupleIJNS5_1CILi32EEENS7_ILi64EEENS7_ILi256EEEEEENS_10bfloat16_tEfNS_4arch4Sm80ELb1ELb0ELb1ELb0ELb0ELb0ELb0ELb0ELi2ELi2ELi2ELi1ELb1EEENS1_24CollectiveEpilogueBwdGQAISB_fSE_Li256ELb0ELb0EEENS1_25SingleTileBwdLPTSchedulerILb0ELi64ELb0EEEEEEEEEvNT_6ParamsE:
	.zero		1008


//--------------------- .nv.constant0._ZN7cutlass13device_kernelIN5flash22FlashAttnBwdPreprocessIN4cute5tupleIJNS3_1CILi32EEENS5_ILi256EEEEEENS_10bfloat16_tEfNS_4arch4Sm80ELb1ELb0EEEEEvNT_6ParamsE --------------------------
	.section	.nv.constant0._ZN7cutlass13device_kernelIN5flash22FlashAttnBwdPreprocessIN4cute5tupleIJNS3_1CILi32EEENS5_ILi256EEEEEENS_10bfloat16_tEfNS_4arch4Sm80ELb1ELb0EEEEEvNT_6ParamsE,"a",@progbits
	.sectionflags	@""
	.align	4
.nv.constant0._ZN7cutlass13device_kernelIN5flash22FlashAttnBwdPreprocessIN4cute5tupleIJNS3_1CILi32EEENS5_ILi256EEEEEENS_10bfloat16_tEfNS_4arch4Sm80ELb1ELb0EEEEEvNT_6ParamsE:
	.zero		592


//--------------------- .nv.constant0._ZN7cutlass13device_kernelIN5flash19enable_sm80_to_sm89INS1_16FlashAttnBwdSm80INS1_25CollectiveMainloopBwdSm80ILi1ELi1EN4cute5tupleIJNS5_1CILi32EEENS7_ILi64EEENS7_ILi256EEEEEENS_10bfloat16_tEfNS_4arch4Sm80ELb1ELb0ELb1ELb1ELb0ELb0ELb0ELb0ELi2ELi2ELi2ELi1ELb1EEENS1_21CollectiveEpilogueBwdISB_SC_SE_Li256ELb1ELb0ELi4EEENS1_25SingleTileBwdLPTSchedulerILb1ELi64ELb0EEEEEEEEEvNT_6ParamsE --------------------------
	.section	.nv.constant0._ZN7cutlass13device_kernelIN5flash19enable_sm80_to_sm89INS1_16FlashAttnBwdSm80INS1_25CollectiveMainloopBwdSm80ILi1ELi1EN4cute5tupleIJNS5_1CILi32EEENS7_ILi64EEENS7_ILi256EEEEEENS_10bfloat16_tEfNS_4arch4Sm80ELb1ELb0ELb1ELb1ELb0ELb0ELb0ELb0ELi2ELi2ELi2ELi1ELb1EEENS1_21CollectiveEpilogueBwdISB_SC_SE_Li256ELb1ELb0ELi4EEENS1_25SingleTileBwdLPTSchedulerILb1ELi64ELb0EEEEEEEEEvNT_6ParamsE,"a",@progbits
	.sectionflags	@""
	.align	4
.nv.constant0._ZN7cutlass13device_kernelIN5flash19enable_sm80_to_sm89INS1_16FlashAttnBwdSm80INS1_25CollectiveMainloopBwdSm80ILi1ELi1EN4cute5tupleIJNS5_1CILi32EEENS7_ILi64EEENS7_ILi256EEEEEENS_10bfloat16_tEfNS_4arch4Sm80ELb1ELb0ELb1ELb1ELb0ELb0ELb0ELb0ELi2ELi2ELi2ELi1ELb1EEENS1_21CollectiveEpilogueBwdISB_SC_SE_Li256ELb1ELb0ELi4EEENS1_25SingleTileBwdLPTSchedulerILb1ELi64ELb0EEEEEEEEEvNT_6ParamsE:
	.zero		1000


//--------------------- .nv.constant0._ZN7cutlass13device_kernelIN5flash32FlashAttnBwdPostprocessConvertdQIN4cute5tupleIJNS3_1CILi32EEENS5_ILi256EEEEEENS_10bfloat16_tEfNS_4arch4Sm80ELi256ENS3_8TiledMMAINS3_8MMA_AtomIJNS3_30SM80_16x8x16_F32BF16BF16F32_TNEEEENS3_6LayoutINS4_IJNS5_ILi1EEENS5_ILi8EEESH_EEENS4_IJNS5_ILi0EEESH_SK_EEEEENS4_IJNS5_ILi16EEENS5_ILi128EEESN_EEEEELb0EEEEEvNT_6ParamsE --------------------------
	.section	.nv.constant0._ZN7cutlass13device_kernelIN5flash32FlashAttnBwdPostprocessConvertdQIN4cute5tupleIJNS3_1CILi32EEENS5_ILi256EEEEEENS_10bfloat16_tEfNS_4arch4Sm80ELi256ENS3_8TiledMMAINS3_8MMA_AtomIJNS3_30SM80_16x8x16_F32BF16BF16F32_TNEEEENS3_6LayoutINS4_IJNS5_ILi1EEENS5_ILi8EEESH_EEENS4_IJNS5_ILi0EEESH_SK_EEEEENS4_IJNS5_ILi16EEENS5_ILi128EEESN_EEEEELb0EEEEEvNT_6ParamsE,"a",@progbits
	.sectionflags	@""
	.align	4
.nv.constant0._ZN7cutlass13device_kernelIN5flash32FlashAttnBwdPostprocessConvertdQIN4cute5tupleIJNS3_1CILi32EEENS5_ILi256EEEEEENS_10bfloat16_tEfNS_4arch4Sm80ELi256ENS3_8TiledMMAINS3_8MMA_AtomIJNS3_30SM80_16x8x16_F32BF16BF16F32_TNEEEENS3_6LayoutINS4_IJNS5_ILi1EEENS5_ILi8EEESH_EEENS4_IJNS5_ILi0EEESH_SK_EEEEENS4_IJNS5_ILi16EEENS5_ILi128EEESN_EEEEELb0EEEEEvNT_6ParamsE:
	.zero		464


//--------------------- .nv.constant0._ZN7cutlass13device_kernelIN5flash19enable_sm80_to_sm89INS1_16FlashAttnBwdSm80INS1_25CollectiveMainloopBwdSm80ILi1ELi1EN4cute5tupleIJNS5_1CILi32EEENS7_ILi64EEENS7_ILi256EEEEEENS_10bfloat16_tEfNS_4arch4Sm80ELb1ELb0ELb1ELb1ELb0ELb0ELb0ELb0ELi2ELi2ELi2ELi1ELb1EEENS1_24CollectiveEpilogueBwdGQAISB_fSE_Li256ELb1ELb0EEENS1_25SingleTileBwdLPTSchedulerILb1ELi64ELb0EEEEEEEEEvNT_6ParamsE --------------------------
	.section	.nv.constant0._ZN7cutlass13device_kernelIN5flash19enable_sm80_to_sm89INS1_16FlashAttnBwdSm80INS1_25CollectiveMainloopBwdSm80ILi1ELi1EN4cute5tupleIJNS5_1CILi32EEENS7_ILi64EEENS7_ILi256EEEEEENS_10bfloat16_tEfNS_4arch4Sm80ELb1ELb0ELb1ELb1ELb0ELb0ELb0ELb0ELi2ELi2ELi2ELi1ELb1EEENS1_24CollectiveEpilogueBwdGQAISB_fSE_Li256ELb1ELb0EEENS1_25SingleTileBwdLPTSchedulerILb1ELi64ELb0EEEEEEEEEvNT_6ParamsE,"a",@progbits
	.sectionflags	@""
	.align	4
.nv.constant0._ZN7cutlass13device_kernelIN5flash19enable_sm80_to_sm89INS1_16FlashAttnBwdSm80INS1_25CollectiveMainloopBwdSm80ILi1ELi1EN4cute5tupleIJNS5_1CILi32EEENS7_ILi64EEENS7_ILi256EEEEEENS_10bfloat16_tEfNS_4arch4Sm80ELb1ELb0ELb1ELb1ELb0ELb0ELb0ELb0ELi2ELi2ELi2ELi1ELb1EEENS1_24CollectiveEpilogueBwdGQAISB_fSE_Li256ELb1ELb0EEENS1_25SingleTileBwdLPTSchedulerILb1ELi64ELb0EEEEEEEEEvNT_6ParamsE:
	.zero		1008


//--------------------- .nv.constant0._ZN7cutlass13device_kernelIN5flash22FlashAttnBwdPreprocessIN4cute5tupleIJNS3_1CILi32EEENS5_ILi256EEEEEENS_10bfloat16_tEfNS_4arch4Sm80ELb1ELb1EEEEEvNT_6ParamsE --------------------------
	.section	.nv.constant0._ZN7cutlass13device_kernelIN5flash22FlashAttnBwdPreprocessIN4cute5tupleIJNS3_1CILi32EEENS5_ILi256EEEEEENS_10bfloat16_tEfNS_4arch4Sm80ELb1ELb1EEEEEvNT_6ParamsE,"a",@progbits
	.sectionflags	@""
	.align	4
.nv.constant0._ZN7cutlass13device_kernelIN5flash22FlashAttnBwdPreprocessIN4cute5tupleIJNS3_1CILi32EEENS5_ILi256EEEEEENS_10bfloat16_tEfNS_4arch4Sm80ELb1ELb1EEEEEvNT_6ParamsE:
	.zero		592


//--------------------- .nv.constant0._ZN7cutlass13device_kernelIN5flash19enable_sm80_to_sm89INS1_16FlashAttnBwdSm80INS1_25CollectiveMainloopBwdSm80ILi1ELi1EN4cute5tupleIJNS5_1CILi64EEES8_NS7_ILi256EEEEEENS_10bfloat16_tEfNS_4arch4Sm80ELb0ELb0ELb1ELb0ELb0ELb0ELb0ELb0ELi2ELi4ELi2ELi2ELb0EEENS1_21CollectiveEpilogueBwdISA_SB_SD_Li256ELb0ELb0ELi4EEENS1_19SingleTileSchedulerILb0ELb0ELb0ELi64EEEEEEEEEvNT_6ParamsE --------------------------
	.section	.nv.constant0._ZN7cutlass13device_kernelIN5flash19enable_sm80_to_sm89INS1_16FlashAttnBwdSm80INS1_25CollectiveMainloopBwdSm80ILi1ELi1EN4cute5tupleIJNS5_1CILi64EEES8_NS7_ILi256EEEEEENS_10bfloat16_tEfNS_4arch4Sm80ELb0ELb0ELb1ELb0ELb0ELb0ELb0ELb0ELi2ELi4ELi2ELi2ELb0EEENS1_21CollectiveEpilogueBwdISA_SB_SD_Li256ELb0ELb0ELi4EEENS1_19SingleTileSchedulerILb0ELb0ELb0ELi64EEEEEEEEEvNT_6ParamsE,"a",@progbits
	.sectionflags	@""
	.align	4
.nv.constant0._ZN7cutlass13device_kernelIN5flash19enable_sm80_to_sm89INS1_16FlashAttnBwdSm80INS1_25CollectiveMainloopBwdSm80ILi1ELi1EN4cute5tupleIJNS5_1CILi64EEES8_NS7_ILi256EEEEEENS_10bfloat16_tEfNS_4arch4Sm80ELb0ELb0ELb1ELb0ELb0ELb0ELb0ELb0ELi2ELi4ELi2ELi2ELb0EEENS1_21CollectiveEpilogueBwdISA_SB_SD_Li256ELb0ELb0ELi4EEENS1_19SingleTileSchedulerILb0ELb0ELb0ELi64EEEEEEEEEvNT_6ParamsE:
	.zero		976


//--------------------- .nv.constant0._ZN7cutlass13device_kernelIN5flash19enable_sm80_to_sm89INS1_16FlashAttnBwdSm80INS1_25CollectiveMainloopBwdSm80ILi1ELi1EN4cute5tupleIJNS5_1CILi64EEES8_NS7_ILi256EEEEEENS_10bfloat16_tEfNS_4arch4Sm80ELb0ELb0ELb1ELb0ELb0ELb0ELb0ELb0ELi2ELi4ELi2ELi2ELb0EEENS1_24CollectiveEpilogueBwdGQAISA_fSD_Li256ELb0ELb0EEENS1_19SingleTileSchedulerILb0ELb0ELb0ELi64EEEEEEEEEvNT_6ParamsE --------------------------
	.section	.nv.constant0._ZN7cutlass13device_kernelIN5flash19enable_sm80_to_sm89INS1_16FlashAttnBwdSm80INS1_25CollectiveMainloopBwdSm80ILi1ELi1EN4cute5tupleIJNS5_1CILi64EEES8_NS7_ILi256EEEEEENS_10bfloat16_tEfNS_4arch4Sm80ELb0ELb0ELb1ELb0ELb0ELb0ELb0ELb0ELi2ELi4ELi2ELi2ELb0EEENS1_24CollectiveEpilogueBwdGQAISA_fSD_Li256ELb0ELb0EEENS1_19SingleTileSchedulerILb0ELb0ELb0ELi64EEEEEEEEEvNT_6ParamsE,"a",@progbits
	.sectionflags	@""
	.align	4
.nv.constant0._ZN7cutlass13device_kernelIN5flash19enable_sm80_to_sm89INS1_16FlashAttnBwdSm80INS1_25CollectiveMainloopBwdSm80ILi1ELi1EN4cute5tupleIJNS5_1CILi64EEES8_NS7_ILi256EEEEEENS_10bfloat16_tEfNS_4arch4Sm80ELb0ELb0ELb1ELb0ELb0ELb0ELb0ELb0ELi2ELi4ELi2ELi2ELb0EEENS1_24CollectiveEpilogueBwdGQAISA_fSD_Li256ELb0ELb0EEENS1_19SingleTileSchedulerILb0ELb0ELb0ELi64EEEEEEEEEvNT_6ParamsE:
	.zero		984


//--------------------- .nv.constant0._ZN7cutlass13device_kernelIN5flash19enable_sm80_to_sm89INS1_16FlashAttnBwdSm80INS1_25CollectiveMainloopBwdSm80ILi1ELi1EN4cute5tupleIJNS5_1CILi64EEES8_NS7_ILi256EEEEEENS_10bfloat16_tEfNS_4arch4Sm80ELb0ELb0ELb1ELb1ELb0ELb0ELb0ELb0ELi2ELi4ELi2ELi2ELb0EEENS1_21CollectiveEpilogueBwdISA_SB_SD_Li256ELb1ELb0ELi4EEENS1_19SingleTileSchedulerILb1ELb0ELb0ELi64EEEEEEEEEvNT_6ParamsE --------------------------
	.section	.nv.constant0._ZN7cutlass13device_kernelIN5flash19enable_sm80_to_sm89INS1_16FlashAttnBwdSm80INS1_25CollectiveMainloopBwdSm80ILi1ELi1EN4cute5tupleIJNS5_1CILi64EEES8_NS7_ILi256EEEEEENS_10bfloat16_tEfNS_4arch4Sm80ELb0ELb0ELb1ELb1ELb0ELb0ELb0ELb0ELi2ELi4ELi2ELi2ELb0EEENS1_21CollectiveEpilogueBwdISA_SB_SD_Li256ELb1ELb0ELi4EEENS1_19SingleTileSchedulerILb1ELb0ELb0ELi64EEEEEEEEEvNT_6ParamsE,"a",@progbits
	.sectionflags	@""
	.align	4
.nv.constant0._ZN7cutlass13device_kernelIN5flash19enable_sm80_to_sm89INS1_16FlashAttnBwdSm80INS1_25CollectiveMainloopBwdSm80ILi1ELi1EN4cute5tupleIJNS5_1CILi64EEES8_NS7_ILi256EEEEEENS_10bfloat16_tEfNS_4arch4Sm80ELb0ELb0ELb1ELb1ELb0ELb0ELb0ELb0ELi2ELi4ELi2ELi2ELb0EEENS1_21CollectiveEpilogueBwdISA_SB_SD_Li256ELb1ELb0ELi4EEENS1_19SingleTileSchedulerILb1ELb0ELb0ELi64EEEEEEEEEvNT_6ParamsE:
	.zero		976


//--------------------- .nv.constant0._ZN7cutlass13device_kernelIN5flash19enable_sm80_to_sm89INS1_16FlashAttnBwdSm80INS1_25CollectiveMainloopBwdSm80ILi1ELi1EN4cute5tupleIJNS5_1CILi64EEES8_NS7_ILi256EEEEEENS_10bfloat16_tEfNS_4arch4Sm80ELb0ELb0ELb1ELb1ELb0ELb0ELb0ELb0ELi2ELi4ELi2ELi2ELb0EEENS1_24CollectiveEpilogueBwdGQAISA_fSD_Li256ELb1ELb0EEENS1_19SingleTileSchedulerILb1ELb0ELb0ELi64EEEEEEEEEvNT_6ParamsE --------------------------
	.section	.nv.constant0._ZN7cutlass13device_kernelIN5flash19enable_sm80_to_sm89INS1_16FlashAttnBwdSm80INS1_25CollectiveMainloopBwdSm80ILi1ELi1EN4cute5tupleIJNS5_1CILi64EEES8_NS7_ILi256EEEEEENS_10bfloat16_tEfNS_4arch4Sm80ELb0ELb0ELb1ELb1ELb0ELb0ELb0ELb0ELi2ELi4ELi2ELi2ELb0EEENS1_24CollectiveEpilogueBwdGQAISA_fSD_Li256ELb1ELb0EEENS1_19SingleTileSchedulerILb1ELb0ELb0ELi64EEEEEEEEEvNT_6ParamsE,"a",@progbits
	.sectionflags	@""
	.align	4
.nv.constant0._ZN7cutlass13device_kernelIN5flash19enable_sm80_to_sm89INS1_16FlashAttnBwdSm80INS1_25CollectiveMainloopBwdSm80ILi1ELi1EN4cute5tupleIJNS5_1CILi64EEES8_NS7_ILi256EEEEEENS_10bfloat16_tEfNS_4arch4Sm80ELb0ELb0ELb1ELb1ELb0ELb0ELb0ELb0ELi2ELi4ELi2ELi2ELb0EEENS1_24CollectiveEpilogueBwdGQAISA_fSD_Li256ELb1ELb0EEENS1_19SingleTileSchedulerILb1ELb0ELb0ELi64EEEEEEEEEvNT_6ParamsE:
	.zero		984


//--------------------- .nv.constant0._ZN7cutlass13device_kernelIN5flash19enable_sm80_to_sm89INS1_16FlashAttnBwdSm80INS1_25CollectiveMainloopBwdSm80ILi1ELi1EN4cute5tupleIJNS5_1CILi64EEES8_NS7_ILi256EEEEEENS_10bfloat16_tEfNS_4arch4Sm80ELb0ELb1ELb1ELb0ELb0ELb0ELb0ELb0ELi2ELi4ELi2ELi2ELb0EEENS1_21CollectiveEpilogueBwdISA_SB_SD_Li256ELb0ELb0ELi4EEENS1_19SingleTileSchedulerILb0ELb0ELb0ELi64EEEEEEEEEvNT_6ParamsE --------------------------
	.section	.nv.constant0._ZN7cutlass13device_kernelIN5flash19enable_sm80_to_sm89INS1_16FlashAttnBwdSm80INS1_25CollectiveMainloopBwdSm80ILi1ELi1EN4cute5tupleIJNS5_1CILi64EEES8_NS7_ILi256EEEEEENS_10bfloat16_tEfNS_4arch4Sm80ELb0ELb1ELb1ELb0ELb0ELb0ELb0ELb0ELi2ELi4ELi2ELi2ELb0EEENS1_21CollectiveEpilogueBwdISA_SB_SD_Li256ELb0ELb0ELi4EEENS1_19SingleTileSchedulerILb0ELb0ELb0ELi64EEEEEEEEEvNT_6ParamsE,"a",@progbits
	.sectionflags	@""
	.align	4
.nv.constant0._ZN7cutlass13device_kernelIN5flash19enable_sm80_to_sm89INS1_16FlashAttnBwdSm80INS1_25CollectiveMainloopBwdSm80ILi1ELi1EN4cute5tupleIJNS5_1CILi64EEES8_NS7_ILi256EEEEEENS_10bfloat16_tEfNS_4arch4Sm80ELb0ELb1ELb1ELb0ELb0ELb0ELb0ELb0ELi2ELi4ELi2ELi2ELb0EEENS1_21CollectiveEpilogueBwdISA_SB_SD_Li256ELb0ELb0ELi4EEENS1_19SingleTileSchedulerILb0ELb0ELb0ELi64EEEEEEEEEvNT_6ParamsE:
	.zero		976


//--------------------- .nv.constant0._ZN7cutlass13device_kernelIN5flash19enable_sm80_to_sm89INS1_16FlashAttnBwdSm80INS1_25CollectiveMainloopBwdSm80ILi1ELi1EN4cute5tupleIJNS5_1CILi64EEES8_NS7_ILi256EEEEEENS_10bfloat16_tEfNS_4arch4Sm80ELb0ELb1ELb1ELb0ELb0ELb0ELb0ELb0ELi2ELi4ELi2ELi2ELb0EEENS1_24CollectiveEpilogueBwdGQAISA_fSD_Li256ELb0ELb0EEENS1_19SingleTileSchedulerILb0ELb0ELb0ELi64EEEEEEEEEvNT_6ParamsE --------------------------
	.section	.nv.constant0._ZN7cutlass13device_kernelIN5flash19enable_sm80_to_sm89INS1_16FlashAttnBwdSm80INS1_25CollectiveMainloopBwdSm80ILi1ELi1EN4cute5tupleIJNS5_1CILi64EEES8_NS7_ILi256EEEEEENS_10bfloat16_tEfNS_4arch4Sm80ELb0ELb1ELb1ELb0ELb0ELb0ELb0ELb0ELi2ELi4ELi2ELi2ELb0EEENS1_24CollectiveEpilogueBwdGQAISA_fSD_Li256ELb0ELb0EEENS1_19SingleTileSchedulerILb0ELb0ELb0ELi64EEEEEEEEEvNT_6ParamsE,"a",@progbits
	.sectionflags	@""
	.align	4
.nv.constant0._ZN7cutlass13device_kernelIN5flash19enable_sm80_to_sm89INS1_16FlashAttnBwdSm80INS1_25CollectiveMainloopBwdSm80ILi1ELi1EN4cute5tupleIJNS5_1CILi64EEES8_NS7_ILi256EEEEEENS_10bfloat16_tEfNS_4arch4Sm80ELb0ELb1ELb1ELb0ELb0ELb0ELb0ELb0ELi2ELi4ELi2ELi2ELb0EEENS1_24CollectiveEpilogueBwdGQAISA_fSD_Li256ELb0ELb0EEENS1_19SingleTileSchedulerILb0ELb0ELb0ELi64EEEEEEEEEvNT_6ParamsE:
	.zero		984


//--------------------- .nv.constant0._ZN7cutlass13device_kernelIN5flash19enable_sm80_to_sm89INS1_16FlashAttnBwdSm80INS1_25CollectiveMainloopBwdSm80ILi1ELi1EN4cute5tupleIJNS5_1CILi64EEES8_NS7_ILi256EEEEEENS_10bfloat16_tEfNS_4arch4Sm80ELb0ELb1ELb1ELb1ELb0ELb0ELb0ELb0ELi2ELi4ELi2ELi2ELb0EEENS1_21CollectiveEpilogueBwdISA_SB_SD_Li256ELb1ELb0ELi4EEENS1_19SingleTileSchedulerILb1ELb0ELb0ELi64EEEEEEEEEvNT_6ParamsE --------------------------
	.section	.nv.constant0._ZN7cutlass13device_kernelIN5flash19enable_sm80_to_sm89INS1_16FlashAttnBwdSm80INS1_25CollectiveMainloopBwdSm80ILi1ELi1EN4cute5tupleIJNS5_1CILi64EEES8_NS7_ILi256EEEEEENS_10bfloat16_tEfNS_4arch4Sm80ELb0ELb1ELb1ELb1ELb0ELb0ELb0ELb0ELi2ELi4ELi2ELi2ELb0EEENS1_21CollectiveEpilogueBwdISA_SB_SD_Li256ELb1ELb0ELi4EEENS1_19SingleTileSchedulerILb1ELb0ELb0ELi64EEEEEEEEEvNT_6ParamsE,"a",@progbits
	.sectionflags	@""
	.align	4
.nv.constant0._ZN7cutlass13device_kernelIN5flash19enable_sm80_to_sm89INS1_16FlashAttnBwdSm80INS1_25CollectiveMainloopBwdSm80ILi1ELi1EN4cute5tupleIJNS5_1CILi64EEES8_NS7_ILi256EEEEEENS_10bfloat16_tEfNS_4arch4Sm80ELb0ELb1ELb1ELb1ELb0ELb0ELb0ELb0ELi2ELi4ELi2ELi2ELb0EEENS1_21CollectiveEpilogueBwdISA_SB_SD_Li256ELb1ELb0ELi4EEENS1_19SingleTileSchedulerILb1ELb0ELb0ELi64EEEEEEEEEvNT_6ParamsE:
	.zero		976


//--------------------- .nv.constant0._ZN7cutlass13device_kernelIN5flash19enable_sm80_to_sm89INS1_16FlashAttnBwdSm80INS1_25CollectiveMainloopBwdSm80ILi1ELi1EN4cute5tupleIJNS5_1CILi64EEES8_NS7_ILi256EEEEEENS_10bfloat16_tEfNS_4arch4Sm80ELb0ELb1ELb1ELb1ELb0ELb0ELb0ELb0ELi2ELi4ELi2ELi2ELb0EEENS1_24CollectiveEpilogueBwdGQAISA_fSD_Li256ELb1ELb0EEENS1_19SingleTileSchedulerILb1ELb0ELb0ELi64EEEEEEEEEvNT_6ParamsE --------------------------
	.section	.nv.constant0._ZN7cutlass13device_kernelIN5flash19enable_sm80_to_sm89INS1_16FlashAttnBwdSm80INS1_25CollectiveMainloopBwdSm80ILi1ELi1EN4cute5tupleIJNS5_1CILi64EEES8_NS7_ILi256EEEEEENS_10bfloat16_tEfNS_4arch4Sm80ELb0ELb1ELb1ELb1ELb0ELb0ELb0ELb0ELi2ELi4ELi2ELi2ELb0EEENS1_24CollectiveEpilogueBwdGQAISA_fSD_Li256ELb1ELb0EEENS1_19SingleTileSchedulerILb1ELb0ELb0ELi64EEEEEEEEEvNT_6ParamsE,"a",@progbits
	.sectionflags	@""
	.align	4
.nv.constant0._ZN7cutlass13device_kernelIN5flash19enable_sm80_to_sm89INS1_16FlashAttnBwdSm80INS1_25CollectiveMainloopBwdSm80ILi1ELi1EN4cute5tupleIJNS5_1CILi64EEES8_NS7_ILi256EEEEEENS_10bfloat16_tEfNS_4arch4Sm80ELb0ELb1ELb1ELb1ELb0ELb0ELb0ELb0ELi2ELi4ELi2ELi2ELb0EEENS1_24CollectiveEpilogueBwdGQAISA_fSD_Li256ELb1ELb0EEENS1_19SingleTileSchedulerILb1ELb0ELb0ELi64EEEEEEEEEvNT_6ParamsE:
	.zero		984


//--------------------- .nv.constant0._ZN7cutlass13device_kernelIN5flash19enable_sm80_to_sm89INS1_16FlashAttnBwdSm80INS1_25CollectiveMainloopBwdSm80ILi1ELi1EN4cute5tupleIJNS5_1CILi64EEES8_NS7_ILi256EEEEEENS_10bfloat16_tEfNS_4arch4Sm80ELb1ELb0ELb1ELb0ELb0ELb0ELb0ELb0ELi2ELi4ELi2ELi2ELb0EEENS1_21CollectiveEpilogueBwdISA_SB_SD_Li256ELb0ELb0ELi4EEENS1_25SingleTileBwdLPTSchedulerILb0ELi64ELb0EEEEEEEEEvNT_6ParamsE --------------------------
	.section	.nv.constant0._ZN7cutlass13device_kernelIN5flash19enable_sm80_to_sm89INS1_16FlashAttnBwdSm80INS1_25CollectiveMainloopBwdSm80ILi1ELi1EN4cute5tupleIJNS5_1CILi64EEES8_NS7_ILi256EEEEEENS_10bfloat16_tEfNS_4arch4Sm80ELb1ELb0ELb1ELb0ELb0ELb0ELb0ELb0ELi2ELi4ELi2ELi2ELb0EEENS1_21CollectiveEpilogueBwdISA_SB_SD_Li256ELb0ELb0ELi4EEENS1_25SingleTileBwdLPTSchedulerILb0ELi64ELb0EEEEEEEEEvNT_6ParamsE,"a",@progbits
	.sectionflags	@""
	.align	4
.nv.constant0._ZN7cutlass13device_kernelIN5flash19enable_sm80_to_sm89INS1_16FlashAttnBwdSm80INS1_25CollectiveMainloopBwdSm80ILi1ELi1EN4cute5tupleIJNS5_1CILi64EEES8_NS7_ILi256EEEEEENS_10bfloat16_tEfNS_4arch4Sm80ELb1ELb0ELb1ELb0ELb0ELb0ELb0ELb0ELi2ELi4ELi2ELi2ELb0EEENS1_21CollectiveEpilogueBwdISA_SB_SD_Li256ELb0ELb0ELi4EEENS1_25SingleTileBwdLPTSchedulerILb0ELi64ELb0EEEEEEEEEvNT_6ParamsE:
	.zero		1000


//--------------------- .nv.constant0._ZN7cutlass13device_kernelIN5flash19enable_sm80_to_sm89INS1_16FlashAttnBwdSm80INS1_25CollectiveMainloopBwdSm80ILi1ELi1EN4cute5tupleIJNS5_1CILi64EEES8_NS7_ILi256EEEEEENS_10bfloat16_tEfNS_4arch4Sm80ELb1ELb0ELb1ELb0ELb0ELb0ELb0ELb0ELi2ELi4ELi2ELi2ELb0EEENS1_24CollectiveEpilogueBwdGQAISA_fSD_Li256ELb0ELb0EEENS1_25SingleTileBwdLPTSchedulerILb0ELi64ELb0EEEEEEEEEvNT_6ParamsE --------------------------
	.section	.nv.constant0._ZN7cutlass13device_kernelIN5flash19enable_sm80_to_sm89INS1_16FlashAttnBwdSm80INS1_25CollectiveMainloopBwdSm80ILi1ELi1EN4cute5tupleIJNS5_1CILi64EEES8_NS7_ILi256EEEEEENS_10bfloat16_tEfNS_4arch4Sm80ELb1ELb0ELb1ELb0ELb0ELb0ELb0ELb0ELi2ELi4ELi2ELi2ELb0EEENS1_24CollectiveEpilogueBwdGQAISA_fSD_Li256ELb0ELb0EEENS1_25SingleTileBwdLPTSchedulerILb0ELi64ELb0EEEEEEEEEvNT_6ParamsE,"a",@progbits
	.sectionflags	@""
	.align	4
.nv.constant0._ZN7cutlass13device_kernelIN5flash19enable_sm80_to_sm89INS1_16FlashAttnBwdSm80INS1_25CollectiveMainloopBwdSm80ILi1ELi1EN4cute5tupleIJNS5_1CILi64EEES8_NS7_ILi256EEEEEENS_10bfloat16_tEfNS_4arch4Sm80ELb1ELb0ELb1ELb0ELb0ELb0ELb0ELb0ELi2ELi4ELi2ELi2ELb0EEENS1_24CollectiveEpilogueBwdGQAISA_fSD_Li256ELb0ELb0EEENS1_25SingleTileBwdLPTSchedulerILb0ELi64ELb0EEEEEEEEEvNT_6ParamsE:
	.zero		1008


//--------------------- .nv.constant0._ZN7cutlass13device_kernelIN5flash22FlashAttnBwdPreprocessIN4cute5tupleIJNS3_1CILi64EEENS5_ILi256EEEEEENS_10bfloat16_tEfNS_4arch4Sm80ELb1ELb0EEEEEvNT_6ParamsE --------------------------
	.section	.nv.constant0._ZN7cutlass13device_kernelIN5flash22FlashAttnBwdPreprocessIN4cute5tupleIJNS3_1CILi64EEENS5_ILi256EEEEEENS_10bfloat16_tEfNS_4arch4Sm80ELb1ELb0EEEEEvNT_6ParamsE,"a",@progbits
	.sectionflags	@""
	.align	4
.nv.constant0._ZN7cutlass13device_kernelIN5flash22FlashAttnBwdPreprocessIN4cute5tupleIJNS3_1CILi64EEENS5_ILi256EEEEEENS_10bfloat16_tEfNS_4arch4Sm80ELb1ELb0EEEEEvNT_6ParamsE:
	.zero		592


//--------------------- .nv.constant0._ZN7cutlass13device_kernelIN5flash19enable_sm80_to_sm89INS1_16FlashAttnBwdSm80INS1_25CollectiveMainloopBwdSm80ILi1ELi1EN4cute5tupleIJNS5_1CILi64EEES8_NS7_ILi256EEEEEENS_10bfloat16_tEfNS_4arch4Sm80ELb1ELb0ELb1ELb1ELb0ELb0ELb0ELb0ELi2ELi4ELi2ELi2ELb0EEENS1_21CollectiveEpilogueBwdISA_SB_SD_Li256ELb1ELb0ELi4EEENS1_25SingleTileBwdLPTSchedulerILb1ELi64ELb0EEEEEEEEEvNT_6ParamsE --------------------------
	.section	.nv.constant0._ZN7cutlass13device_kernelIN5flash19enable_sm80_to_sm89INS1_16FlashAttnBwdSm80INS1_25CollectiveMainloopBwdSm80ILi1ELi1EN4cute5tupleIJNS5_1CILi64EEES8_NS7_ILi256EEEEEENS_10bfloat16_tEfNS_4arch4Sm80ELb1ELb0ELb1ELb1ELb0ELb0ELb0ELb0ELi2ELi4ELi2ELi2ELb0EEENS1_21CollectiveEpilogueBwdISA_SB_SD_Li256ELb1ELb0ELi4EEENS1_25SingleTileBwdLPTSchedulerILb1ELi64ELb0EEEEEEEEEvNT_6ParamsE,"a",@progbits
	.sectionflags	@""
	.align	4
.nv.constant0._ZN7cutlass13device_kernelIN5flash19enable_sm80_to_sm89INS1_16FlashAttnBwdSm80INS1_25CollectiveMainloopBwdSm80ILi1ELi1EN4cute5tupleIJNS5_1CILi64EEES8_NS7_ILi256EEEEEENS_10bfloat16_tEfNS_4arch4Sm80ELb1ELb0ELb1ELb1ELb0ELb0ELb0ELb0ELi2ELi4ELi2ELi2ELb0EEENS1_21CollectiveEpilogueBwdISA_SB_SD_Li256ELb1ELb0ELi4EEENS1_25SingleTileBwdLPTSchedulerILb1ELi64ELb0EEEEEEEEEvNT_6ParamsE:
	.zero		1000


//--------------------- .nv.constant0._ZN7cutlass13device_kernelIN5flash32FlashAttnBwdPostprocessConvertdQIN4cute5tupleIJNS3_1CILi64EEENS5_ILi256EEEEEENS_10bfloat16_tEfNS_4arch4Sm80ELi256ENS3_8TiledMMAINS3_8MMA_AtomIJNS3_30SM80_16x8x16_F32BF16BF16F32_TNEEEENS3_6LayoutINS4_IJNS5_ILi2EEENS5_ILi4EEENS5_ILi1EEEEEENS4_IJSJ_SH_NS5_ILi0EEEEEEEENS4_IJNS5_ILi32EEES6_NS5_ILi16EEEEEEEELb0EEEEEvNT_6ParamsE --------------------------
	.section	.nv.constant0._ZN7cutlass13device_kernelIN5flash32FlashAttnBwdPostprocessConvertdQIN4cute5tupleIJNS3_1CILi64EEENS5_ILi256EEEEEENS_10bfloat16_tEfNS_4arch4Sm80ELi256ENS3_8TiledMMAINS3_8MMA_AtomIJNS3_30SM80_16x8x16_F32BF16BF16F32_TNEEEENS3_6LayoutINS4_IJNS5_ILi2EEENS5_ILi4EEENS5_ILi1EEEEEENS4_IJSJ_SH_NS5_ILi0EEEEEEEENS4_IJNS5_ILi32EEES6_NS5_ILi16EEEEEEEELb0EEEEEvNT_6ParamsE,"a",@progbits
	.sectionflags	@""
	.align	4
.nv.constant0._ZN7cutlass13device_kernelIN5flash32FlashAttnBwdPostprocessConvertdQIN4cute5tupleIJNS3_1CILi64EEENS5_ILi256EEEEEENS_10bfloat16_tEfNS_4arch4Sm80ELi256ENS3_8TiledMMAINS3_8MMA_AtomIJNS3_30SM80_16x8x16_F32BF16BF16F32_TNEEEENS3_6LayoutINS4_IJNS5_ILi2EEENS5_ILi4EEENS5_ILi1EEEEEENS4_IJSJ_SH_NS5_ILi0EEEEEEEENS4_IJNS5_ILi32EEES6_NS5_ILi16EEEEEEEELb0EEEEEvNT_6ParamsE:
	.zero		464


//--------------------- .nv.constant0._ZN7cutlass13device_kernelIN5flash19enable_sm80_to_sm89INS1_16FlashAttnBwdSm80INS1_25CollectiveMainloopBwdSm80ILi1ELi1EN4cute5tupleIJNS5_1CILi64EEES8_NS7_ILi256EEEEEENS_10bfloat16_tEfNS_4arch4Sm80ELb1ELb0ELb1ELb1ELb0ELb0ELb0ELb0ELi2ELi4ELi2ELi2ELb0EEENS1_24CollectiveEpilogueBwdGQAISA_fSD_Li256ELb1ELb0EEENS1_25SingleTileBwdLPTSchedulerILb1ELi64ELb0EEEEEEEEEvNT_6ParamsE --------------------------
	.section	.nv.constant0._ZN7cutlass13device_kernelIN5flash19enable_sm80_to_sm89INS1_16FlashAttnBwdSm80INS1_25CollectiveMainloopBwdSm80ILi1ELi1EN4cute5tupleIJNS5_1CILi64EEES8_NS7_ILi256EEEEEENS_10bfloat16_tEfNS_4arch4Sm80ELb1ELb0ELb1ELb1ELb0ELb0ELb0ELb0ELi2ELi4ELi2ELi2ELb0EEENS1_24CollectiveEpilogueBwdGQAISA_fSD_Li256ELb1ELb0EEENS1_25SingleTileBwdLPTSchedulerILb1ELi64ELb0EEEEEEEEEvNT_6ParamsE,"a",@progbits
	.sectionflags	@""
	.align	4
.nv.constant0._ZN7cutlass13device_kernelIN5flash19enable_sm80_to_sm89INS1_16FlashAttnBwdSm80INS1_25CollectiveMainloopBwdSm80ILi1ELi1EN4cute5tupleIJNS5_1CILi64EEES8_NS7_ILi256EEEEEENS_10bfloat16_tEfNS_4arch4Sm80ELb1ELb0ELb1ELb1ELb0ELb0ELb0ELb0ELi2ELi4ELi2ELi2ELb0EEENS1_24CollectiveEpilogueBwdGQAISA_fSD_Li256ELb1ELb0EEENS1_25SingleTileBwdLPTSchedulerILb1ELi64ELb0EEEEEEEEEvNT_6ParamsE:
	.zero		1008


//--------------------- .nv.constant0._ZN7cutlass13device_kernelIN5flash22FlashAttnBwdPreprocessIN4cute5tupleIJNS3_1CILi64EEENS5_ILi256EEEEEENS_10bfloat16_tEfNS_4arch4Sm80ELb1ELb1EEEEEvNT_6ParamsE --------------------------
	.section	.nv.constant0._ZN7cutlass13device_kernelIN5flash22FlashAttnBwdPreprocessIN4cute5tupleIJNS3_1CILi64EEENS5_ILi256EEEEEENS_10bfloat16_tEfNS_4arch4Sm80ELb1ELb1EEEEEvNT_6ParamsE,"a",@progbits
	.sectionflags	@""
	.align	4
.nv.constant0._ZN7cutlass13device_kernelIN5flash22FlashAttnBwdPreprocessIN4cute5tupleIJNS3_1CILi64EEENS5_ILi256EEEEEENS_10bfloat16_tEfNS_4arch4Sm80ELb1ELb1EEEEEvNT_6ParamsE:
	.zero		592


//--------------------- .text._ZN7cutlass13device_kernelIN5flash19enable_sm80_to_sm89INS1_16FlashAttnBwdSm80INS1_25CollectiveMainloopBwdSm80ILi1ELi1EN4cute5tupleIJNS5_1CILi32EEENS7_ILi64EEENS7_ILi256EEEEEENS_10bfloat16_tEfNS_4arch4Sm80ELb0ELb0ELb1ELb0ELb0ELb0ELb0ELb0ELi2ELi2ELi2ELi1ELb1EEENS1_21CollectiveEpilogueBwdISB_SC_SE_Li256ELb0ELb0ELi4EEENS1_19SingleTileSchedulerILb0ELb0ELb0ELi64EEEEEEEEEvNT_6ParamsE --------------------------
	.section	.text._ZN7cutlass13device_kernelIN5flash19enable_sm80_to_sm89INS1_16FlashAttnBwdSm80INS1_25CollectiveMainloopBwdSm80ILi1ELi1EN4cute5tupleIJNS5_1CILi32EEENS7_ILi64EEENS7_ILi256EEEEEENS_10bfloat16_tEfNS_4arch4Sm80ELb0ELb0ELb1ELb0ELb0ELb0ELb0ELb0ELi2ELi2ELi2ELi1ELb1EEENS1_21CollectiveEpilogueBwdISB_SC_SE_Li256ELb0ELb0ELi4EEENS1_19SingleTileSchedulerILb0ELb0ELb0ELi64EEEEEEEEEvNT_6ParamsE,"ax",@progbits
	.sectioninfo	@"SHI_REGISTERS=255"
	.align	128
.text._ZN7cutlass13device_kernelIN5flash19enable_sm80_to_sm89INS1_16FlashAttnBwdSm80INS1_25CollectiveMainloopBwdSm80ILi1ELi1EN4cute5tupleIJNS5_1CILi32EEENS7_ILi64EEENS7_ILi256EEEEEENS_10bfloat16_tEfNS_4arch4Sm80ELb0ELb0ELb1ELb0ELb0ELb0ELb0ELb0ELi2ELi2ELi2ELi1ELb1EEENS1_21CollectiveEpilogueBwdISB_SC_SE_Li256ELb0ELb0ELi4EEENS1_19SingleTileSchedulerILb0ELb0ELb0ELi64EEEEEEEEEvNT_6ParamsE:
        .type           _ZN7cutlass13device_kernelIN5flash19enable_sm80_to_sm89INS1_16FlashAttnBwdSm80INS1_25CollectiveMainloopBwdSm80ILi1ELi1EN4cute5tupleIJNS5_1CILi32EEENS7_ILi64EEENS7_ILi256EEEEEENS_10bfloat16_tEfNS_4arch4Sm80ELb0ELb0ELb1ELb0ELb0ELb0ELb0ELb0ELi2ELi2ELi2ELi1ELb1EEENS1_21CollectiveEpilogueBwdISB_SC_SE_Li256ELb0ELb0ELi4EEENS1_19SingleTileSchedulerILb0ELb0ELb0ELi64EEEEEEEEEvNT_6ParamsE,@function
        .size           _ZN7cutlass13device_kernelIN5flash19enable_sm80_to_sm89INS1_16FlashAttnBwdSm80INS1_25CollectiveMainloopBwdSm80ILi1ELi1EN4cute5tupleIJNS5_1CILi32EEENS7_ILi64EEENS7_ILi256EEEEEENS_10bfloat16_tEfNS_4arch4Sm80ELb0ELb0ELb1ELb0ELb0ELb0ELb0ELb0ELi2ELi2ELi2ELi1ELb1EEENS1_21CollectiveEpilogueBwdISB_SC_SE_Li256ELb0ELb0ELi4EEENS1_19SingleTileSchedulerILb0ELb0ELb0ELi64EEEEEEEEEvNT_6ParamsE,(.L_x_1146 - _ZN7cutlass13device_kernelIN5flash19enable_sm80_to_sm89INS1_16FlashAttnBwdSm80INS1_25CollectiveMainloopBwdSm80ILi1ELi1EN4cute5tupleIJNS5_1CILi32EEENS7_ILi64EEENS7_ILi256EEEEEENS_10bfloat16_tEfNS_4arch4Sm80ELb0ELb0ELb1ELb0ELb0ELb0ELb0ELb0ELi2ELi2ELi2ELi1ELb1EEENS1_21CollectiveEpilogueBwdISB_SC_SE_Li256ELb0ELb0ELi4EEENS1_19SingleTileSchedulerILb0ELb0ELb0ELi64EEEEEEEEEvNT_6ParamsE)
        .other          _ZN7cutlass13device_kernelIN5flash19enable_sm80_to_sm89INS1_16FlashAttnBwdSm80INS1_25CollectiveMainloopBwdSm80ILi1ELi1EN4cute5tupleIJNS5_1CILi32EEENS7_ILi64EEENS7_ILi256EEEEEENS_10bfloat16_tEfNS_4arch4Sm80ELb0ELb0ELb1ELb0ELb0ELb0ELb0ELb0ELi2ELi2ELi2ELi1ELb1EEENS1_21CollectiveEpilogueBwdISB_SC_SE_Li256ELb0ELb0ELi4EEENS1_19SingleTileSchedulerILb0ELb0ELb0ELi64EEEEEEEEEvNT_6ParamsE,@"STO_CUDA_ENTRY STV_DEFAULT"
_ZN7cutlass13device_kernelIN5flash19enable_sm80_to_sm89INS1_16FlashAttnBwdSm80INS1_25CollectiveMainloopBwdSm80ILi1ELi1EN4cute5tupleIJNS5_1CILi32EEENS7_ILi64EEENS7_ILi256EEEEEENS_10bfloat16_tEfNS_4arch4Sm80ELb0ELb0ELb1ELb0ELb0ELb0ELb0ELb0ELi2ELi2ELi2ELi1ELb1EEENS1_21CollectiveEpilogueBwdISB_SC_SE_Li256ELb0ELb0ELi4EEENS1_19SingleTileSchedulerILb0ELb0ELb0ELi64EEEEEEEEEvNT_6ParamsE:
[----:B------:R-:W-:-:S03]  /*0000*/  MOV R1, c[0x0][0x28] ;  /* 0x00000a0000017a02 */ /* 0x000fc60000000f00 */
[----:B------:R-:W1:Y:S01]  /*0010*/  S2UR UR12, SR_CTAID.Z ;  /* 0x00000000000c79c3 */ /* 0x000e620000002700 */
[----:B------:R-:W-:Y:S02]  /*0020*/  IADD3 R1, R1, -0xb8, RZ ;  /* 0xffffff4801017810 */ /* 0x000fe40007ffe0ff */
[----:B-1----:R-:W-:-:S13]  /*0030*/  ISETP.LE.AND P0, PT, RZ, UR12, PT ;  /* 0x0000000cff007c0c */ /* 0x002fda000bf03270 */
[----:B------:R-:W-:Y:S05]  /*0040*/  @!P0 EXIT ;  /* 0x000000000000894d */ /* 0x000fea0003800000 */
[----:B------:R-:W1:Y:S01]  /*0050*/  S2R R2, SR_TID.X ;  /* 0x0000000000027919 */ /* 0x000e620000002100 */
[----:B------:R-:W2:Y:S01]  /*0060*/  S2UR UR11, SR_CTAID.Y ;  /* 0x00000000000b79c3 */ /* 0x000ea20000002600 */
[----:B------:R-:W-:Y:S01]  /*0070*/  ULDC.64 UR6, c[0x0][0x248] ;  /* 0x0000920000067ab9 */ /* 0x000fe20000000a00 */
[----:B------:R-:W-:Y:S01]  /*0080*/  IMAD.MOV.U32 R149, RZ, RZ, R3 ;  /* 0x000000ffff957224 */ /* 0x000fe200078e0003 */
[----:B------:R-:W-:Y:S01]  /*0090*/  USHF.R.S32.HI UR10, URZ, 0x1f, UR12 ;  /* 0x0000001f3f0a7899 */ /* 0x000fe2000801140c */
[----:B------:R-:W3:Y:S01]  /*00a0*/  S2R R9, SR_CTAID.X ;  /* 0x0000000000097919 */ /* 0x000ee20000002500 */
[----:B------:R-:W-:Y:S01]  /*00b0*/  UISETP.NE.AND UP0, UPT, UR6, 0x1, UPT ;  /* 0x000000010600788c */ /* 0x000fe2000bf05270 */
[----:B------:R-:W-:Y:S01]  /*00c0*/  IMAD.U32 R8, RZ, RZ, UR12 ;  /* 0x0000000cff087e24 */ /* 0x000fe2000f8e00ff */
[----:B------:R-:W-:Y:S01]  /*00d0*/  ULDC.64 UR4, c[0x0][0x1e8] ;  /* 0x00007a0000047ab9 */ /* 0x000fe20000000a00 */
[----:B------:R-:W-:Y:S01]  /*00e0*/  IMAD.MOV.U32 R36, RZ, RZ, -0x40 ;  /* 0xffffffc0ff247424 */ /* 0x000fe200078e00ff */
[----:B------:R-:W-:Y:S01]  /*00f0*/  UIMAD UR4, UR10, UR4, URZ ;  /* 0x000000040a0472a4 */ /* 0x000fe2000f8e023f */
[----:B------:R-:W-:Y:S01]  /*0100*/  IMAD.MOV.U32 R37, RZ, RZ, 0x20 ;  /* 0x00000020ff257424 */ /* 0x000fe200078e00ff */
[----:B------:R-:W-:-:S02]  /*0110*/  ULDC.64 UR18, c[0x0][0x118] ;  /* 0x0000460000127ab9 */ /* 0x000fc40000000a00 */
[----:B------:R-:W-:-:S03]  /*0120*/  UIMAD UR13, UR12, UR5, UR4 ;  /* 0x000000050c0d72a4 */ /* 0x000fc6000f8e0204 */
[----:B------:R-:W-:Y:S02]  /*0130*/  ULDC.64 UR4, c[0x0][0x278] ;  /* 0x00009e0000047ab9 */ /* 0x000fe40000000a00 */
[----:B------:R-:W-:Y:S02]  /*0140*/  UIMAD UR8, UR10, UR4, URZ ;  /* 0x000000040a0872a4 */ /* 0x000fe4000f8e023f */
[----:B------:R-:W-:Y:S02]  /*0150*/  UIMAD.WIDE.U32 UR14, UR12, UR4, URZ ;  /* 0x000000040c0e72a5 */ /* 0x000fe4000f8e003f */
[----:B------:R-:W-:Y:S01]  /*0160*/  UIMAD UR8, UR12, UR5, UR8 ;  /* 0x000000050c0872a4 */ /* 0x000fe2000f8e0208 */
[--C-:B-1----:R-:W-:Y:S01]  /*0170*/  IMAD.MOV.U32 R148, RZ, RZ, R2.reuse ;  /* 0x000000ffff947224 */ /* 0x102fe200078e0002 */
[----:B--2---:R-:W-:Y:S01]  /*0180*/  UIMAD.WIDE.U32 UR16, UR11, UR7, URZ ;  /* 0x000000070b1072a5 */ /* 0x004fe2000f8e003f */
[----:B------:R-:W-:Y:S01]  /*0190*/  IMAD.MOV.U32 R148, RZ, RZ, R2 ;  /* 0x000000ffff947224 */ /* 0x000fe200078e0002 */
[----:B------:R-:W-:Y:S01]  /*01a0*/  UMOV UR6, UR11 ;  /* 0x0000000b00067c82 */ /* 0x000fe20008000000 */
[----:B------:R1:W-:Y:S01]  /*01b0*/  STL [R1+0x70], R2 ;  /* 0x0000700201007387 */ /* 0x0003e20000100800 */
[----:B------:R-:W-:Y:S01]  /*01c0*/  ULDC UR7, c[0x0][0x250] ;  /* 0x0000940000077ab9 */ /* 0x000fe20000000800 */
[----:B------:R-:W-:Y:S01]  /*01d0*/  IMAD.SHL.U32 R4, R148, 0x4, RZ ;  /* 0x0000000494047824 */ /* 0x000fe200078e00ff */
[----:B------:R-:W-:Y:S01]  /*01e0*/  SHF.R.S32.HI R33, RZ, 0x1f, R148 ;  /* 0x0000001fff217819 */ /* 0x000fe20000011494 */
[----:B------:R-:W-:Y:S01]  /*01f0*/  @UP0 USHF.R.U32.HI UR6, URZ, UR7, UR17 ;  /* 0x000000073f060299 */ /* 0x000fe20008011611 */
[----:B------:R-:W-:Y:S01]  /*0200*/  IMAD.U32 R3, RZ, RZ, UR11 ;  /* 0x0000000bff037e24 */ /* 0x000fe2000f8e00ff */
[----:B------:R-:W-:Y:S01]  /*0210*/  ULDC.64 UR4, c[0x0][0x1e0] ;  /* 0x0000780000047ab9 */ /* 0x000fe20000000a00 */
[----:B------:R-:W-:Y:S01]  /*0220*/  LEA.HI R30, R33, R148, RZ, 0x3 ;  /* 0x00000094211e7211 */ /* 0x000fe200078f18ff */
[----:B------:R-:W-:Y:S01]  /*0230*/  USHF.R.S32.HI UR9, URZ, 0x1f, UR6 ;  /* 0x0000001f3f097899 */ /* 0x000fe20008011406 */
[----:B------:R-:W-:Y:S01]  /*0240*/  SHF.R.S32.HI R5, RZ, 0x1f, R4 ;  /* 0x0000001fff057819 */ /* 0x000fe20000011404 */
[----:B------:R-:W-:Y:S01]  /*0250*/  UIADD3 UR8, UR15, UR8, URZ ;  /* 0x000000080f087290 */ /* 0x000fe2000fffe03f */
[----:B------:R-:W-:Y:S01]  /*0260*/  LOP3.LUT R0, R30, 0xfffffff8, RZ, 0xc0, !PT ;  /* 0xfffffff81e007812 */ /* 0x000fe200078ec0ff */
[----:B------:R-:W-:Y:S01]  /*0270*/  UIMAD UR4, UR9, UR4, URZ ;  /* 0x00000004090472a4 */ /* 0x000fe2000f8e023f */
[----:B------:R-:W-:Y:S01]  /*0280*/  SHF.R.S32.HI R42, RZ, 0x3, R30 ;  /* 0x00000003ff2a7819 */ /* 0x000fe2000001141e */
[----:B------:R2:W-:Y:S01]  /*0290*/  STL.64 [R1+0x78], R4 ;  /* 0x0000780401007387 */ /* 0x0005e20000100a00 */
[----:B------:R-:W-:Y:S01]  /*02a0*/  IMAD.WIDE.U32 R20, R3, c[0x0][0x288], R4 ;  /* 0x0000a20003147a25 */ /* 0x000fe200078e0004 */
[----:B------:R-:W-:Y:S01]  /*02b0*/  UIMAD UR7, UR6, UR5, UR4 ;  /* 0x00000005060772a4 */ /* 0x000fe2000f8e0204 */
[----:B------:R-:W-:-:S02]  /*02c0*/  SHF.R.S32.HI R43, RZ, 0x1f, R42 ;  /* 0x0000001fff2b7819 */ /* 0x000fc4000001142a */
[----:B------:R-:W-:Y:S01]  /*02d0*/  IMAD.IADD R19, R148, 0x1, -R0 ;  /* 0x0000000194137824 */ /* 0x000fe200078e0a00 */
[----:B------:R-:W-:Y:S01]  /*02e0*/  ULDC.64 UR4, c[0x0][0x1b0] ;  /* 0x00006c0000047ab9 */ /* 0x000fe20000000a00 */
[----:B------:R-:W-:Y:S01]  /*02f0*/  IMAD.U32 R0, RZ, RZ, UR6 ;  /* 0x00000006ff007e24 */ /* 0x000fe2000f8e00ff */
[----:B------:R-:W-:Y:S01]  /*0300*/  UIMAD UR4, UR9, UR4, URZ ;  /* 0x00000004090472a4 */ /* 0x000fe2000f8e023f */
[----:B------:R-:W-:Y:S01]  /*0310*/  IMAD.SHL.U32 R14, R19, 0x8, RZ ;  /* 0x00000008130e7824 */ /* 0x000fe200078e00ff */
[----:B------:R-:W-:Y:S01]  /*0320*/  USHF.R.S32.HI UR9, URZ, 0x1f, UR11 ;  /* 0x0000001f3f097899 */ /* 0x000fe2000801140b */
[----:B-1----:R-:W-:Y:S01]  /*0330*/  IMAD.U32 R2, RZ, RZ, UR11 ;  /* 0x0000000bff027e24 */ /* 0x002fe2000f8e00ff */
[----:B------:R-:W-:Y:S01]  /*0340*/  UIMAD UR16, UR6, UR5, UR4 ;  /* 0x00000005061072a4 */ /* 0x000fe2000f8e0204 */
[----:B---3--:R-:W-:Y:S01]  /*0350*/  IMAD R36, R9, R36, c[0x0][0x198] ;  /* 0x0000660009247624 */ /* 0x008fe200078e0224 */
[----:B------:R-:W-:Y:S01]  /*0360*/  SHF.R.S32.HI R15, RZ, 0x1f, R14 ;  /* 0x0000001fff0f7819 */ /* 0x000fe2000001140e */
[----:B------:R-:W-:Y:S01]  /*0370*/  IMAD.WIDE.U32 R6, R2, c[0x0][0x270], R4 ;  /* 0x00009c0002067a25 */ /* 0x000fe200078e0004 */
[----:B------:R-:W-:Y:S01]  /*0380*/  ULDC.64 UR4, c[0x0][0x1b8] ;  /* 0x00006e0000047ab9 */ /* 0x000fe20000000a00 */
[----:B------:R-:W-:Y:S01]  /*0390*/  IADD3 R29, R14, 0x40, RZ ;  /* 0x000000400e1d7810 */ /* 0x000fe20007ffe0ff */
[----:B------:R-:W-:Y:S01]  /*03a0*/  UIMAD UR4, UR10, UR4, URZ ;  /* 0x000000040a0472a4 */ /* 0x000fe2000f8e023f */
[--C-:B------:R-:W-:Y:S01]  /*03b0*/  IMAD.WIDE.U32 R2, R0, c[0x0][0x1b0], R14.reuse ;  /* 0x00006c0000027a25 */ /* 0x100fe200078e000e */
[----:B------:R-:W-:Y:S01]  /*03c0*/  IADD3 R12, P0, R6, UR14, RZ ;  /* 0x0000000e060c7c10 */ /* 0x000fe2000ff1e0ff */
[----:B------:R-:W-:Y:S01]  /*03d0*/  STL.64 [R1+0x58], R42 ;  /* 0x0000582a01007387 */ /* 0x000fe20000100a00 */
[----:B------:R-:W-:Y:S01]  /*03e0*/  UIMAD UR4, UR12, UR5, UR4 ;  /* 0x000000050c0472a4 */ /* 0x000fe2000f8e0204 */
[----:B------:R-:W-:Y:S01]  /*03f0*/  IMAD.SHL.U32 R6, R42, 0x40, RZ ;  /* 0x000000402a067824 */ /* 0x000fe200078e00ff */
[----:B------:R-:W-:Y:S01]  /*0400*/  IADD3 R3, R3, UR16, RZ ;  /* 0x0000001003037c10 */ /* 0x000fe2000fffe0ff */
[----:B------:R-:W-:Y:S01]  /*0410*/  IMAD.U32 R24, RZ, RZ, UR11 ;  /* 0x0000000bff187e24 */ /* 0x000fe2000f8e00ff */
[----:B------:R-:W-:Y:S01]  /*0420*/  LEA R26, P2, R12, c[0x0][0x258], 0x2 ;  /* 0x000096000c1a7a11 */ /* 0x000fe200078410ff */
[----:B--2---:R-:W-:Y:S01]  /*0430*/  IMAD.WIDE.U32 R4, R0, c[0x0][0x1e0], R14 ;  /* 0x0000780000047a25 */ /* 0x004fe200078e000e */
[----:B------:R-:W-:-:S02]  /*0440*/  ISETP.GE.AND P4, PT, R14, c[0x0][0x1cc], PT ;  /* 0x000073000e007a0c */ /* 0x000fc40003f86270 */
[----:B------:R-:W-:Y:S01]  /*0450*/  ISETP.GE.AND P3, PT, R29, c[0x0][0x1cc], PT ;  /* 0x000073001d007a0c */ /* 0x000fe20003f66270 */
[----:B------:R-:W-:Y:S01]  /*0460*/  IMAD.U32 R0, RZ, RZ, UR12 ;  /* 0x0000000cff007e24 */ /* 0x000fe2000f8e00ff */
[----:B------:R-:W-:Y:S01]  /*0470*/  IADD3 R5, R5, UR7, RZ ;  /* 0x0000000705057c10 */ /* 0x000fe2000fffe0ff */
[----:B------:R-:W-:Y:S01]  /*0480*/  ULDC.64 UR6, c[0x0][0x270] ;  /* 0x00009c0000067ab9 */ /* 0x000fe20000000a00 */
[----:B------:R-:W-:Y:S01]  /*0490*/  IMAD.WIDE.U32 R2, R8, c[0x0][0x1b8], R2 ;  /* 0x00006e0008027a25 */ /* 0x000fe200078e0002 */
[----:B------:R-:W-:Y:S01]  /*04a0*/  UIMAD UR6, UR9, UR6, URZ ;  /* 0x00000006090672a4 */ /* 0x000fe2000f8e023f */
[----:B------:R-:W-:Y:S02]  /*04b0*/  IADD3 R28, R14, 0x80, RZ ;  /* 0x000000800e1c7810 */ /* 0x000fe40007ffe0ff */
[----:B------:R-:W-:Y:S01]  /*04c0*/  IMAD.WIDE.U32 R4, R0, c[0x0][0x1e8], R4 ;  /* 0x00007a0000047a25 */ /* 0x000fe200078e0004 */
[----:B------:R-:W-:Y:S01]  /*04d0*/  UIMAD UR6, UR11, UR7, UR6 ;  /* 0x000000070b0672a4 */ /* 0x000fe2000f8e0206 */
[----:B------:R-:W-:Y:S01]  /*04e0*/  IADD3 R3, R3, UR4, RZ ;  /* 0x0000000403037c10 */ /* 0x000fe2000fffe0ff */
[----:B------:R-:W-:Y:S01]  /*04f0*/  ULDC.64 UR4, c[0x0][0x288] ;  /* 0x0000a20000047ab9 */ /* 0x000fe20000000a00 */
[----:B------:R-:W-:Y:S01]  /*0500*/  IMAD.WIDE R8, R9, 0x40, R42 ;  /* 0x0000004009087825 */ /* 0x000fe200078e022a */
[----:B------:R-:W-:Y:S01]  /*0510*/  IADD3 R5, R5, UR13, RZ ;  /* 0x0000000d05057c10 */ /* 0x000fe2000fffe0ff */
[----:B------:R-:W-:Y:S01]  /*0520*/  UIMAD UR4, UR9, UR4, URZ ;  /* 0x00000004090472a4 */ /* 0x000fe2000f8e023f */
[----:B------:R-:W-:Y:S01]  /*0530*/  IADD3 R31, R14, 0xc0, RZ ;  /* 0x000000c00e1f7810 */ /* 0x000fe20007ffe0ff */
[----:B------:R-:W-:Y:S01]  /*0540*/  IMAD.U32 R0, RZ, RZ, UR6 ;  /* 0x00000006ff007e24 */ /* 0x000fe2000f8e00ff */
[----:B------:R-:W-:Y:S01]  /*0550*/  ULDC.64 UR6, c[0x0][0x290] ;  /* 0x0000a40000067ab9 */ /* 0x000fe20000000a00 */
[C---:B------:R-:W-:Y:S01]  /*0560*/  IMAD R10, R9.reuse, c[0x0][0x1d8], RZ ;  /* 0x00007600090a7a24 */ /* 0x040fe200078e02ff */
[----:B------:R-:W-:Y:S01]  /*0570*/  UIMAD UR13, UR10, UR6, URZ ;  /* 0x000000060a0d72a4 */ /* 0x000fe2000f8e023f */
[----:B------:R-:W-:Y:S01]  /*0580*/  IMAD R11, R9, c[0x0][0x1a8], RZ ;  /* 0x00006a00090b7a24 */ /* 0x000fe200078e02ff */
[----:B------:R-:W-:Y:S01]  /*0590*/  IADD3.X R13, R7, UR8, R0, P0, !PT ;  /* 0x00000008070d7c10 */ /* 0x000fe200087fe400 */
[C---:B------:R-:W-:Y:S01]  /*05a0*/  IMAD R10, R8.reuse, c[0x0][0x1dc], R10 ;  /* 0x00007700080a7a24 */ /* 0x040fe200078e020a */
[----:B------:R-:W-:Y:S01]  /*05b0*/  LEA.HI R0, R33, R148, RZ, 0x6 ;  /* 0x0000009421007211 */ /* 0x000fe200078f30ff */
[----:B------:R-:W-:Y:S01]  /*05c0*/  IMAD R11, R8, c[0x0][0x1ac], R11 ;  /* 0x00006b00080b7a24 */ /* 0x000fe200078e020b */
[----:B------:R-:W-:Y:S01]  /*05d0*/  LEA.HI.X R27, R12, c[0x0][0x25c], R13, 0x2, P2 ;  /* 0x000097000c1b7a11 */ /* 0x000fe200010f140d */
[----:B------:R-:W-:Y:S01]  /*05e0*/  UIMAD.WIDE.U32 UR16, UR12, UR6, URZ ;  /* 0x000000060c1072a5 */ /* 0x000fe2000f8e003f */
[----:B------:R-:W-:Y:S01]  /*05f0*/  SHF.R.S32.HI R23, RZ, 0x6, R0 ;  /* 0x00000006ff177819 */ /* 0x000fe20000011400 */
[----:B------:R-:W-:Y:S01]  /*0600*/  UIMAD UR5, UR11, UR5, UR4 ;  /* 0x000000050b0572a4 */ /* 0x000fe2000f8e0204 */
[----:B------:R-:W-:Y:S01]  /*0610*/  LOP3.LUT R0, R6, 0x1c0, RZ, 0xc0, !PT ;  /* 0x000001c006007812 */ /* 0x000fe200078ec0ff */
[----:B------:R-:W-:Y:S01]  /*0620*/  IMAD.WIDE.U32 R6, R8, c[0x0][0x1d8], R4 ;  /* 0x0000760008067a25 */ /* 0x000fe200078e0004 */
[----:B------:R-:W-:Y:S01]  /*0630*/  ISETP.GE.AND P2, PT, R28, c[0x0][0x1cc], PT ;  /* 0x000073001c007a0c */ /* 0x000fe20003f46270 */
[----:B------:R-:W-:Y:S01]  /*0640*/  UIMAD UR6, UR12, UR7, UR13 ;  /* 0x000000070c0672a4 */ /* 0x000fe2000f8e020d */
[----:B------:R-:W-:Y:S01]  /*0650*/  LOP3.LUT R9, R0, 0x38, R14, 0xf8, !PT ;  /* 0x0000003800097812 */ /* 0x000fe200078ef80e */
[----:B------:R-:W-:Y:S01]  /*0660*/  IMAD.WIDE.U32 R4, R8, c[0x0][0x1a8], R2 ;  /* 0x00006a0008047a25 */ /* 0x000fe200078e0002 */
[----:B------:R-:W-:Y:S01]  /*0670*/  SHF.R.U32.HI R3, RZ, 0x3, R0 ;  /* 0x00000003ff037819 */ /* 0x000fe20000011600 */
[----:B------:R-:W-:Y:S01]  /*0680*/  UIADD3 UR6, UR17, UR6, URZ ;  /* 0x0000000611067290 */ /* 0x000fe2000fffe03f */
[----:B------:R-:W-:Y:S01]  /*0690*/  LEA R2, P1, R6, c[0x0][0x1c0], 0x1 ;  /* 0x0000700006027a11 */ /* 0x000fe200078208ff */
[----:B------:R-:W-:Y:S01]  /*06a0*/  IMAD.SHL.U32 R22, R23, 0x200, RZ ;  /* 0x0000020017167824 */ /* 0x000fe200078e00ff */
[----:B------:R-:W-:Y:S01]  /*06b0*/  LEA R8, P0, R4, c[0x0][0x190], 0x1 ;  /* 0x0000640004087a11 */ /* 0x000fe200078008ff */
[----:B------:R-:W-:-:S02]  /*06c0*/  IMAD.IADD R0, R7, 0x1, R10 ;  /* 0x0000000107007824 */ /* 0x000fc400078e020a */
[----:B------:R-:W-:Y:S01]  /*06d0*/  IMAD.IADD R5, R5, 0x1, R11 ;  /* 0x0000000105057824 */ /* 0x000fe200078e020b */
[----:B------:R-:W-:Y:S01]  /*06e0*/  LOP3.LUT R10, R22, R9, R3, 0xf6, !PT ;  /* 0x00000009160a7212 */ /* 0x000fe200078ef603 */
[----:B------:R-:W-:Y:S01]  /*06f0*/  IMAD.MOV.U32 R7, RZ, RZ, c[0x0][0x1dc] ;  /* 0x00007700ff077624 */ /* 0x000fe200078e00ff */
[----:B------:R-:W-:Y:S01]  /*0700*/  LEA.HI.X R3, R6, c[0x0][0x1c4], R0, 0x1, P1 ;  /* 0x0000710006037a11 */ /* 0x000fe200008f0c00 */
[----:B------:R-:W-:Y:S01]  /*0710*/  IMAD.MOV.U32 R0, RZ, RZ, c[0x0][0x1a8] ;  /* 0x00006a00ff007624 */ /* 0x000fe200078e00ff */
[----:B------:R-:W-:Y:S01]  /*0720*/  LEA.HI.X R9, R4, c[0x0][0x194], R5, 0x1, P0 ;  /* 0x0000650004097a11 */ /* 0x000fe200000f0c05 */
[----:B------:R-:W-:Y:S02]  /*0730*/  IMAD.MOV.U32 R6, RZ, RZ, c[0x0][0x1ac] ;  /* 0x00006b00ff067624 */ /* 0x000fe400078e00ff */
[----:B------:R-:W-:Y:S01]  /*0740*/  IMAD.MOV.U32 R5, RZ, RZ, c[0x0][0x1d8] ;  /* 0x00007600ff057624 */ /* 0x000fe200078e00ff */
[----:B------:R-:W-:Y:S01]  /*0750*/  LEA R12, P0, R0, R8, 0x6 ;  /* 0x00000008000c7211 */ /* 0x000fe200078030ff */
[----:B------:R-:W-:-:S02]  /*0760*/  IMAD.SHL.U32 R38, R10, 0x2, RZ ;  /* 0x000000020a267824 */ /* 0x000fc400078e00ff */
[----:B------:R-:W-:Y:S01]  /*0770*/  IMAD.U32 R18, RZ, RZ, UR5 ;  /* 0x00000005ff127e24 */ /* 0x000fe2000f8e00ff */
[----:B------:R-:W-:Y:S01]  /*0780*/  LEA.HI.X R13, R0, R9, R6, 0x6, P0 ;  /* 0x00000009000d7211 */ /* 0x000fe200000f3406 */
[----:B------:R-:W-:Y:S01]  /*0790*/  IMAD.IADD R0, R36, 0x1, -R42 ;  /* 0x0000000124007824 */ /* 0x000fe200078e0a2a */
[----:B------:R-:W-:Y:S01]  /*07a0*/  LEA R4, P1, R5, R2, 0x6 ;  /* 0x0000000205047211 */ /* 0x000fe200078230ff */
[----:B------:R-:W-:Y:S01]  /*07b0*/  ULDC.64 UR4, c[0x0][0x180] ;  /* 0x0000600000047ab9 */ /* 0x000fe20000000a00 */
[----:B------:R-:W-:Y:S01]  /*07c0*/  IADD3 R25, P0, R20, UR16, RZ ;  /* 0x0000001014197c10 */ /* 0x000fe2000ff1e0ff */
[----:B------:R-:W-:Y:S01]  /*07d0*/  IMAD R6, R43, c[0x0][0x208], RZ ;  /* 0x000082002b067a24 */ /* 0x000fe200078e02ff */
[----:B------:R-:W-:Y:S01]  /*07e0*/  LEA.HI.X R5, R5, R3, R7, 0x6, P1 ;  /* 0x0000000305057211 */ /* 0x000fe200008f3407 */
[----:B------:R-:W-:Y:S01]  /*07f0*/  IMAD R7, R43, c[0x0][0x178], RZ ;  /* 0x00005e002b077a24 */ /* 0x000fe200078e02ff */
[C---:B------:R-:W-:Y:S01]  /*0800*/  ISETP.LT.OR P1, PT, R0.reuse, 0x1, P4 ;  /* 0x000000010000780c */ /* 0x040fe20002721670 */
[----:B------:R-:W-:Y:S01]  /*0810*/  UIMAD UR4, UR9, UR4, URZ ;  /* 0x00000004090472a4 */ /* 0x000fe2000f8e023f */
[----:B------:R-:W-:Y:S01]  /*0820*/  ISETP.LT.OR P5, PT, R0, 0x1, P3 ;  /* 0x000000010000780c */ /* 0x000fe20001fa1670 */
[----:B------:R-:W-:Y:S01]  /*0830*/  IMAD R16, R42, c[0x0][0x17c], R7 ;  /* 0x00005f002a107a24 */ /* 0x000fe200078e0207 */
[----:B------:R-:W-:Y:S01]  /*0840*/  ISETP.LT.OR P6, PT, R0, 0x1, P2 ;  /* 0x000000010000780c */ /* 0x000fe200017c1670 */
[----:B------:R-:W-:Y:S01]  /*0850*/  IMAD R17, R42, c[0x0][0x20c], R6 ;  /* 0x000083002a117a24 */ /* 0x000fe200078e0206 */
[----:B------:R-:W-:Y:S01]  /*0860*/  ISETP.LT.OR P4, PT, R0, 0x21, P4 ;  /* 0x000000210000780c */ /* 0x000fe20002781670 */
[--C-:B------:R-:W-:Y:S01]  /*0870*/  IMAD.WIDE.U32 R6, R42, c[0x0][0x208], R14.reuse ;  /* 0x000082002a067a25 */ /* 0x100fe200078e000e */
[C---:B------:R-:W-:Y:S01]  /*0880*/  ISETP.LT.OR P3, PT, R0.reuse, 0x21, P3 ;  /* 0x000000210000780c */ /* 0x040fe20001f61670 */
[----:B------:R-:W-:Y:S01]  /*0890*/  UIMAD UR7, UR11, UR5, UR4 ;  /* 0x000000050b0772a4 */ /* 0x000fe2000f8e0204 */
[----:B------:R-:W-:Y:S01]  /*08a0*/  ISETP.LT.OR P2, PT, R0, 0x21, P2 ;  /* 0x000000210000780c */ /* 0x000fe20001741670 */
[----:B------:R-:W-:Y:S01]  /*08b0*/  IMAD.WIDE.U32 R10, R42, c[0x0][0x178], R14 ;  /* 0x00005e002a0a7a25 */ /* 0x000fe200078e000e */
[----:B------:R-:W-:Y:S01]  /*08c0*/  IADD3.X R32, R21, UR6, R18, P0, !PT ;  /* 0x0000000615207c10 */ /* 0x000fe200087fe412 */
[----:B------:R1:W-:Y:S01]  /*08d0*/  LDGSTS.E.BYPASS.LTC128B.128 [R38+0x8080], [R2.64], !P1 ;  /* 0x0808000002267fae */ /* 0x0003e2000c901d52 */
[----:B------:R-:W-:Y:S01]  /*08e0*/  ISETP.GE.AND P1, PT, R31, c[0x0][0x1cc], PT ;  /* 0x000073001f007a0c */ /* 0x000fe20003f26270 */
[----:B------:R-:W-:Y:S01]  /*08f0*/  ULDC.64 UR4, c[0x0][0x210] ;  /* 0x0000840000047ab9 */ /* 0x000fe20000000a00 */
[-C--:B------:R-:W-:Y:S01]  /*0900*/  LEA.HI R18, R33, R148.reuse, RZ, 0x4 ;  /* 0x0000009421127211 */ /* 0x080fe200078f20ff */
[----:B------:R1:W-:Y:S01]  /*0910*/  LDGSTS.E.BYPASS.LTC128B.128 [R38+0xa080], [R2.64+0x80], !P5 ;  /* 0x0a08008002267fae */ /* 0x0003e2000e901d52 */
[C---:B------:R-:W-:Y:S01]  /*0920*/  ISETP.LT.OR P5, PT, R0.reuse, 0x1, P1 ;  /* 0x000000010000780c */ /* 0x040fe20000fa1670 */
[----:B------:R-:W-:Y:S01]  /*0930*/  IMAD.IADD R7, R7, 0x1, R17 ;  /* 0x0000000107077824 */ /* 0x000fe200078e0211 */
[----:B------:R-:W-:Y:S01]  /*0940*/  ISETP.LT.OR P1, PT, R0, 0x21, P1 ;  /* 0x000000210000780c */ /* 0x000fe20000f21670 */
[----:B------:R1:W-:Y:S01]  /*0950*/  LDGSTS.E.BYPASS.LTC128B.128 [R38+0xc080], [R2.64+0x100], !P6 ;  /* 0x0c08010002267fae */ /* 0x0003e2000f101d52 */
[----:B------:R-:W-:Y:S01]  /*0960*/  LEA.HI R20, R33, R148, RZ, 0x2 ;  /* 0x0000009421147211 */ /* 0x000fe200078f10ff */
[----:B------:R-:W-:Y:S01]  /*0970*/  UIMAD UR4, UR9, UR4, URZ ;  /* 0x00000004090472a4 */ /* 0x000fe2000f8e023f */
[----:B------:R-:W-:Y:S01]  /*0980*/  IMAD.U32 R17, RZ, RZ, UR11 ;  /* 0x0000000bff117e24 */ /* 0x000fe2000f8e00ff */
[----:B------:R-:W-:Y:S01]  /*0990*/  STL [R1+0x50], R38 ;  /* 0x0000502601007387 */ /* 0x000fe20000100800 */
[----:B------:R-:W-:Y:S01]  /*09a0*/  IMAD.IADD R11, R11, 0x1, R16 ;  /* 0x000000010b0b7824 */ /* 0x000fe200078e0210 */
[----:B------:R-:W-:Y:S01]  /*09b0*/  UIMAD UR4, UR11, UR5, UR4 ;  /* 0x000000050b0472a4 */ /* 0x000fe2000f8e0204 */
[----:B------:R-:W-:-:S02]  /*09c0*/  ISETP.GE.AND P6, PT, R28, c[0x0][0x1fc], PT ;  /* 0x00007f001c007a0c */ /* 0x000fc40003fc6270 */
[----:B------:R-:W-:Y:S01]  /*09d0*/  IMAD.WIDE.U32 R10, R24, c[0x0][0x180], R10 ;  /* 0x00006000180a7a25 */ /* 0x000fe200078e000a */
[----:B------:R1:W-:Y:S01]  /*09e0*/  LDGSTS.E.BYPASS.LTC128B.128 [R38+0xe080], [R2.64+0x180], !P5 ;  /* 0x0e08018002267fae */ /* 0x0003e2000e901d52 */
[----:B------:R-:W-:-:S03]  /*09f0*/  ISETP.GE.AND P5, PT, R14, c[0x0][0x19c], PT ;  /* 0x000067000e007a0c */ /* 0x000fc60003fa6270 */
[----:B------:R2:W-:Y:S01]  /*0a00*/  LDGSTS.E.BYPASS.LTC128B.128 [R38+0x9080], [R4.64], !P4 ;  /* 0x0908000004267fae */ /* 0x0005e2000e101d52 */
[----:B------:R-:W-:-:S03]  /*0a10*/  ISETP.GE.AND P4, PT, R29, c[0x0][0x19c], PT ;  /* 0x000067001d007a0c */ /* 0x000fc60003f86270 */
[----:B------:R2:W-:Y:S01]  /*0a20*/  LDGSTS.E.BYPASS.LTC128B.128 [R38+0xb080], [R4.64+0x80], !P3 ;  /* 0x0b08008004267fae */ /* 0x0005e2000d901d52 */
[----:B------:R-:W-:Y:S02]  /*0a30*/  ISETP.LT.OR P0, PT, R0, 0x1, P4 ;  /* 0x000000010000780c */ /* 0x000fe40002701670 */
[----:B------:R-:W-:Y:S01]  /*0a40*/  ISETP.GE.AND P3, PT, R28, c[0x0][0x19c], PT ;  /* 0x000067001c007a0c */ /* 0x000fe20003f66270 */
[----:B------:R2:W-:Y:S01]  /*0a50*/  LDGSTS.E.BYPASS.LTC128B.128 [R38+0xd080], [R4.64+0x100], !P2 ;  /* 0x0d08010004267fae */ /* 0x0005e2000d101d52 */
[C---:B------:R-:W-:Y:S02]  /*0a60*/  ISETP.LT.OR P2, PT, R0.reuse, 0x1, P5 ;  /* 0x000000010000780c */ /* 0x040fe40002f41670 */
[C---:B------:R-:W-:Y:S01]  /*0a70*/  ISETP.LT.OR P5, PT, R0.reuse, 0x21, P5 ;  /* 0x000000210000780c */ /* 0x040fe20002fa1670 */
[----:B------:R2:W-:Y:S01]  /*0a80*/  LDGSTS.E.BYPASS.LTC128B.128 [R38+0xf080], [R4.64+0x180], !P1 ;  /* 0x0f08018004267fae */ /* 0x0005e2000c901d52 */
[----:B------:R-:W-:Y:S02]  /*0a90*/  ISETP.GE.AND P1, PT, R31, c[0x0][0x19c], PT ;  /* 0x000067001f007a0c */ /* 0x000fe40003f26270 */
[C---:B------:R-:W-:Y:S01]  /*0aa0*/  ISETP.LT.OR P4, PT, R0.reuse, 0x21, P4 ;  /* 0x000000210000780c */ /* 0x040fe20002781670 */
[----:B------:R-:W0:Y:S06]  /*0ab0*/  LDGDEPBAR ;  /* 0x00000000000079af */ /* 0x000e2c0000000000 */
[----:B------:R3:W-:Y:S01]  /*0ac0*/  LDGSTS.E.BYPASS.LTC128B.128 [R38+0x80], [R8.64], !P2 ;  /* 0x0008000008267fae */ /* 0x0007e2000d101d52 */
[----:B------:R-:W-:-:S02]  /*0ad0*/  ISETP.LT.OR P2, PT, R0, 0x1, P3 ;  /* 0x000000010000780c */ /* 0x000fc40001f41670 */
[C---:B------:R-:W-:Y:S01]  /*0ae0*/  ISETP.LT.OR P3, PT, R0.reuse, 0x21, P3 ;  /* 0x000000210000780c */ /* 0x040fe20001f61670 */
[----:B------:R3:W-:Y:S01]  /*0af0*/  LDGSTS.E.BYPASS.LTC128B.128 [R38+0x2080], [R8.64+0x80], !P0 ;  /* 0x0208008008267fae */ /* 0x0007e2000c101d52 */
[C---:B------:R-:W-:Y:S02]  /*0b00*/  ISETP.LT.OR P0, PT, R0.reuse, 0x1, P1 ;  /* 0x000000010000780c */ /* 0x040fe40000f01670 */
[----:B------:R-:W-:Y:S01]  /*0b10*/  ISETP.LT.OR P1, PT, R0, 0x21, P1 ;  /* 0x000000210000780c */ /* 0x000fe20000f21670 */
[----:B------:R-:W-:Y:S01]  /*0b20*/  IMAD.SHL.U32 R0, R19, 0x40, RZ ;  /* 0x0000004013007824 */ /* 0x000fe200078e00ff */
[----:B-1----:R-:W-:-:S05]  /*0b30*/  SHF.R.S32.HI R2, RZ, 0x1f, R20 ;  /* 0x0000001fff027819 */ /* 0x002fca0000011414 */
[----:B------:R3:W-:Y:S01]  /*0b40*/  LDGSTS.E.BYPASS.LTC128B.128 [R38+0x4080], [R8.64+0x100], !P2 ;  /* 0x0408010008267fae */ /* 0x0007e2000d101d52 */
[----:B------:R-:W-:Y:S02]  /*0b50*/  LOP3.LUT P2, RZ, R19, 0x4, RZ, 0xc0, !PT ;  /* 0x0000000413ff7812 */ /* 0x000fe4000784c0ff */
[----:B--2---:R-:W-:Y:S01]  /*0b60*/  SHF.R.S32.HI R5, RZ, 0x4, R18 ;  /* 0x00000004ff057819 */ /* 0x004fe20000011412 */
[----:B------:R3:W-:Y:S01]  /*0b70*/  LDGSTS.E.BYPASS.LTC128B.128 [R38+0x6080], [R8.64+0x180], !P0 ;  /* 0x0608018008267fae */ /* 0x0007e2000c101d52 */
[----:B------:R-:W-:Y:S02]  /*0b80*/  SHF.R.S32.HI R4, RZ, 0x2, R20 ;  /* 0x00000002ff047819 */ /* 0x000fe40000011414 */
[----:B------:R-:W-:Y:S01]  /*0b90*/  LEA.HI R3, R18, R5, RZ, 0x1 ;  /* 0x0000000512037211 */ /* 0x000fe200078f08ff */
[----:B------:R1:W-:Y:S01]  /*0ba0*/  LDGSTS.E.BYPASS.LTC128B.128 [R38+0x1080], [R12.64], !P5 ;  /* 0x010800000c267fae */ /* 0x0003e2000e901d52 */
[----:B------:R-:W-:Y:S02]  /*0bb0*/  LEA.HI R2, R2, R4, RZ, 0x3 ;  /* 0x0000000402027211 */ /* 0x000fe400078f18ff */
[----:B------:R-:W-:Y:S01]  /*0bc0*/  LOP3.LUT R16, R3, 0xfffffffe, RZ, 0xc0, !PT ;  /* 0xfffffffe03107812 */ /* 0x000fe200078ec0ff */
[----:B------:R1:W-:Y:S01]  /*0bd0*/  LDGSTS.E.BYPASS.LTC128B.128 [R38+0x3080], [R12.64+0x80], !P4 ;  /* 0x030800800c267fae */ /* 0x0003e2000e101d52 */
[----:B------:R-:W-:Y:S01]  /*0be0*/  LOP3.LUT R15, R2, 0xfffffff8, RZ, 0xc0, !PT ;  /* 0xfffffff8020f7812 */ /* 0x000fe200078ec0ff */
[----:B------:R-:W-:Y:S01]  /*0bf0*/  IMAD.WIDE.U32 R2, R17, c[0x0][0x210], R6 ;  /* 0x0000840011027a25 */ /* 0x000fe200078e0006 */
[----:B------:R-:W-:Y:S01]  /*0c00*/  LOP3.LUT P0, RZ, R19, 0x2, RZ, 0xc0, !PT ;  /* 0x0000000213ff7812 */ /* 0x000fe2000780c0ff */
[----:B------:R1:W-:Y:S01]  /*0c10*/  LDGSTS.E.BYPASS.LTC128B.128 [R38+0x5080], [R12.64+0x100], !P3 ;  /* 0x050801000c267fae */ /* 0x0003e2000d901d52 */
[----:B------:R-:W-:Y:S01]  /*0c20*/  ISETP.GE.AND P4, PT, R14, c[0x0][0x16c], PT ;  /* 0x00005b000e007a0c */ /* 0x000fe20003f86270 */
[----:B------:R-:W-:Y:S01]  /*0c30*/  IMAD.IADD R16, R5, 0x1, -R16 ;  /* 0x0000000105107824 */ /* 0x000fe200078e0a10 */
[----:B------:R-:W-:Y:S01]  /*0c40*/  IADD3 R3, R3, UR4, RZ ;  /* 0x0000000403037c10 */ /* 0x000fe2000fffe0ff */
[----:B------:R1:W-:Y:S01]  /*0c50*/  LDGSTS.E.BYPASS.LTC128B.128 [R38+0x7080], [R12.64+0x180], !P1 ;  /* 0x070801800c267fae */ /* 0x0003e2000c901d52 */
[----:B------:R-:W-:Y:S01]  /*0c60*/  ULDC.64 UR4, c[0x0][0x188] ;  /* 0x0000620000047ab9 */ /* 0x000fe20000000a00 */
[----:B------:R-:W-:Y:S01]  /*0c70*/  IMAD.IADD R21, R4, 0x1, -R15 ;  /* 0x0000000104157824 */ /* 0x000fe200078e0a0f */
[----:B------:R-:W-:Y:S01]  /*0c80*/  UIMAD UR4, UR10, UR4, URZ ;  /* 0x000000040a0472a4 */ /* 0x000fe2000f8e023f */
[----:B------:R-:W0:Y:S01]  /*0c90*/  LDGDEPBAR ;  /* 0x00000000000079af */ /* 0x000e220000000000 */
[----:B------:R-:W-:Y:S01]  /*0ca0*/  IADD3 R5, R11, UR7, RZ ;  /* 0x000000070b057c10 */ /* 0x000fe2000fffe0ff */
[----:B------:R-:W-:Y:S01]  /*0cb0*/  IMAD.MOV.U32 R4, RZ, RZ, R10 ;  /* 0x000000ffff047224 */ /* 0x000fe200078e000a */
[----:B------:R-:W-:Y:S01]  /*0cc0*/  UIMAD UR7, UR12, UR5, UR4 ;  /* 0x000000050c0772a4 */ /* 0x000fe2000f8e0204 */
[----:B------:R-:W-:-:S02]  /*0cd0*/  IMAD.U32 R6, RZ, RZ, UR12 ;  /* 0x0000000cff067e24 */ /* 0x000fc4000f8e00ff */
[----:B------:R-:W-:Y:S01]  /*0ce0*/  ULDC.64 UR4, c[0x0][0x218] ;  /* 0x0000860000047ab9 */ /* 0x000fe20000000a00 */
[----:B---3--:R-:W-:Y:S01]  /*0cf0*/  IMAD.U32 R8, RZ, RZ, UR12 ;  /* 0x0000000cff087e24 */ /* 0x008fe2000f8e00ff */
[----:B------:R-:W-:Y:S01]  /*0d00*/  LOP3.LUT R9, R0, 0x1c0, RZ, 0xc0, !PT ;  /* 0x000001c000097812 */ /* 0x000fe200078ec0ff */
[----:B------:R-:W-:Y:S01]  /*0d10*/  IMAD.WIDE.U32 R6, R6, c[0x0][0x188], R4 ;  /* 0x0000620006067a25 */ /* 0x000fe200078e0004 */
[----:B------:R-:W-:Y:S02]  /*0d20*/  UIMAD UR4, UR10, UR4, URZ ;  /* 0x000000040a0472a4 */ /* 0x000fe4000f8e023f */
[----:B------:R-:W-:Y:S01]  /*0d30*/  SHF.R.U32.HI R15, RZ, 0x3, R9 ;  /* 0x00000003ff0f7819 */ /* 0x000fe20000011609 */
[----:B------:R-:W-:Y:S01]  /*0d40*/  IMAD.WIDE.U32 R4, R8, c[0x0][0x218], R2 ;  /* 0x0000860008047a25 */ /* 0x000fe200078e0002 */
[----:B------:R-:W-:Y:S01]  /*0d50*/  LOP3.LUT R2, R9, 0x8, R30, 0xf8, !PT ;  /* 0x0000000809027812 */ /* 0x000fe200078ef81e */
[----:B------:R-:W-:Y:S01]  /*0d60*/  UIMAD UR4, UR12, UR5, UR4 ;  /* 0x000000050c0472a4 */ /* 0x000fe2000f8e0204 */
[----:B------:R-:W-:Y:S01]  /*0d70*/  IADD3 R3, R7, UR7, RZ ;  /* 0x0000000707037c10 */ /* 0x000fe2000fffe0ff */
[----:B------:R-:W-:Y:S01]  /*0d80*/  IMAD R0, R16, 0x800, R22 ;  /* 0x0000080010007824 */ /* 0x000fe200078e0216 */
[----:B------:R-:W-:-:S02]  /*0d90*/  LOP3.LUT R2, R2, R15, RZ, 0x3c, !PT ;  /* 0x0000000f02027212 */ /* 0x000fc400078e3cff */
[----:B------:R-:W-:Y:S02]  /*0da0*/  LEA R34, P3, R6, c[0x0][0x160], 0x1 ;  /* 0x0000580006227a11 */ /* 0x000fe400078608ff */
[----:B------:R-:W-:Y:S01]  /*0db0*/  LEA R40, P1, R4, c[0x0][0x1f0], 0x1 ;  /* 0x00007c0004287a11 */ /* 0x000fe200078208ff */
[----:B------:R-:W-:Y:S01]  /*0dc0*/  IMAD.IADD R2, R0, 0x1, R2 ;  /* 0x0000000100027824 */ /* 0x000fe200078e0202 */
[----:B------:R-:W-:-:S04]  /*0dd0*/  DEPBAR.LE SB0, 0x1 ;  /* 0x000080400000791a */ /* 0x000fc80000000000 */
[----:B------:R-:W-:Y:S01]  /*0de0*/  IADD3 R0, R5, UR4, RZ ;  /* 0x0000000405007c10 */ /* 0x000fe2000fffe0ff */
[----:B------:R-:W-:Y:S01]  /*0df0*/  IMAD.SHL.U32 R2, R2, 0x2, RZ ;  /* 0x0000000202027824 */ /* 0x000fe200078e00ff */
[----:B------:R-:W-:Y:S01]  /*0e00*/  BAR.SYNC.DEFER_BLOCKING 0x0 ;  /* 0x0000000000007b1d */ /* 0x000fe20000010000 */
[----:B------:R-:W-:Y:S01]  /*0e10*/  LEA.HI.X R35, R6, c[0x0][0x164], R3, 0x1, P3 ;  /* 0x0000590006237a11 */ /* 0x000fe200018f0c03 */
[----:B------:R-:W-:Y:S01]  /*0e20*/  IMAD.MOV.U32 R3, RZ, RZ, 0x40 ;  /* 0x00000040ff037424 */ /* 0x000fe200078e00ff */
[----:B------:R-:W-:Y:S02]  /*0e30*/  LEA.HI.X R41, R4, c[0x0][0x1f4], R0, 0x1, P1 ;  /* 0x00007d0004297a11 */ /* 0x000fe400008f0c00 */
[----:B------:R-:W-:Y:S01]  /*0e40*/  SEL R0, R37, 0xffffffe0, !P0 ;  /* 0xffffffe025007807 */ /* 0x000fe20004000000 */
[----:B------:R-:W-:Y:S01]  /*0e50*/  STL.64 [R1+0x88], R34 ;  /* 0x0000882201007387 */ /* 0x000fe20000100a00 */
[----:B------:R-:W-:Y:S02]  /*0e60*/  SEL R3, R3, 0xffffffc0, !P2 ;  /* 0xffffffc003037807 */ /* 0x000fe40005000000 */
[----:B------:R-:W-:Y:S01]  /*0e70*/  ISETP.GE.AND P1, PT, R42, c[0x0][0x168], PT ;  /* 0x00005a002a007a0c */ /* 0x000fe20003f26270 */
[C---:B------:R-:W-:Y:S01]  /*0e80*/  IMAD.IADD R6, R2.reuse, 0x1, R0 ;  /* 0x0000000102067824 */ /* 0x040fe200078e0200 */
[----:B------:R-:W-:Y:S01]  /*0e90*/  STL.64 [R1+0x80], R40 ;  /* 0x0000802801007387 */ /* 0x000fe20000100a00 */
[----:B------:R-:W-:Y:S01]  /*0ea0*/  IMAD.IADD R5, R2, 0x1, R3 ;  /* 0x0000000102057824 */ /* 0x000fe200078e0203 */
[----:B------:R-:W-:Y:S01]  /*0eb0*/  ISETP.GE.OR P3, PT, R14, c[0x0][0x16c], P1 ;  /* 0x00005b000e007a0c */ /* 0x000fe20000f66670 */
[----:B------:R-:W-:Y:S01]  /*0ec0*/  IMAD.IADD R4, R3, 0x1, R6 ;  /* 0x0000000103047824 */ /* 0x000fe200078e0206 */
[----:B------:R-:W-:Y:S01]  /*0ed0*/  ISETP.GE.OR P5, PT, R29, c[0x0][0x16c], P1 ;  /* 0x00005b001d007a0c */ /* 0x000fe20000fa6670 */
[----:B------:R-:W-:Y:S01]  /*0ee0*/  STL [R1+0x28], R2 ;  /* 0x0000280201007387 */ /* 0x000fe20000100800 */
[----:B------:R-:W-:-:S02]  /*0ef0*/  ISETP.GE.OR P2, PT, R28, c[0x0][0x16c], P1 ;  /* 0x00005b001c007a0c */ /* 0x000fc40000f46670 */
[----:B------:R-:W-:Y:S01]  /*0f00*/  LOP3.LUT R0, R18, 0xfffffff0, RZ, 0xc0, !PT ;  /* 0xfffffff012007812 */ /* 0x000fe200078ec0ff */
[----:B------:R-:W-:Y:S01]  /*0f10*/  STL [R1+0x2c], R6 ;  /* 0x00002c0601007387 */ /* 0x000fe20000100800 */
[----:B------:R-:W-:Y:S02]  /*0f20*/  ISETP.GE.OR P0, PT, R31, c[0x0][0x16c], P1 ;  /* 0x00005b001f007a0c */ /* 0x000fe40000f06670 */
[----:B------:R-:W-:Y:S01]  /*0f30*/  SEL R22, RZ, 0x4, P6 ;  /* 0x00000004ff167807 */ /* 0x000fe20003000000 */
[----:B------:R-:W2:Y:S01]  /*0f40*/  LDSM.16.M88.4 R164, [R2+0x8080] ;  /* 0x0080800002a4783b */ /* 0x000ea20000000200 */
[----:B------:R-:W-:-:S03]  /*0f50*/  IMAD.IADD R0, R148, 0x1, -R0 ;  /* 0x0000000194007824 */ /* 0x000fc600078e0a00 */
[----:B------:R-:W3:Y:S02]  /*0f60*/  LDSM.16.M88.4 R168, [R6+0x8080] ;  /* 0x0080800006a8783b */ /* 0x000ee40000000200 */
[----:B------:R-:W-:Y:S02]  /*0f70*/  SHF.R.S32.HI R8, RZ, 0x1f, R0 ;  /* 0x0000001fff087819 */ /* 0x000fe40000011400 */
[----:B------:R-:W4:Y:S02]  /*0f80*/  LDSM.16.M88.4 R172, [R5+0x8080] ;  /* 0x0080800005ac783b */ /* 0x000f240000000200 */
[----:B------:R-:W-:Y:S02]  /*0f90*/  LEA.HI R8, R8, R0, RZ, 0x3 ;  /* 0x0000000008087211 */ /* 0x000fe400078f18ff */
[----:B------:R-:W2:Y:S02]  /*0fa0*/  LDSM.16.M88.4 R176, [R4+0x8080] ;  /* 0x0080800004b0783b */ /* 0x000ea40000000200 */
[----:B-1----:R-:W-:-:S02]  /*0fb0*/  LOP3.LUT R13, R8, 0xfffffff8, RZ, 0xc0, !PT ;  /* 0xfffffff8080d7812 */ /* 0x002fc400078ec0ff */
[----:B------:R-:W1:Y:S03]  /*0fc0*/  LDSM.16.M88.4 R180, [R2+0xa080] ;  /* 0x00a0800002b4783b */ /* 0x000e660000000200 */
[----:B------:R-:W-:Y:S01]  /*0fd0*/  IMAD.IADD R0, R0, 0x1, -R13 ;  /* 0x0000000100007824 */ /* 0x000fe200078e0a0d */
[----:B------:R-:W1:Y:S04]  /*0fe0*/  LDSM.16.M88.4 R184, [R6+0xa080] ;  /* 0x00a0800006b8783b */ /* 0x000e680000000200 */
[----:B------:R-:W1:Y:S04]  /*0ff0*/  LDSM.16.M88.4 R188, [R5+0xa080] ;  /* 0x00a0800005bc783b */ /* 0x000e680000000200 */
[----:B------:R-:W1:Y:S04]  /*1000*/  LDSM.16.M88.4 R192, [R4+0xa080] ;  /* 0x00a0800004c0783b */ /* 0x000e680000000200 */
[----:B------:R-:W1:Y:S04]  /*1010*/  LDSM.16.M88.4 R196, [R2+0xc080] ;  /* 0x00c0800002c4783b */ /* 0x000e680000000200 */
[----:B------:R-:W1:Y:S04]  /*1020*/  LDSM.16.M88.4 R200, [R6+0xc080] ;  /* 0x00c0800006c8783b */ /* 0x000e680000000200 */
[----:B------:R-:W1:Y:S04]  /*1030*/  LDSM.16.M88.4 R204, [R5+0xc080] ;  /* 0x00c0800005cc783b */ /* 0x000e680000000200 */
[----:B------:R-:W1:Y:S04]  /*1040*/  LDSM.16.M88.4 R208, [R4+0xc080] ;  /* 0x00c0800004d0783b */ /* 0x000e680000000200 */
[----:B------:R-:W1:Y:S04]  /*1050*/  LDSM.16.M88.4 R212, [R2+0xe080] ;  /* 0x00e0800002d4783b */ /* 0x000e680000000200 */
[----:B------:R5:W1:Y:S04]  /*1060*/  LDSM.16.M88.4 R216, [R6+0xe080] ;  /* 0x00e0800006d8783b */ /* 0x000a680000000200 */
[----:B------:R-:W1:Y:S04]  /*1070*/  LDSM.16.M88.4 R220, [R5+0xe080] ;  /* 0x00e0800005dc783b */ /* 0x000e680000000200 */
[----:B------:R-:W1:Y:S04]  /*1080*/  LDSM.16.M88.4 R224, [R4+0xe080] ;  /* 0x00e0800004e0783b */ /* 0x000e680000000200 */
[----:B------:R-:W-:Y:S06]  /*1090*/  BAR.SYNC.DEFER_BLOCKING 0x0 ;  /* 0x0000000000007b1d */ /* 0x000fec0000010000 */
[----:B------:R2:W-:Y:S04]  /*10a0*/  STL [R1+0x34], R5 ;  /* 0x0000340501007387 */ /* 0x0005e80000100800 */
[----:B------:R3:W-:Y:S01]  /*10b0*/  STL [R1+0x30], R4 ;  /* 0x0000300401007387 */ /* 0x0007e20000100800 */
[----:B-----5:R-:W-:-:S05]  /*10c0*/  IMAD.SHL.U32 R6, R21, 0x40, RZ ;  /* 0x0000004015067824 */ /* 0x020fca00078e00ff */
[----:B------:R-:W-:-:S04]  /*10d0*/  LOP3.LUT R6, R6, 0x1c0, RZ, 0xc0, !PT ;  /* 0x000001c006067812 */ /* 0x000fc800078ec0ff */
[----:B------:R-:W-:Y:S01]  /*10e0*/  SHF.R.U32.HI R17, RZ, 0x3, R6 ;  /* 0x00000003ff117819 */ /* 0x000fe20000011606 */
[----:B------:R-:W-:Y:S01]  /*10f0*/  @!PT LDS RZ, [RZ] ;  /* 0x00000000fffff984 */ /* 0x000fe20000000800 */
[----:B------:R-:W-:Y:S01]  /*1100*/  @!PT LDS RZ, [RZ] ;  /* 0x00000000fffff984 */ /* 0x000fe20000000800 */
[----:B------:R-:W-:Y:S01]  /*1110*/  @!PT LDS RZ, [RZ] ;  /* 0x00000000fffff984 */ /* 0x000fe20000000800 */
[----:B------:R5:W-:Y:S01]  /*1120*/  LDGSTS.E.BYPASS.LTC128B.128 [R38+0x8080], [R34.64], !P3 ;  /* 0x0808000022267fae */ /* 0x000be2000d901d52 */
[----:B------:R-:W-:-:S03]  /*1130*/  ISETP.GE.AND P3, PT, R14, c[0x0][0x1fc], PT ;  /* 0x00007f000e007a0c */ /* 0x000fc60003f66270 */
[----:B------:R5:W-:Y:S01]  /*1140*/  LDGSTS.E.BYPASS.LTC128B.128 [R38+0x9080], [R34.64+0x80], !P5 ;  /* 0x0908008022267fae */ /* 0x000be2000e901d52 */
[----:B------:R-:W-:Y:S01]  /*1150*/  ISETP.GE.OR P5, PT, R14, c[0x0][0x1fc], P1 ;  /* 0x00007f000e007a0c */ /* 0x000fe20000fa6670 */
[----:B------:R-:W-:Y:S02]  /*1160*/  IMAD.SHL.U32 R14, R16, 0x20, RZ ;  /* 0x00000020100e7824 */ /* 0x000fe400078e00ff */
[----:B------:R5:W-:Y:S01]  /*1170*/  LDGSTS.E.BYPASS.LTC128B.128 [R38+0xa080], [R34.64+0x100], !P2 ;  /* 0x0a08010022267fae */ /* 0x000be2000d101d52 */
[----:B------:R-:W-:Y:S01]  /*1180*/  ISETP.GE.AND P2, PT, R29, c[0x0][0x16c], PT ;  /* 0x00005b001d007a0c */ /* 0x000fe20003f46270 */
[----:B--2---:R-:W-:Y:S01]  /*1190*/  IMAD.SHL.U32 R5, R23, 0x8, RZ ;  /* 0x0000000817057824 */ /* 0x004fe200078e00ff */
[----:B---3--:R-:W-:Y:S01]  /*11a0*/  LEA.HI R4, R33, R148, RZ, 0x5 ;  /* 0x0000009421047211 */ /* 0x008fe200078f28ff */
[----:B------:R5:W-:Y:S01]  /*11b0*/  LDGSTS.E.BYPASS.LTC128B.128 [R38+0xb080], [R34.64+0x180], !P0 ;  /* 0x0b08018022267fae */ /* 0x000be2000c101d52 */
[----:B------:R-:W-:Y:S02]  /*11c0*/  SEL R19, RZ, 0xffffffff, P2 ;  /* 0xffffffffff137807 */ /* 0x000fe40001000000 */
[----:B------:R-:W-:-:S02]  /*11d0*/  SHF.R.S32.HI R2, RZ, 0x5, R4 ;  /* 0x00000005ff027819 */ /* 0x000fc40000011404 */
[----:B------:R-:W-:Y:S01]  /*11e0*/  ISETP.GE.AND P2, PT, R31, c[0x0][0x16c], PT ;  /* 0x00005b001f007a0c */ /* 0x000fe20003f46270 */
[----:B------:R-:W-:Y:S01]  /*11f0*/  IMAD.SHL.U32 R13, R19, 0x2, RZ ;  /* 0x00000002130d7824 */ /* 0x000fe200078e00ff */
[----:B------:R-:W-:Y:S02]  /*1200*/  LEA.HI R7, R4, R2, RZ, 0x1 ;  /* 0x0000000204077211 */ /* 0x000fe400078f08ff */
[----:B------:R-:W-:Y:S02]  /*1210*/  SEL R24, RZ, 0x8, P2 ;  /* 0x00000008ff187807 */ /* 0x000fe40001000000 */
[----:B------:R-:W-:Y:S02]  /*1220*/  LOP3.LUT R7, R7, 0xfffffffe, RZ, 0xc0, !PT ;  /* 0xfffffffe07077812 */ /* 0x000fe400078ec0ff */
[----:B------:R-:W-:Y:S02]  /*1230*/  LEA R10, P2, R25, c[0x0][0x280], 0x2 ;  /* 0x0000a000190a7a11 */ /* 0x000fe400078410ff */
[----:B------:R-:W-:Y:S01]  /*1240*/  ISETP.GE.AND P0, PT, R29, c[0x0][0x1fc], PT ;  /* 0x00007f001d007a0c */ /* 0x000fe20003f06270 */
[----:B------:R-:W-:Y:S01]  /*1250*/  IMAD.IADD R7, R2, 0x1, -R7 ;  /* 0x0000000102077824 */ /* 0x000fe200078e0a07 */
[----:B------:R-:W-:-:S02]  /*1260*/  LEA.HI.X R11, R25, c[0x0][0x284], R32, 0x2, P2 ;  /* 0x0000a100190b7a11 */ /* 0x000fc400010f1420 */
[----:B------:R-:W-:Y:S01]  /*1270*/  ISETP.GT.AND P2, PT, R148, 0x7, PT ;  /* 0x000000079400780c */ /* 0x000fe20003f44270 */
[----:B------:R-:W-:Y:S01]  /*1280*/  IMAD.SHL.U32 R12, R7, 0x10, RZ ;  /* 0x00000010070c7824 */ /* 0x000fe200078e00ff */
[----:B------:R-:W-:Y:S01]  /*1290*/  LOP3.LUT R5, R5, 0x18, RZ, 0xc0, !PT ;  /* 0x0000001805057812 */ /* 0x000fe200078ec0ff */
[----:B------:R-:W-:Y:S01]  /*12a0*/  IMAD.SHL.U32 R7, R7, 0x400, RZ ;  /* 0x0000040007077824 */ /* 0x000fe200078e00ff */
[----:B------:R-:W-:Y:S02]  /*12b0*/  SEL R18, RZ, 0xffffffff, P0 ;  /* 0xffffffffff127807 */ /* 0x000fe40000000000 */
[----:B------:R-:W-:Y:S02]  /*12c0*/  LOP3.LUT R9, R9, 0x10, R12, 0xf8, !PT ;  /* 0x0000001009097812 */ /* 0x000fe400078ef80c */
[----:B------:R-:W-:Y:S02]  /*12d0*/  LOP3.LUT R14, R5, 0x20, R14, 0xf8, !PT ;  /* 0x00000020050e7812 */ /* 0x000fe400078ef80e */
[----:B------:R-:W-:-:S02]  /*12e0*/  LOP3.LUT R9, R9, 0x8, R30, 0xf8, !PT ;  /* 0x0000000809097812 */ /* 0x000fc400078ef81e */
[----:B------:R-:W-:Y:S01]  /*12f0*/  LOP3.LUT R17, R17, R6, R5, 0x1e, !PT ;  /* 0x0000000611117212 */ /* 0x000fe200078e1e05 */
[----:B------:R-:W-:Y:S01]  /*1300*/  @!P2 IMAD.SHL.U32 R5, R148, 0x10, RZ ;  /* 0x000000109405a824 */ /* 0x000fe200078e00ff */
[----:B-----5:R-:W-:Y:S02]  /*1310*/  SEL R35, RZ, 0x1, P3 ;  /* 0x00000001ff237807 */ /* 0x020fe40001800000 */
[----:B------:R-:W-:Y:S01]  /*1320*/  LOP3.LUT R15, R9, R15, RZ, 0x3c, !PT ;  /* 0x0000000f090f7212 */ /* 0x000fe200078e3cff */
[----:B------:R-:W-:Y:S01]  /*1330*/  IMAD.SHL.U32 R9, R18, 0x2, RZ ;  /* 0x0000000212097824 */ /* 0x000fe200078e00ff */
[----:B------:R-:W-:Y:S01]  /*1340*/  SEL R34, RZ, 0x1, P4 ;  /* 0x00000001ff227807 */ /* 0x000fe20002000000 */
[----:B------:R2:W-:Y:S01]  /*1350*/  @!P2 LDGSTS.E.BYPASS.LTC128B.128 [R5+0x14080], [R26.64] ;  /* 0x140800001a05afae */ /* 0x0005e2000b901d52 */
[----:B------:R-:W-:Y:S02]  /*1360*/  ISETP.GE.AND P3, PT, R28, c[0x0][0x16c], PT ;  /* 0x00005b001c007a0c */ /* 0x000fe40003f66270 */
[----:B------:R-:W-:Y:S01]  /*1370*/  ISETP.GE.AND P0, PT, R31, c[0x0][0x1fc], PT ;  /* 0x00007f001f007a0c */ /* 0x000fe20003f06270 */
[----:B------:R-:W0:Y:S01]  /*1380*/  LDGDEPBAR ;  /* 0x00000000000079af */ /* 0x000e220000000000 */
[----:B------:R-:W-:-:S02]  /*1390*/  ISETP.GE.OR P4, PT, R29, c[0x0][0x1fc], P1 ;  /* 0x00007f001d007a0c */ /* 0x000fc40000f86670 */
[----:B------:R-:W-:Y:S01]  /*13a0*/  SEL R29, RZ, 0x4, P3 ;  /* 0x00000004ff1d7807 */ /* 0x000fe20001800000 */
[----:B------:R3:W-:Y:S01]  /*13b0*/  LDGSTS.E.BYPASS.LTC128B.128 [R38+0x10080], [R40.64], !P5 ;  /* 0x1008000028267fae */ /* 0x0007e2000e901d52 */
[----:B------:R-:W-:Y:S02]  /*13c0*/  LOP3.LUT R13, R13, 0x2, R34, 0xe2, !PT ;  /* 0x000000020d0d7812 */ /* 0x000fe400078ee222 */
[----:B------:R-:W-:Y:S02]  /*13d0*/  LOP3.LUT R9, R9, 0x2, R35, 0xe2, !PT ;  /* 0x0000000209097812 */ /* 0x000fe400078ee223 */
[----:B------:R-:W-:Y:S02]  /*13e0*/  LOP3.LUT P5, RZ, R0, 0x2, RZ, 0xc0, !PT ;  /* 0x0000000200ff7812 */ /* 0x000fe400078ac0ff */
[----:B------:R-:W-:Y:S02]  /*13f0*/  LOP3.LUT R13, R24, R13, R29, 0xfe, !PT ;  /* 0x0000000d180d7212 */ /* 0x000fe400078efe1d */
[----:B------:R-:W-:Y:S01]  /*1400*/  ISETP.GE.OR P3, PT, R28, c[0x0][0x1fc], P1 ;  /* 0x00007f001c007a0c */ /* 0x000fe20000f66670 */
[----:B------:R3:W-:Y:S01]  /*1410*/  LDGSTS.E.BYPASS.LTC128B.128 [R38+0x11080], [R40.64+0x80], !P4 ;  /* 0x1108008028267fae */ /* 0x0007e2000e101d52 */
[----:B------:R-:W-:-:S02]  /*1420*/  ISETP.GE.OR P1, PT, R31, c[0x0][0x1fc], P1 ;  /* 0x00007f001f007a0c */ /* 0x000fc40000f26670 */
[----:B------:R-:W-:Y:S01]  /*1430*/  LOP3.LUT R6, R20, 0x7ffffffc, RZ, 0xc0, !PT ;  /* 0x7ffffffc14067812 */ /* 0x000fe200078ec0ff */
[----:B------:R5:W-:Y:S01]  /*1440*/  STL [R1+0x64], R13 ;  /* 0x0000640d01007387 */ /* 0x000be20000100800 */
[----:B------:R-:W-:-:S03]  /*1450*/  LOP3.LUT R18, R21, 0x4, RZ, 0xc0, !PT ;  /* 0x0000000415127812 */ /* 0x000fc600078ec0ff */
[----:B------:R-:W-:Y:S01]  /*1460*/  IMAD.IADD R6, R148, 0x1, -R6 ;  /* 0x0000000194067824 */ /* 0x000fe200078e0a06 */
[----:B--2---:R-:W-:Y:S02]  /*1470*/  SEL R5, RZ, 0x8, P0 ;  /* 0x00000008ff057807 */ /* 0x004fe40000000000 */
[C---:B------:R-:W-:Y:S01]  /*1480*/  LOP3.LUT P0, RZ, R0.reuse, 0x4, RZ, 0xc0, !PT ;  /* 0x0000000400ff7812 */ /* 0x040fe2000780c0ff */
[----:B------:R-:W-:Y:S01]  /*1490*/  IMAD.SHL.U32 R0, R0, 0x40, RZ ;  /* 0x0000004000007824 */ /* 0x000fe200078e00ff */
[----:B------:R-:W-:Y:S01]  /*14a0*/  LOP3.LUT R5, R5, R9, R22, 0xfe, !PT ;  /* 0x0000000905057212 */ /* 0x000fe200078efe16 */
[----:B------:R-:W-:Y:S01]  /*14b0*/  IMAD.SHL.U32 R9, R2, 0x8, RZ ;  /* 0x0000000802097824 */ /* 0x000fe200078e00ff */
[----:B------:R3:W-:Y:S01]  /*14c0*/  LDGSTS.E.BYPASS.LTC128B.128 [R38+0x12080], [R40.64+0x100], !P3 ;  /* 0x1208010028267fae */ /* 0x0007e2000d901d52 */
[----:B------:R-:W-:Y:S01]  /*14d0*/  IMAD R6, R6, 0x2, R7 ;  /* 0x0000000206067824 */ /* 0x000fe200078e0207 */
[----:B------:R-:W-:Y:S02]  /*14e0*/  LOP3.LUT R0, R0, 0x1c0, RZ, 0xc0, !PT ;  /* 0x000001c000007812 */ /* 0x000fe400078ec0ff */
[----:B------:R2:W-:Y:S01]  /*14f0*/  STL [R1+0x60], R5 ;  /* 0x0000600501007387 */ /* 0x0005e20000100800 */
[----:B------:R-:W-:Y:S01]  /*1500*/  IMAD.IADD R17, R6, 0x1, R17 ;  /* 0x0000000106117824 */ /* 0x000fe200078e0211 */
[--C-:B------:R-:W-:Y:S01]  /*1510*/  SHF.R.U32.HI R2, RZ, 0x3, R0.reuse ;  /* 0x00000003ff027819 */ /* 0x100fe20000011600 */
[----:B------:R-:W-:Y:S01]  /*1520*/  IMAD.SHL.U32 R6, R8, 0x40, RZ ;  /* 0x0000004008067824 */ /* 0x000fe200078e00ff */
[----:B------:R3:W-:Y:S01]  /*1530*/  LDGSTS.E.BYPASS.LTC128B.128 [R38+0x13080], [R40.64+0x180], !P1 ;  /* 0x1308018028267fae */ /* 0x0007e2000c901d52 */
[----:B------:R-:W-:Y:S01]  /*1540*/  IMAD.SHL.U32 R17, R17, 0x2, RZ ;  /* 0x0000000211117824 */ /* 0x000fe200078e00ff */
[----:B------:R-:W-:-:S02]  /*1550*/  LOP3.LUT R14, R2, R14, R0, 0x1e, !PT ;  /* 0x0000000e020e7212 */ /* 0x000fc400078e1e00 */
[----:B------:R3:W-:Y:S01]  /*1560*/  STL [R1+0x9c], R18 ;  /* 0x00009c1201007387 */ /* 0x0007e20000100800 */
[----:B------:R-:W-:Y:S02]  /*1570*/  LOP3.LUT R6, R6, 0xfffffe00, RZ, 0xc0, !PT ;  /* 0xfffffe0006067812 */ /* 0x000fe400078ec0ff */
[----:B-----5:R-:W-:Y:S02]  /*1580*/  LOP3.LUT R13, R0, 0x38, R9, 0xf8, !PT ;  /* 0x00000038000d7812 */ /* 0x020fe400078ef809 */
[----:B------:R-:W-:Y:S01]  /*1590*/  LOP3.LUT R9, R4, 0xffffffe0, RZ, 0xc0, !PT ;  /* 0xffffffe004097812 */ /* 0x000fe200078ec0ff */
[----:B------:R-:W-:Y:S01]  /*15a0*/  IMAD R4, R16, 0x200, R15 ;  /* 0x0000020010047824 */ /* 0x000fe200078e020f */
[----:B------:R-:W-:Y:S02]  /*15b0*/  ISETP.LT.AND P1, PT, RZ, c[0x0][0x168], PT ;  /* 0x00005a00ff007a0c */ /* 0x000fe40003f21270 */
[----:B------:R-:W-:Y:S01]  /*15c0*/  LOP3.LUT R8, R13, R2, RZ, 0x3c, !PT ;  /* 0x000000020d087212 */ /* 0x000fe200078e3cff */
[----:B------:R-:W-:Y:S01]  /*15d0*/  IMAD.IADD R9, R148, 0x1, -R9 ;  /* 0x0000000194097824 */ /* 0x000fe200078e0a09 */
[----:B------:R-:W-:Y:S01]  /*15e0*/  IADD3 R13, R17, 0x14180, RZ ;  /* 0x00014180110d7810 */ /* 0x000fe20007ffe0ff */
[----:B--2---:R-:W-:-:S02]  /*15f0*/  IMAD.SHL.U32 R5, R16, 0x8, RZ ;  /* 0x0000000810057824 */ /* 0x004fc400078e00ff */
[----:B------:R-:W-:-:S03]  /*1600*/  IMAD R16, R16, 0x1000, R6 ;  /* 0x0000100010107824 */ /* 0x000fc600078e0206 */
[----:B------:R-:W-:Y:S01]  /*1610*/  LOP3.LUT R5, R0, 0x8, R5, 0xf8, !PT ;  /* 0x0000000800057812 */ /* 0x000fe200078ef805 */
[----:B------:R-:W-:-:S03]  /*1620*/  @!P2 IMAD.SHL.U32 R0, R148, 0x10, RZ ;  /* 0x000000109400a824 */ /* 0x000fc600078e00ff */
[----:B------:R-:W-:Y:S02]  /*1630*/  LOP3.LUT R5, R5, R2, RZ, 0x3c, !PT ;  /* 0x0000000205057212 */ /* 0x000fe400078e3cff */
[----:B------:R2:W-:Y:S02]  /*1640*/  @!P2 LDGSTS.E.BYPASS.LTC128B.128 [R0+0x14100], [R10.64] ;  /* 0x141000000a00afae */ /* 0x0005e4000b901d52 */
[-C--:B------:R-:W-:Y:S02]  /*1650*/  IADD3 R2, R5, R6.reuse, R7 ;  /* 0x0000000605027210 */ /* 0x080fe40007ffe007 */
[----:B------:R-:W0:Y:S01]  /*1660*/  LDGDEPBAR ;  /* 0x00000000000079af */ /* 0x000e220000000000 */
[----:B------:R-:W-:Y:S02]  /*1670*/  SEL R7, R37, 0xffffffe0, !P0 ;  /* 0xffffffe025077807 */ /* 0x000fe40004000000 */
[----:B--2---:R-:W-:Y:S02]  /*1680*/  SHF.R.S32.HI R10, RZ, 0x1f, R9 ;  /* 0x0000001fff0a7819 */ /* 0x004fe40000011409 */
[----:B------:R-:W-:-:S02]  /*1690*/  LOP3.LUT R0, R14, R6, RZ, 0xfc, !PT ;  /* 0x000000060e007212 */ /* 0x000fc400078efcff */
[----:B------:R-:W-:Y:S02]  /*16a0*/  LEA.HI R10, R10, R9, RZ, 0x2 ;  /* 0x000000090a0a7211 */ /* 0x000fe400078f10ff */
[----:B------:R-:W-:Y:S01]  /*16b0*/  LOP3.LUT R6, R5, R6, RZ, 0xfc, !PT ;  /* 0x0000000605067212 */ /* 0x000fe200078efcff */
[----:B------:R-:W-:Y:S01]  /*16c0*/  IMAD.IADD R5, R16, 0x1, R8 ;  /* 0x0000000110057824 */ /* 0x000fe200078e0208 */
[----:B------:R-:W-:Y:S01]  /*16d0*/  LEA.HI R11, R10, R12, RZ, 0x1e ;  /* 0x0000000c0a0b7211 */ /* 0x000fe200078ff0ff */
[----:B------:R-:W-:-:S04]  /*16e0*/  IMAD.MOV.U32 R8, RZ, RZ, 0x10 ;  /* 0x00000010ff087424 */ /* 0x000fc800078e00ff */
[----:B------:R3:W-:Y:S01]  /*16f0*/  STL [R1+0x6c], R11 ;  /* 0x00006c0b01007387 */ /* 0x0007e20000100800 */
[----:B------:R-:W-:-:S03]  /*1700*/  SEL R8, R8, 0xfffffff0, !P5 ;  /* 0xfffffff008087807 */ /* 0x000fc60006800000 */
[----:B------:R3:W-:Y:S01]  /*1710*/  STL [R1+0x54], R17 ;  /* 0x0000541101007387 */ /* 0x0007e20000100800 */
[----:B------:R-:W-:Y:S05]  /*1720*/  @P1 BRA `(.L_x_0) ;  /* 0x0000041000001947 */ /* 0x000fea0003800000 */
[----:B-1--4-:R-:W-:Y:S01]  /*1730*/  CS2R R142, SRZ ;  /* 0x00000000008e7805 */ /* 0x012fe2000001ff00 */
[----:B------:R-:W-:Y:S01]  /*1740*/  CS2R R140, SRZ ;  /* 0x00000000008c7805 */ /* 0x000fe2000001ff00 */
        /* <DEDUP_REMOVED lines=51> */
[----:B---3--:R-:W-:Y:S01]  /*1a80*/  CS2R R40, SRZ ;  /* 0x0000000000287805 */ /* 0x008fe2000001ff00 */
        /* <DEDUP_REMOVED lines=10> */
[----:B------:R-:W-:Y:S05]  /*1b30*/  BRA `(.L_x_1) ;  /* 0x0000294000007947 */ /* 0x000fea0003800000 */
.L_x_0:
[----:B-1-34-:R-:W-:Y:S01]  /*1b40*/  SHF.R.S32.HI R11, RZ, 0x1f, R23 ;  /* 0x0000001fff0b7819 */ /* 0x01afe20000011417 */
[----:B------:R-:W-:Y:S01]  /*1b50*/  ULDC.64 UR4, c[0x0][0x238] ;  /* 0x00008e0000047ab9 */ /* 0x000fe20000000a00 */
[----:B------:R-:W-:Y:S01]  /*1b60*/  ISETP.NE.AND P0, PT, R18, RZ, PT ;  /* 0x000000ff1200720c */ /* 0x000fe20003f05270 */
[----:B------:R-:W-:Y:S01]  /*1b70*/  UIMAD UR4, UR9, UR4, URZ ;  /* 0x00000004090472a4 */ /* 0x000fe2000f8e023f */
[----:B------:R-:W-:Y:S01]  /*1b80*/  LEA.HI R11, R11, R23, RZ, 0x2 ;  /* 0x000000170b0b7211 */ /* 0x000fe200078f10ff */
[----:B------:R-:W-:Y:S01]  /*1b90*/  IMAD.SHL.U32 R2, R2, 0x2, RZ ;  /* 0x0000000202027824 */ /* 0x000fe200078e00ff */
[----:B------:R-:W-:Y:S01]  /*1ba0*/  SHF.R.S32.HI R149, RZ, 0x1f, R148 ;  /* 0x0000001fff957819 */ /* 0x000fe20000011494 */
[----:B------:R-:W-:Y:S01]  /*1bb0*/  UIMAD UR4, UR11, UR5, UR4 ;  /* 0x000000050b0472a4 */ /* 0x000fe2000f8e0204 */
[----:B------:R-:W-:Y:S01]  /*1bc0*/  LOP3.LUT R11, R11, 0xfffffffc, RZ, 0xc0, !PT ;  /* 0xfffffffc0b0b7812 */ /* 0x000fe200078ec0ff */
[----:B------:R-:W-:Y:S01]  /*1bd0*/  UMOV UR7, 0x1f ;  /* 0x0000001f00077882 */ /* 0x000fe20000000000 */
[----:B------:R-:W-:Y:S01]  /*1be0*/  LOP3.LUT R12, R10, 0xfffffffc, RZ, 0xc0, !PT ;  /* 0xfffffffc0a0c7812 */ /* 0x000fe200078ec0ff */
[----:B------:R-:W-:Y:S01]  /*1bf0*/  STL [R1+0x74], R149 ;  /* 0x0000749501007387 */ /* 0x000fe20000100800 */
[----:B------:R-:W-:Y:S01]  /*1c00*/  IADD3 R14, R17, 0x141c0, RZ ;  /* 0x000141c0110e7810 */ /* 0x000fe20007ffe0ff */
[----:B------:R-:W-:Y:S01]  /*1c10*/  IMAD.IADD R23, R23, 0x1, -R11 ;  /* 0x0000000117177824 */ /* 0x000fe200078e0a0b */
[----:B------:R-:W-:Y:S01]  /*1c20*/  LEA R5, R5, 0x80, 0x1 ;  /* 0x0000008005057811 */ /* 0x000fe200078e08ff */
[----:B------:R-:W-:Y:S01]  /*1c30*/  IMAD.U32 R11, RZ, RZ, UR11 ;  /* 0x0000000bff0b7e24 */ /* 0x000fe2000f8e00ff */
[----:B------:R-:W-:Y:S01]  /*1c40*/  @P0 IADD3 R14, R13, -0x40, RZ ;  /* 0xffffffc00d0e0810 */ /* 0x000fe20007ffe0ff */
[----:B------:R-:W-:Y:S01]  /*1c50*/  IMAD.IADD R12, R9, 0x1, -R12 ;  /* 0x00000001090c7824 */ /* 0x000fe200078e0a0c */
[----:B------:R-:W-:Y:S01]  /*1c60*/  LEA R6, R6, 0x15180, 0x1 ;  /* 0x0001518006067811 */ /* 0x000fe200078e08ff */
[----:B------:R-:W-:Y:S01]  /*1c70*/  IMAD.WIDE.U32 R10, R11, c[0x0][0x238], R148 ;  /* 0x00008e000b0a7a25 */ /* 0x000fe200078e0094 */
[----:B------:R-:W-:Y:S01]  /*1c80*/  CS2R R146, SRZ ;  /* 0x0000000000927805 */ /* 0x000fe2000001ff00 */
[----:B------:R1:W-:Y:S01]  /*1c90*/  STL [R1+0x68], R14 ;  /* 0x0000680e01007387 */ /* 0x0003e20000100800 */
[----:B------:R-:W-:Y:S01]  /*1ca0*/  CS2R R144, SRZ ;  /* 0x0000000000907805 */ /* 0x000fe2000001ff00 */
[----:B------:R-:W-:Y:S01]  /*1cb0*/  IMAD.U32 R9, RZ, RZ, UR12 ;  /* 0x0000000cff097e24 */ /* 0x000fe2000f8e00ff */
[----:B------:R-:W-:Y:S01]  /*1cc0*/  IADD3 R11, R11, UR4, RZ ;  /* 0x000000040b0b7c10 */ /* 0x000fe2000fffe0ff */
[----:B------:R-:W-:Y:S01]  /*1cd0*/  ULDC.64 UR4, c[0x0][0x240] ;  /* 0x0000900000047ab9 */ /* 0x000fe20000000a00 */
[----:B------:R-:W-:Y:S01]  /*1ce0*/  IMAD R23, R23, -0x8, R36 ;  /* 0xfffffff817177824 */ /* 0x000fe200078e0224 */
[----:B------:R-:W-:Y:S01]  /*1cf0*/  UIMAD UR4, UR10, UR4, URZ ;  /* 0x000000040a0472a4 */ /* 0x000fe2000f8e023f */
[----:B------:R-:W-:Y:S01]  /*1d00*/  IMAD.SHL.U32 R0, R0, 0x2, RZ ;  /* 0x0000000200007824 */ /* 0x000fe200078e00ff */
[----:B------:R-:W-:Y:S01]  /*1d10*/  CS2R R142, SRZ ;  /* 0x00000000008e7805 */ /* 0x000fe2000001ff00 */
[----:B------:R-:W-:Y:S01]  /*1d20*/  IMAD R12, R12, -0x2, R23 ;  /* 0xfffffffe0c0c7824 */ /* 0x000fe200078e0217 */
[----:B------:R-:W-:Y:S01]  /*1d30*/  UIMAD UR5, UR12, UR5, UR4 ;  /* 0x000000050c0572a4 */ /* 0x000fe2000f8e0204 */
[----:B------:R-:W-:Y:S01]  /*1d40*/  CS2R R140, SRZ ;  /* 0x00000000008c7805 */ /* 0x000fe2000001ff00 */
[----:B------:R-:W-:Y:S01]  /*1d50*/  CS2R R138, SRZ ;  /* 0x00000000008a7805 */ /* 0x000fe2000001ff00 */
[----:B------:R-:W-:Y:S01]  /*1d60*/  ULDC UR4, c[0x0][0x168] ;  /* 0x00005a0000047ab9 */ /* 0x000fe20000000800 */
[----:B------:R-:W-:Y:S01]  /*1d70*/  CS2R R136, SRZ ;  /* 0x0000000000887805 */ /* 0x000fe2000001ff00 */
[----:B------:R-:W-:Y:S01]  /*1d80*/  UIADD3 UR7, UR7, UR4, URZ ;  /* 0x0000000407077290 */ /* 0x000fe2000fffe03f */
[----:B------:R-:W-:Y:S01]  /*1d90*/  CS2R R134, SRZ ;  /* 0x0000000000867805 */ /* 0x000fe2000001ff00 */
[----:B------:R-:W-:Y:S01]  /*1da0*/  CS2R R132, SRZ ;  /* 0x0000000000847805 */ /* 0x000fe2000001ff00 */
[----:B------:R-:W-:Y:S01]  /*1db0*/  CS2R R130, SRZ ;  /* 0x0000000000827805 */ /* 0x000fe2000001ff00 */
[----:B------:R-:W-:Y:S01]  /*1dc0*/  USHF.R.S32.HI UR4, URZ, 0x1f, UR7 ;  /* 0x0000001f3f047899 */ /* 0x000fe20008011407 */
[----:B------:R-:W-:Y:S01]  /*1dd0*/  CS2R R128, SRZ ;  /* 0x0000000000807805 */ /* 0x000fe2000001ff00 */
[----:B------:R-:W-:Y:S01]  /*1de0*/  CS2R R126, SRZ ;  /* 0x00000000007e7805 */ /* 0x000fe2000001ff00 */
[----:B------:R-:W-:Y:S01]  /*1df0*/  CS2R R124, SRZ ;  /* 0x00000000007c7805 */ /* 0x000fe2000001ff00 */
[----:B------:R-:W-:Y:S01]  /*1e00*/  ULEA.HI UR4, UR4, UR7, URZ, 0x5 ;  /* 0x0000000704047291 */ /* 0x000fe2000f8f283f */
[----:B------:R-:W-:Y:S01]  /*1e10*/  CS2R R122, SRZ ;  /* 0x00000000007a7805 */ /* 0x000fe2000001ff00 */
[----:B-1----:R-:W-:Y:S01]  /*1e20*/  IMAD.WIDE.U32 R14, R9, c[0x0][0x240], R10 ;  /* 0x00009000090e7a25 */ /* 0x002fe200078e000a */
[----:B------:R-:W-:Y:S01]  /*1e30*/  CS2R R120, SRZ ;  /* 0x0000000000787805 */ /* 0x000fe2000001ff00 */
[----:B------:R-:W-:Y:S01]  /*1e40*/  CS2R R118, SRZ ;  /* 0x0000000000767805 */ /* 0x000fe2000001ff00 */
[----:B------:R-:W-:Y:S01]  /*1e50*/  CS2R R116, SRZ ;  /* 0x0000000000747805 */ /* 0x000fe2000001ff00 */
[----:B------:R-:W-:Y:S01]  /*1e60*/  CS2R R114, SRZ ;  /* 0x0000000000727805 */ /* 0x000fe2000001ff00 */
[----:B------:R-:W-:Y:S01]  /*1e70*/  STL.64 [R1+0x90], R14 ;  /* 0x0000900e01007387 */ /* 0x000fe20000100a00 */
[----:B------:R-:W-:Y:S01]  /*1e80*/  CS2R R112, SRZ ;  /* 0x0000000000707805 */ /* 0x000fe2000001ff00 */
[----:B------:R-:W-:Y:S01]  /*1e90*/  CS2R R110, SRZ ;  /* 0x00000000006e7805 */ /* 0x000fe2000001ff00 */
[----:B------:R-:W-:Y:S01]  /*1ea0*/  CS2R R108, SRZ ;  /* 0x00000000006c7805 */ /* 0x000fe2000001ff00 */
[----:B------:R1:W-:Y:S01]  /*1eb0*/  STL [R1+0x24], R5 ;  /* 0x0000240501007387 */ /* 0x0003e20000100800 */
[----:B------:R-:W-:Y:S01]  /*1ec0*/  CS2R R106, SRZ ;  /* 0x00000000006a7805 */ /* 0x000fe2000001ff00 */
[----:B------:R-:W-:Y:S01]  /*1ed0*/  CS2R R104, SRZ ;  /* 0x0000000000687805 */ /* 0x000fe2000001ff00 */
[----:B------:R-:W-:Y:S01]  /*1ee0*/  CS2R R102, SRZ ;  /* 0x0000000000667805 */ /* 0x000fe2000001ff00 */
[----:B------:R-:W-:Y:S01]  /*1ef0*/  STL [R1+0x40], R6 ;  /* 0x0000400601007387 */ /* 0x000fe20000100800 */
        /* <DEDUP_REMOVED lines=20> */
[C---:B-1----:R-:W-:Y:S01]  /*2040*/  IMAD R5, R4.reuse, 0x2, R3 ;  /* 0x0000000204057824 */ /* 0x042fe200078e0203 */
[----:B------:R-:W-:Y:S01]  /*2050*/  SHF.L.U32 R3, R4, 0x1, RZ ;  /* 0x0000000104037819 */ /* 0x000fe200000006ff */
[----:B------:R-:W-:Y:S01]  /*2060*/  CS2R R60, SRZ ;  /* 0x00000000003c7805 */ /* 0x000fe2000001ff00 */
[C---:B------:R-:W-:Y:S01]  /*2070*/  LEA R4, R7.reuse, R6, 0x1 ;  /* 0x0000000607047211 */ /* 0x040fe200078e08ff */
[----:B------:R-:W-:Y:S01]  /*2080*/  CS2R R58, SRZ ;  /* 0x00000000003a7805 */ /* 0x000fe2000001ff00 */
[----:B------:R1:W-:Y:S01]  /*2090*/  STL [R1+0x38], R5 ;  /* 0x0000380501007387 */ /* 0x0003e20000100800 */
[----:B------:R-:W-:Y:S01]  /*20a0*/  CS2R R56, SRZ ;  /* 0x0000000000387805 */ /* 0x000fe2000001ff00 */
[----:B------:R-:W-:Y:S01]  /*20b0*/  CS2R R54, SRZ ;  /* 0x0000000000367805 */ /* 0x000fe2000001ff00 */
[----:B------:R-:W-:Y:S01]  /*20c0*/  CS2R R52, SRZ ;  /* 0x0000000000347805 */ /* 0x000fe2000001ff00 */
[----:B------:R2:W-:Y:S01]  /*20d0*/  STL [R1+0x3c], R3 ;  /* 0x00003c0301007387 */ /* 0x0005e20000100800 */
        /* <DEDUP_REMOVED lines=16> */
[C---:B------:R-:W-:Y:S01]  /*21e0*/  ISETP.GT.AND P6, PT, R12.reuse, RZ, PT ;  /* 0x000000ff0c00720c */ /* 0x040fe20003fc4270 */
[----:B------:R-:W-:Y:S01]  /*21f0*/  UMOV UR10, URZ ;  /* 0x0000003f000a7c82 */ /* 0x000fe20008000000 */
[----:B------:R-:W-:Y:S01]  /*2200*/  ISETP.GT.AND P5, PT, R12, 0x1, PT ;  /* 0x000000010c00780c */ /* 0x000fe20003fa4270 */
[----:B------:R-:W-:Y:S01]  /*2210*/  UMOV UR11, 0xffffffe0 ;  /* 0xffffffe0000b7882 */ /* 0x000fe20000000000 */
[----:B-1----:R-:W-:Y:S01]  /*2220*/  IMAD R5, R8, 0x2, R6 ;  /* 0x0000000208057824 */ /* 0x002fe200078e0206 */
[C---:B------:R-:W-:Y:S01]  /*2230*/  ISETP.GT.AND P4, PT, R12.reuse, 0x20, PT ;  /* 0x000000200c00780c */ /* 0x040fe20003f84270 */
[----:B------:R-:W-:Y:S01]  /*2240*/  ULDC UR9, c[0x0][0x168] ;  /* 0x00005a0000097ab9 */ /* 0x000fe20000000800 */
[----:B------:R-:W-:Y:S01]  /*2250*/  ISETP.GT.AND P3, PT, R12, 0x21, PT ;  /* 0x000000210c00780c */ /* 0x000fe20003f64270 */
[--C-:B--2---:R-:W-:Y:S01]  /*2260*/  IMAD R3, R8, 0x2, R2.reuse ;  /* 0x0000000208037824 */ /* 0x104fe200078e0202 */
[----:B------:R1:W-:Y:S01]  /*2270*/  STL [R1+0x44], R5 ;  /* 0x0000440501007387 */ /* 0x0003e20000100800 */
[C---:B------:R-:W-:Y:S01]  /*2280*/  IMAD R8, R7.reuse, 0x2, R2 ;  /* 0x0000000207087824 */ /* 0x040fe200078e0202 */
[----:B------:R-:W-:Y:S01]  /*2290*/  USHF.R.S32.HI UR13, URZ, 0x5, UR4 ;  /* 0x000000053f0d7899 */ /* 0x000fe20008011404 */
[----:B------:R-:W-:Y:S01]  /*22a0*/  IMAD R252, R7, 0x2, R3 ;  /* 0x0000000207fc7824 */ /* 0x000fe200078e0203 */
[----:B------:R-:W-:-:S02]  /*22b0*/  ULDC UR7, c[0x0][0x168] ;  /* 0x00005a0000077ab9 */ /* 0x000fc40000000800 */
[----:B------:R-:W-:Y:S04]  /*22c0*/  STL [R1+0x20], R8 ;  /* 0x0000200801007387 */ /* 0x000fe80000100800 */
[----:B------:R2:W-:Y:S01]  /*22d0*/  STL [R1+0x4c], R4 ;  /* 0x00004c0401007387 */ /* 0x0005e20000100800 */
[----:B-1----:R-:W-:-:S05]  /*22e0*/  IMAD R5, R7, 0x2, R5 ;  /* 0x0000000207057824 */ /* 0x002fca00078e0205 */
[----:B------:R1:W-:Y:S01]  /*22f0*/  STL [R1+0x48], R5 ;  /* 0x0000480501007387 */ /* 0x0003e20000100800 */
[----:B--2---:R-:W-:-:S05]  /*2300*/  IADD3 R4, R15, UR5, RZ ;  /* 0x000000050f047c10 */ /* 0x004fca000fffe0ff */
[----:B------:R1:W-:Y:S02]  /*2310*/  STL [R1+0x98], R4 ;  /* 0x0000980401007387 */ /* 0x0003e40000100800 */
.L_x_4:
[----:B-1----:R-:W2:Y:S01]  /*2320*/  LDL R159, [R1+0x28] ;  /* 0x00002800019f7983 */ /* 0x002ea20000100800 */
[----:B------:R-:W-:Y:S04]  /*2330*/  DEPBAR.LE SB0, 0x0 ;  /* 0x000080000000791a */ /* 0x000fe80000000000 */
[----:B------:R-:W3:Y:S01]  /*2340*/  LDL R158, [R1+0x2c] ;  /* 0x00002c00019e7983 */ /* 0x000ee20000100800 */
[----:B------:R-:W-:Y:S03]  /*2350*/  UIADD3 UR20, UR10, 0x1, URZ ;  /* 0x000000010a147890 */ /* 0x000fe6000fffe03f */
[----:B------:R-:W4:Y:S01]  /*2360*/  LDL R157, [R1+0x34] ;  /* 0x00003400019d7983 */ /* 0x000f220000100800 */
[----:B------:R-:W-:Y:S03]  /*2370*/  UISETP.GE.AND UP0, UPT, UR20, UR13, UPT ;  /* 0x0000000d1400728c */ /* 0x000fe6000bf06270 */
[----:B-----5:R-:W5:Y:S04]  /*2380*/  LDL R162, [R1+0x20] ;  /* 0x0000200001a27983 */ /* 0x020f680000100800 */
[----:B------:R-:W-:Y:S01]  /*2390*/  BAR.SYNC.DEFER_BLOCKING 0x0 ;  /* 0x0000000000007b1d */ /* 0x000fe20000010000 */
[----:B------:R-:W-:Y:S05]  /*23a0*/  PLOP3.LUT P0, PT, PT, PT, UP0, 0x80, 0x0 ;  /* 0x000000000000781c */ /* 0x000fea0003f0f008 */
[----:B------:R-:W-:Y:S04]  /*23b0*/  LDSM.16.M88.4 R8, [R2+0x8080] ;  /* 0x008080000208783b */ /* 0x000fe80000000200 */
[----:B------:R-:W5:Y:S04]  /*23c0*/  LDL R156, [R1+0x30] ;  /* 0x00003000019c7983 */ /* 0x000f680000100800 */
[----:B------:R-:W-:Y:S04]  /*23d0*/  LDSM.16.M88.4 R16, [R3+0x8080] ;  /* 0x008080000310783b */ /* 0x000fe80000000200 */
[----:B------:R-:W5:Y:S04]  /*23e0*/  LDL R229, [R1+0x6c] ;  /* 0x00006c0001e57983 */ /* 0x000f680000100800 */
[----:B------:R-:W5:Y:S04]  /*23f0*/  LDL R241, [R1+0x3c] ;  /* 0x00003c0001f17983 */ /* 0x000f680000100800 */
[----:B------:R-:W5:Y:S04]  /*2400*/  LDL R240, [R1+0x38] ;  /* 0x0000380001f07983 */ /* 0x000f680000100800 */
[----:B--2---:R-:W2:Y:S04]  /*2410*/  LDSM.16.M88.4 R12, [R159+0x80] ;  /* 0x000080009f0c783b */ /* 0x004ea80000000200 */
[----:B---3--:R-:W3:Y:S04]  /*2420*/  LDSM.16.M88.4 R148, [R158+0x80] ;  /* 0x000080009e94783b */ /* 0x008ee80000000200 */
[----:B----4-:R-:W-:Y:S01]  /*2430*/  LDSM.16.M88.4 R152, [R157+0x80] ;  /* 0x000080009d98783b */ /* 0x010fe20000000200 */
[C---:B-12---:R-:W-:Y:S08]  /*2440*/  HMMA.16816.F32.BF16 R4, R8.reuse, R12, RZ ;  /* 0x0000000c0804723c */ /* 0x046ff000000418ff */
[----:B------:R-:W-:Y:S01]  /*2450*/  HMMA.16816.F32.BF16 R8, R8, R14, RZ ;  /* 0x0000000e0808723c */ /* 0x000fe200000418ff */
[----:B-----5:R-:W1:Y:S04]  /*2460*/  LDSM.16.M88.4 R12, [R162+0x8080] ;  /* 0x00808000a20c783b */ /* 0x020e680000000200 */
[----:B------:R-:W-:Y:S04]  /*2470*/  LDS R160, [R229.X4+0x14080] ;  /* 0x01408000e5a07984 */ /* 0x000fe80000004800 */
[----:B------:R-:W-:Y:S07]  /*2480*/  LDS R161, [R229.X4+0x140a0] ;  /* 0x0140a000e5a17984 */ /* 0x000fee0000004800 */
[C---:B---3--:R-:W-:Y:S08]  /*2490*/  HMMA.16816.F32.BF16 R4, R16.reuse, R148, R4 ;  /* 0x000000941004723c */ /* 0x048ff00000041804 */
[----:B------:R-:W-:Y:S01]  /*24a0*/  HMMA.16816.F32.BF16 R8, R16, R150, R8 ;  /* 0x000000961008723c */ /* 0x000fe20000041808 */
[----:B------:R-:W-:Y:S04]  /*24b0*/  LDSM.16.M88.4 R16, [R252+0x8080] ;  /* 0x00808000fc10783b */ /* 0x000fe80000000200 */
[----:B------:R-:W2:Y:S11]  /*24c0*/  LDSM.16.M88.4 R148, [R156+0x80] ;  /* 0x000080009c94783b */ /* 0x000eb60000000200 */
[C---:B-1----:R-:W-:Y:S08]  /*24d0*/  HMMA.16816.F32.BF16 R4, R12.reuse, R152, R4 ;  /* 0x000000980c04723c */ /* 0x042ff00000041804 */
[----:B------:R-:W-:Y:S01]  /*24e0*/  HMMA.16816.F32.BF16 R8, R12, R154, R8 ;  /* 0x0000009a0c08723c */ /* 0x000fe20000041808 */
[----:B------:R-:W-:Y:S04]  /*24f0*/  LDSM.16.M88.4 R12, [R2+0x9080] ;  /* 0x00908000020c783b */ /* 0x000fe80000000200 */
[----:B------:R-:W1:Y:S11]  /*2500*/  LDSM.16.M88.4 R152, [R159+0x2080] ;  /* 0x002080009f98783b */ /* 0x000e760000000200 */
[C---:B--2---:R-:W-:Y:S08]  /*2510*/  HMMA.16816.F32.BF16 R4, R16.reuse, R148, R4 ;  /* 0x000000941004723c */ /* 0x044ff00000041804 */
        /* <DEDUP_REMOVED lines=42> */
[----:B------:R-:W2:Y:S03]  /*27c0*/  LDSM.16.M88.4 R148, [R156+0x6080] ;  /* 0x006080009c94783b */ /* 0x000ea60000000200 */
[----:B------:R-:W-:Y:S04]  /*27d0*/  DEPBAR.LE SB0, 0x0 ;  /* 0x000080000000791a */ /* 0x000fe80000000000 */
[----:B------:R-:W-:Y:S04]  /*27e0*/  BAR.SYNC.DEFER_BLOCKING 0x0 ;  /* 0x0000000000007b1d */ /* 0x000fe80000010000 */
[C---:B-1----:R-:W-:Y:S08]  /*27f0*/  HMMA.16816.F32.BF16 R4, R12.reuse, R152, R4 ;  /* 0x000000980c04723c */ /* 0x042ff00000041804 */
[----:B------:R-:W-:Y:S01]  /*2800*/  HMMA.16816.F32.BF16 R8, R12, R154, R8 ;  /* 0x0000009a0c08723c */ /* 0x000fe20000041808 */
[----:B------:R-:W1:Y:S04]  /*2810*/  LDSM.16.M88.4 R156, [R2+0x10080] ;  /* 0x01008000029c783b */ /* 0x000e680000000200 */
[----:B------:R-:W3:Y:S11]  /*2820*/  LDSM.16.M88.4 R152, [R3+0x10080] ;  /* 0x010080000398783b */ /* 0x000ef60000000200 */
[C---:B--2---:R-:W-:Y:S08]  /*2830*/  HMMA.16816.F32.BF16 R4, R16.reuse, R148, R4 ;  /* 0x000000941004723c */ /* 0x044ff00000041804 */
[----:B------:R-:W-:Y:S01]  /*2840*/  HMMA.16816.F32.BF16 R8, R16, R150, R8 ;  /* 0x000000961008723c */ /* 0x000fe20000041808 */
[----:B------:R-:W2:-:S15]  /*2850*/  LDSM.16.M88.4 R148, [R162+0x10080] ;  /* 0x01008000a294783b */ /* 0x000e9e0000000200 */
[----:B------:R-:W-:Y:S02]  /*2860*/  FMUL.FTZ R4, R4, c[0x0][0x2b4] ;  /* 0x0000ad0004047a20 */ /* 0x000fe40000410000 */
[----:B------:R-:W-:Y:S02]  /*2870*/  FMUL.FTZ R5, R5, c[0x0][0x2b4] ;  /* 0x0000ad0005057a20 */ /* 0x000fe40000410000 */
[----:B------:R-:W-:Y:S02]  /*2880*/  FMUL.FTZ R6, R6, c[0x0][0x2b4] ;  /* 0x0000ad0006067a20 */ /* 0x000fe40000410000 */
[----:B------:R-:W-:Y:S01]  /*2890*/  FMUL.FTZ R7, R7, c[0x0][0x2b4] ;  /* 0x0000ad0007077a20 */ /* 0x000fe20000410000 */
[C---:B-1----:R-:W-:Y:S01]  /*28a0*/  HMMA.16816.F32.BF16 R12, R156.reuse, R164, RZ ;  /* 0x000000a49c0c723c */ /* 0x042fe200000418ff */
[----:B------:R-:W-:Y:S02]  /*28b0*/  MUFU.TANH R228, R6 ;  /* 0x0000000600e47308 */ /* 0x000fe40000002400 */
[----:B------:R-:W-:Y:S02]  /*28c0*/  FMUL.FTZ R8, R8, c[0x0][0x2b4] ;  /* 0x0000ad0008087a20 */ /* 0x000fe40000410000 */
[----:B------:R-:W-:Y:S02]  /*28d0*/  FMUL.FTZ R9, R9, c[0x0][0x2b4] ;  /* 0x0000ad0009097a20 */ /* 0x000fe40000410000 */
[----:B------:R-:W-:Y:S01]  /*28e0*/  FMUL.FTZ R10, R10, c[0x0][0x2b4] ;  /* 0x0000ad000a0a7a20 */ /* 0x000fe20000410000 */
[----:B------:R-:W-:Y:S01]  /*28f0*/  HMMA.16816.F32.BF16 R16, R156, R166, RZ ;  /* 0x000000a69c10723c */ /* 0x000fe200000418ff */
[----:B------:R-:W-:Y:S02]  /*2900*/  FMUL.FTZ R11, R11, c[0x0][0x2b4] ;  /* 0x0000ad000b0b7a20 */ /* 0x000fe40000410000 */
[----:B------:R-:W1:Y:S10]  /*2910*/  MUFU.TANH R159, R4 ;  /* 0x00000004009f7308 */ /* 0x000e740000002400 */
[----:B------:R-:W4:Y:S03]  /*2920*/  MUFU.TANH R158, R5 ;  /* 0x00000005009e7308 */ /* 0x000f260000002400 */
[C---:B---3--:R-:W-:Y:S07]  /*2930*/  HMMA.16816.F32.BF16 R12, R152.reuse, R168, R12 ;  /* 0x000000a8980c723c */ /* 0x048fee000004180c */
[----:B------:R3:W5:Y:S01]  /*2940*/  MUFU.TANH R163, R7 ;  /* 0x0000000700a37308 */ /* 0x0007620000002400 */
[----:B------:R-:W-:Y:S01]  /*2950*/  HMMA.16816.F32.BF16 R16, R152, R170, R16 ;  /* 0x000000aa9810723c */ /* 0x000fe20000041810 */
[----:B------:R-:W1:Y:S08]  /*2960*/  LDSM.16.M88.4 R152, [R252+0x10080] ;  /* 0x01008000fc98783b */ /* 0x000e700000000200 */
[----:B------:R-:W1:Y:S07]  /*2970*/  MUFU.TANH R157, R8 ;  /* 0x00000008009d7308 */ /* 0x000e6e0000002400 */
[C---:B--2---:R-:W-:Y:S03]  /*2980*/  HMMA.16816.F32.BF16 R12, R148.reuse, R172, R12 ;  /* 0x000000ac940c723c */ /* 0x044fe6000004180c */
[----:B------:R-:W2:Y:S01]  /*2990*/  MUFU.TANH R156, R9 ;  /* 0x00000009009c7308 */ /* 0x000ea20000002400 */
[----:B---3--:R-:W-:Y:S04]  /*29a0*/  LDSM.16.M88.4 R4, [R162+0x13080] ;  /* 0x01308000a204783b */ /* 0x008fe80000000200 */
[----:B------:R-:W-:Y:S01]  /*29b0*/  HMMA.16816.F32.BF16 R16, R148, R174, R16 ;  /* 0x000000ae9410723c */ /* 0x000fe20000041810 */
[----:B------:R-:W3:-:S15]  /*29c0*/  LDSM.16.M88.4 R148, [R2+0x11080] ;  /* 0x011080000294783b */ /* 0x000ede0000000200 */
[C---:B-1----:R-:W-:Y:S08]  /*29d0*/  HMMA.16816.F32.BF16 R12, R152.reuse, R176, R12 ;  /* 0x000000b0980c723c */ /* 0x042ff0000004180c */
[----:B------:R-:W-:Y:S01]  /*29e0*/  HMMA.16816.F32.BF16 R16, R152, R178, R16 ;  /* 0x000000b29810723c */ /* 0x000fe20000041810 */
[----:B------:R-:W1:-:S15]  /*29f0*/  LDSM.16.M88.4 R152, [R3+0x11080] ;  /* 0x011080000398783b */ /* 0x000e5e0000000200 */
[C---:B---3--:R-:W-:Y:S08]  /*2a00*/  HMMA.16816.F32.BF16 R12, R148.reuse, R180, R12 ;  /* 0x000000b4940c723c */ /* 0x048ff0000004180c */
        /* <DEDUP_REMOVED lines=13> */
[----:B------:R3:W2:-:S15]  /*2ae0*/  LDSM.16.M88.4 R148, [R162+0x12080] ;  /* 0x01208000a294783b */ /* 0x00069e0000000200 */
[C---:B-1----:R-:W-:Y:S08]  /*2af0*/  HMMA.16816.F32.BF16 R12, R152.reuse, R200, R12 ;  /* 0x000000c8980c723c */ /* 0x042ff0000004180c */
[----:B------:R-:W-:Y:S01]  /*2b00*/  HMMA.16816.F32.BF16 R16, R152, R202, R16 ;  /* 0x000000ca9810723c */ /* 0x000fe20000041810 */
[----:B------:R-:W1:Y:S01]  /*2b10*/  LDSM.16.M88.4 R152, [R252+0x12080] ;  /* 0x01208000fc98783b */ /* 0x000e620000000200 */
[----:B---3--:R-:W3:-:S14]  /*2b20*/  MUFU.TANH R162, R10 ;  /* 0x0000000a00a27308 */ /* 0x008edc0000002400 */
[C---:B--2---:R-:W-:Y:S08]  /*2b30*/  HMMA.16816.F32.BF16 R12, R148.reuse, R204, R12 ;  /* 0x000000cc940c723c */ /* 0x044ff0000004180c */
[----:B------:R-:W-:Y:S01]  /*2b40*/  HMMA.16816.F32.BF16 R16, R148, R206, R16 ;  /* 0x000000ce9410723c */ /* 0x000fe20000041810 */
[----:B------:R-:W2:-:S15]  /*2b50*/  LDSM.16.M88.4 R148, [R2+0x13080] ;  /* 0x013080000294783b */ /* 0x000e9e0000000200 */
[C---:B-1----:R-:W-:Y:S08]  /*2b60*/  HMMA.16816.F32.BF16 R12, R152.reuse, R208, R12 ;  /* 0x000000d0980c723c */ /* 0x042ff0000004180c */
[----:B------:R-:W-:Y:S01]  /*2b70*/  HMMA.16816.F32.BF16 R16, R152, R210, R16 ;  /* 0x000000d29810723c */ /* 0x000fe20000041810 */
[----:B------:R-:W1:-:S15]  /*2b80*/  LDSM.16.M88.4 R152, [R3+0x13080] ;  /* 0x013080000398783b */ /* 0x000e5e0000000200 */
[C---:B--2---:R-:W-:Y:S08]  /*2b90*/  HMMA.16816.F32.BF16 R12, R148.reuse, R212, R12 ;  /* 0x000000d4940c723c */ /* 0x044ff0000004180c */
[----:B------:R-:W-:Y:S07]  /*2ba0*/  HMMA.16816.F32.BF16 R16, R148, R214, R16 ;  /* 0x000000d69410723c */ /* 0x000fee0000041810 */
[----:B------:R-:W-:Y:S02]  /*2bb0*/  FSEL R151, R159, -INF , P6 ;  /* 0xff8000009f977808 */ /* 0x000fe40003000000 */
[----:B----4-:R-:W-:Y:S03]  /*2bc0*/  FSEL R148, R158, -INF , P5 ;  /* 0xff8000009e947808 */ /* 0x010fe60002800000 */
[----:B-----5:R-:W-:Y:S01]  /*2bd0*/  FSEL R149, R163, -INF , P5 ;  /* 0xff800000a3957808 */ /* 0x020fe20002800000 */
[--C-:B------:R-:W-:Y:S02]  /*2be0*/  FFMA.FTZ R151, R151, c[0x0][0x29c], -R160.reuse ;  /* 0x0000a70097977a23 */ /* 0x100fe400000108a0 */
[--C-:B------:R-:W-:Y:S01]  /*2bf0*/  FFMA.FTZ R148, R148, c[0x0][0x29c], -R160.reuse ;  /* 0x0000a70094947a23 */ /* 0x100fe200000108a0 */
[C---:B-1----:R-:W-:Y:S03]  /*2c00*/  HMMA.16816.F32.BF16 R12, R152.reuse, R216, R12 ;  /* 0x000000d8980c723c */ /* 0x042fe6000004180c */
[----:B------:R1:W-:Y:S02]  /*2c10*/  MUFU.EX2 R150, R148 ;  /* 0x0000009400967308 */ /* 0x0003e40000000800 */
[--C-:B------:R-:W-:Y:S03]  /*2c20*/  FFMA.FTZ R149, R149, c[0x0][0x29c], -R161.reuse ;  /* 0x0000a70095957a23 */ /* 0x100fe600000108a1 */
[----:B------:R-:W-:Y:S01]  /*2c30*/  HMMA.16816.F32.BF16 R16, R152, R218, R16 ;  /* 0x000000da9810723c */ /* 0x000fe20000041810 */
[----:B------:R-:W2:Y:S04]  /*2c40*/  LDL R155, [R1+0x54] ;  /* 0x00005400019b7983 */ /* 0x000ea80000100800 */
[----:B------:R-:W4:Y:S01]  /*2c50*/  LDL R154, [R1+0x68] ;  /* 0x00006800019a7983 */ /* 0x000f220000100800 */
[----:B------:R5:W3:Y:S01]  /*2c60*/  MUFU.TANH R153, R11 ;  /* 0x0000000b00997308 */ /* 0x000ae20000002400 */
[C---:B------:R-:W-:Y:S09]  /*2c70*/  FFMA.FTZ R152, -R157.reuse, R157, 1 ;  /* 0x3f8000009d987423 */ /* 0x040ff2000001019d */
[C---:B------:R-:W-:Y:S01]  /*2c80*/  HMMA.16816.F32.BF16 R12, R4.reuse, R220, R12 ;  /* 0x000000dc040c723c */ /* 0x040fe2000004180c */
[----:B------:R-:W3:Y:S04]  /*2c90*/  MUFU.EX2 R151, R151 ;  /* 0x0000009700977308 */ /* 0x000ee80000000800 */
[----:B-1----:R-:W-:Y:S03]  /*2ca0*/  FSEL R148, R228, -INF , P6 ;  /* 0xff800000e4947808 */ /* 0x002fe60003000000 */
[----:B------:R-:W-:Y:S01]  /*2cb0*/  HMMA.16816.F32.BF16 R16, R4, R222, R16 ;  /* 0x000000de0410723c */ /* 0x000fe20000041810 */
[----:B------:R-:W-:Y:S02]  /*2cc0*/  LDS R5, [R229.X4+0x14100] ;  /* 0x01410000e5057984 */ /* 0x000fe40000004800 */
[----:B------:R-:W-:Y:S01]  /*2cd0*/  MUFU.EX2 R149, R149 ;  /* 0x0000009500957308 */ /* 0x000fe20000000800 */
[--C-:B------:R-:W-:Y:S01]  /*2ce0*/  FFMA.FTZ R148, R148, c[0x0][0x29c], -R161.reuse ;  /* 0x0000a70094947a23 */ /* 0x100fe200000108a1 */
[----:B------:R-:W-:Y:S02]  /*2cf0*/  LDS R4, [R229.X4+0x14120] ;  /* 0x01412000e5047984 */ /* 0x000fe40000004800 */
[----:B------:R-:W-:Y:S02]  /*2d00*/  FSEL R6, R157, -INF , P4 ;  /* 0xff8000009d067808 */ /* 0x000fe40002000000 */
[----:B-----5:R-:W1:Y:S03]  /*2d10*/  LDSM.16.M88.4 R8, [R252+0x13080] ;  /* 0x01308000fc08783b */ /* 0x020e660000000200 */
[----:B------:R-:W-:Y:S01]  /*2d20*/  FSEL R7, R156, -INF , P3 ;  /* 0xff8000009c077808 */ /* 0x000fe20001800000 */
[----:B------:R-:W-:Y:S01]  /*2d30*/  MUFU.EX2 R148, R148 ;  /* 0x0000009400947308 */ /* 0x000fe20000000800 */
[--C-:B------:R-:W-:Y:S03]  /*2d40*/  FFMA.FTZ R6, R6, c[0x0][0x29c], -R160.reuse ;  /* 0x0000a70006067a23 */ /* 0x100fe600000108a0 */
[----:B------:R-:W-:Y:S06]  /*2d50*/  FFMA.FTZ R160, R7, c[0x0][0x29c], -R160 ;  /* 0x0000a70007a07a23 */ /* 0x000fec00000108a0 */
[----:B------:R-:W-:Y:S10]  /*2d60*/  MUFU.EX2 R7, R160 ;  /* 0x000000a000077308 */ /* 0x000ff40000000800 */
[----:B------:R-:W5:Y:S01]  /*2d70*/  MUFU.EX2 R6, R6 ;  /* 0x0000000600067308 */ /* 0x000f620000000800 */
[C---:B-1----:R-:W-:Y:S08]  /*2d80*/  HMMA.16816.F32.BF16 R12, R8.reuse, R224, R12 ;  /* 0x000000e0080c723c */ /* 0x042ff0000004180c */
[----:B------:R-:W-:Y:S07]  /*2d90*/  HMMA.16816.F32.BF16 R16, R8, R226, R16 ;  /* 0x000000e20810723c */ /* 0x000fee0000041810 */
[----:B---3--:R-:W-:Y:S02]  /*2da0*/  FSEL R11, R162, -INF , P4 ;  /* 0xff800000a20b7808 */ /* 0x008fe40002000000 */
[----:B------:R-:W-:Y:S03]  /*2db0*/  FSEL R8, R153, -INF , P3 ;  /* 0xff80000099087808 */ /* 0x000fe60001800000 */
[--C-:B------:R-:W-:Y:S02]  /*2dc0*/  FFMA.FTZ R11, R11, c[0x0][0x29c], -R161.reuse ;  /* 0x0000a7000b0b7a23 */ /* 0x100fe400000108a1 */
[----:B------:R-:W-:Y:S02]  /*2dd0*/  FFMA.FTZ R161, R8, c[0x0][0x29c], -R161 ;  /* 0x0000a70008a17a23 */ /* 0x000fe400000108a1 */
[--C-:B------:R-:W-:Y:S02]  /*2de0*/  FADD.FTZ R12, R12, -R5.reuse ;  /* 0x800000050c0c7221 */ /* 0x100fe40000010000 */
[--C-:B------:R-:W-:Y:S01]  /*2df0*/  FADD.FTZ R10, R13, -R5.reuse ;  /* 0x800000050d0a7221 */ /* 0x100fe20000010000 */
[----:B------:R-:W-:Y:S01]  /*2e00*/  MUFU.EX2 R8, R161 ;  /* 0x000000a100087308 */ /* 0x000fe20000000800 */
[----:B------:R-:W-:Y:S02]  /*2e10*/  FFMA.FTZ R13, -R159, R159, 1 ;  /* 0x3f8000009f0d7423 */ /* 0x000fe4000001019f */
[----:B------:R-:W-:Y:S02]  /*2e20*/  FMUL.FTZ R12, R151, R12 ;  /* 0x0000000c970c7220 */ /* 0x000fe40000410000 */
[--C-:B------:R-:W-:Y:S02]  /*2e30*/  FADD.FTZ R9, R16, -R5.reuse ;  /* 0x8000000510097221 */ /* 0x100fe40000010000 */
[----:B------:R-:W-:Y:S02]  /*2e40*/  FADD.FTZ R5, R17, -R5 ;  /* 0x8000000511057221 */ /* 0x000fe40000010000 */
[----:B------:R-:W-:Y:S01]  /*2e50*/  FFMA.FTZ R17, -R156, R156, 1 ;  /* 0x3f8000009c117423 */ /* 0x000fe2000001019c */
[----:B------:R-:W1:Y:S01]  /*2e60*/  MUFU.EX2 R11, R11 ;  /* 0x0000000b000b7308 */ /* 0x000e620000000800 */
[----:B-----5:R-:W-:Y:S02]  /*2e70*/  FMUL.FTZ R9, R6, R9 ;  /* 0x0000000906097220 */ /* 0x020fe40000410000 */
[C---:B------:R-:W-:Y:S01]  /*2e80*/  FMUL.FTZ R5, R7.reuse, R5 ;  /* 0x0000000507057220 */ /* 0x040fe20000410000 */
[----:B------:R-:W-:Y:S01]  /*2e90*/  F2FP.BF16.PACK_AB R7, R7, R6 ;  /* 0x000000060707723e */ /* 0x000fe200000010ff */
[----:B------:R-:W-:Y:S02]  /*2ea0*/  FMUL.FTZ R13, R13, R12 ;  /* 0x0000000c0d0d7220 */ /* 0x000fe40000410000 */
[----:B------:R-:W-:Y:S02]  /*2eb0*/  FMUL.FTZ R12, R152, R9 ;  /* 0x00000009980c7220 */ /* 0x000fe40000410000 */
[----:B------:R-:W-:Y:S01]  /*2ec0*/  FMUL.FTZ R9, R17, R5 ;  /* 0x0000000511097220 */ /* 0x000fe20000410000 */
[----:B------:R-:W-:Y:S01]  /*2ed0*/  F2FP.BF16.PACK_AB R5, R150, R151 ;  /* 0x000000979605723e */ /* 0x000fe200000010ff */
[--C-:B------:R-:W-:Y:S02]  /*2ee0*/  FADD.FTZ R19, R19, -R4.reuse ;  /* 0x8000000413137221 */ /* 0x100fe40000010000 */
[--C-:B------:R-:W-:Y:S01]  /*2ef0*/  FADD.FTZ R14, R14, -R4.reuse ;  /* 0x800000040e0e7221 */ /* 0x100fe20000010000 */
[----:B------:R-:W-:Y:S01]  /*2f00*/  F2FP.BF16.PACK_AB R9, R9, R12 ;  /* 0x0000000c0909723e */ /* 0x000fe200000010ff */
[--C-:B------:R-:W-:Y:S02]  /*2f10*/  FADD.FTZ R12, R18, -R4.reuse ;  /* 0x80000004120c7221 */ /* 0x100fe40000010000 */
[----:B------:R-:W-:Y:S02]  /*2f20*/  FFMA.FTZ R16, -R158, R158, 1 ;  /* 0x3f8000009e107423 */ /* 0x000fe4000001019e */
[----:B------:R-:W-:Y:S02]  /*2f30*/  FMUL.FTZ R10, R150, R10 ;  /* 0x0000000a960a7220 */ /* 0x000fe40000410000 */
[----:B------:R-:W-:Y:S02]  /*2f40*/  FMUL.FTZ R14, R148, R14 ;  /* 0x0000000e940e7220 */ /* 0x000fe40000410000 */
[----:B------:R-:W-:Y:S01]  /*2f50*/  FMUL.FTZ R10, R16, R10 ;  /* 0x0000000a100a7220 */ /* 0x000fe20000410000 */
[----:B-1----:R-:W-:Y:S01]  /*2f60*/  F2FP.BF16.PACK_AB R6, R8, R11 ;  /* 0x0000000b0806723e */ /* 0x002fe200000010ff */
[----:B------:R-:W-:Y:S02]  /*2f70*/  FMUL.FTZ R12, R11, R12 ;  /* 0x0000000c0b0c7220 */ /* 0x000fe40000410000 */
[----:B------:R-:W-:Y:S01]  /*2f80*/  FFMA.FTZ R11, -R228, R228, 1 ;  /* 0x3f800000e40b7423 */ /* 0x000fe200000101e4 */
[----:B------:R-:W-:Y:S01]  /*2f90*/  F2FP.BF16.PACK_AB R10, R10, R13 ;  /* 0x0000000d0a0a723e */ /* 0x000fe200000010ff */
[----:B------:R-:W-:Y:S02]  /*2fa0*/  FFMA.FTZ R13, -R163, R163, 1 ;  /* 0x3f800000a30d7423 */ /* 0x000fe400000101a3 */
[----:B------:R-:W-:Y:S02]  /*2fb0*/  FMUL.FTZ R11, R11, R14 ;  /* 0x0000000e0b0b7220 */ /* 0x000fe40000410000 */
[----:B------:R-:W-:Y:S02]  /*2fc0*/  FMUL.FTZ R8, R8, R19 ;  /* 0x0000001308087220 */ /* 0x000fe40000410000 */
[----:B------:R-:W-:Y:S04]  /*2fd0*/  FFMA.FTZ R16, -R153, R153, 1 ;  /* 0x3f80000099107423 */ /* 0x000fe80000010199 */
[----:B------:R-:W-:Y:S01]  /*2fe0*/  FMUL.FTZ R8, R16, R8 ;  /* 0x0000000810087220 */ /* 0x000fe20000410000 */
[----:B--2---:R1:W-:Y:S02]  /*2ff0*/  STS [R155+0x14180], R5 ;  /* 0x014180059b007388 */ /* 0x0043e40000000800 */
[----:B-1----:R-:W-:Y:S01]  /*3000*/  FADD.FTZ R5, R15, -R4 ;  /* 0x800000040f057221 */ /* 0x002fe20000010000 */
[C---:B------:R-:W-:Y:S01]  /*3010*/  F2FP.BF16.PACK_AB R4, R149.reuse, R148 ;  /* 0x000000949504723e */ /* 0x040fe200000010ff */
[----:B------:R-:W-:Y:S02]  /*3020*/  FFMA.FTZ R15, -R162, R162, 1 ;  /* 0x3f800000a20f7423 */ /* 0x000fe400000101a2 */
[----:B------:R-:W-:Y:S02]  /*3030*/  FMUL.FTZ R5, R149, R5 ;  /* 0x0000000595057220 */ /* 0x000fe40000410000 */
[----:B------:R1:W-:Y:S01]  /*3040*/  STS [R155+0x14580], R4 ;  /* 0x014580049b007388 */ /* 0x0003e20000000800 */
[----:B------:R-:W-:Y:S02]  /*3050*/  FMUL.FTZ R12, R15, R12 ;  /* 0x0000000c0f0c7220 */ /* 0x000fe40000410000 */
[----:B------:R-:W-:Y:S01]  /*3060*/  FMUL.FTZ R5, R13, R5 ;  /* 0x000000050d057220 */ /* 0x000fe20000410000 */
[----:B----4-:R-:W-:Y:S04]  /*3070*/  STS [R154], R7 ;  /* 0x000000079a007388 */ /* 0x010fe80000000800 */
[----:B------:R-:W-:Y:S01]  /*3080*/  STS [R154+0x400], R6 ;  /* 0x000400069a007388 */ /* 0x000fe20000000800 */
[----:B------:R-:W-:Y:S03]  /*3090*/  F2FP.BF16.PACK_AB R5, R5, R11 ;  /* 0x0000000b0505723e */ /* 0x000fe600000010ff */
[----:B------:R-:W-:Y:S01]  /*30a0*/  BAR.SYNC.DEFER_BLOCKING 0x0 ;  /* 0x0000000000007b1d */ /* 0x000fe20000010000 */
[----:B-1----:R-:W-:Y:S05]  /*30b0*/  F2FP.BF16.PACK_AB R4, R8, R12 ;  /* 0x0000000c0804723e */ /* 0x002fea00000010ff */
[----:B------:R-:W-:Y:S04]  /*30c0*/  STS [R155+0x15180], R10 ;  /* 0x0151800a9b007388 */ /* 0x000fe80000000800 */
[----:B------:R-:W-:Y:S04]  /*30d0*/  STS [R155+0x15580], R5 ;  /* 0x015580059b007388 */ /* 0x000fe80000000800 */
[----:B------:R-:W-:Y:S04]  /*30e0*/  STS [R154+0x1000], R9 ;  /* 0x001000099a007388 */ /* 0x000fe80000000800 */
[----:B------:R-:W-:Y:S04]  /*30f0*/  STS [R154+0x1400], R4 ;  /* 0x001400049a007388 */ /* 0x000fe80000000800 */
[----:B------:R-:W-:Y:S04]  /*3100*/  LDSM.16.MT88.4 R4, [R241+0x14180] ;  /* 0x01418000f104783b */ /* 0x000fe80000004200 */
[----:B------:R-:W1:Y:S04]  /*3110*/  LDSM.16.MT88.4 R8, [R0+0x10080] ;  /* 0x010080000008783b */ /* 0x000e680000004200 */
[----:B------:R-:W2:Y:S04]  /*3120*/  LDSM.16.MT88.4 R12, [R240+0x14180] ;  /* 0x01418000f00c783b */ /* 0x000ea80000004200 */
[----:B------:R-:W3:Y:S04]  /*3130*/  LDSM.16.MT88.4 R16, [R0+0x11080] ;  /* 0x011080000010783b */ /* 0x000ee80000004200 */
[----:B------:R-:W4:Y:S04]  /*3140*/  LDSM.16.MT88.4 R148, [R0+0x12080] ;  /* 0x012080000094783b */ /* 0x000f280000004200 */
[----:B------:R-:W5:Y:S04]  /*3150*/  LDSM.16.MT88.4 R152, [R0+0x13080] ;  /* 0x013080000098783b */ /* 0x000f680000004200 */
[----:B------:R-:W-:Y:S04]  /*3160*/  LDSM.16.MT88.4 R156, [R241+0x14980] ;  /* 0x01498000f19c783b */ /* 0x000fe80000004200 */
[----:B------:R-:W3:Y:S04]  /*3170*/  LDSM.16.MT88.4 R160, [R0+0x10880] ;  /* 0x0108800000a0783b */ /* 0x000ee80000004200 */
[----:B------:R-:W3:Y:S04]  /*3180*/  LDSM.16.MT88.4 R228, [R240+0x14980] ;  /* 0x01498000f0e4783b */ /* 0x000ee80000004200 */
[----:B------:R-:W3:Y:S04]  /*3190*/  LDSM.16.MT88.4 R232, [R0+0x11880] ;  /* 0x0118800000e8783b */ /* 0x000ee80000004200 */
[----:B------:R-:W4:Y:S01]  /*31a0*/  LDSM.16.MT88.4 R236, [R0+0x12880] ;  /* 0x0128800000ec783b */ /* 0x000f220000004200 */
[-C--:B-1----:R-:W-:Y:S08]  /*31b0*/  HMMA.16816.F32.BF16 R20, R4, R8.reuse, R20 ;  /* 0x000000080414723c */ /* 0x082ff00000041814 */
[C---:B--2---:R-:W-:Y:S08]  /*31c0*/  HMMA.16816.F32.BF16 R24, R12.reuse, R8, R24 ;  /* 0x000000080c18723c */ /* 0x044ff00000041818 */
[-C--:B------:R-:W-:Y:S08]  /*31d0*/  HMMA.16816.F32.BF16 R28, R12, R10.reuse, R28 ;  /* 0x0000000a0c1c723c */ /* 0x080ff0000004181c */
[C---:B------:R-:W-:Y:S01]  /*31e0*/  HMMA.16816.F32.BF16 R32, R4.reuse, R10, R32 ;  /* 0x0000000a0420723c */ /* 0x040fe20000041820 */
[----:B------:R-:W1:Y:S04]  /*31f0*/  LDSM.16.MT88.4 R8, [R0+0x13880] ;  /* 0x013880000008783b */ /* 0x000e680000004200 */
[----:B------:R-:W-:Y:S03]  /*3200*/  BAR.SYNC.DEFER_BLOCKING 0x0 ;  /* 0x0000000000007b1d */ /* 0x000fe60000010000 */
[-C--:B---3--:R-:W-:Y:S08]  /*3210*/  HMMA.16816.F32.BF16 R36, R4, R16.reuse, R36 ;  /* 0x000000100424723c */ /* 0x088ff00000041824 */
[C---:B------:R-:W-:Y:S08]  /*3220*/  HMMA.16816.F32.BF16 R40, R12.reuse, R16, R40 ;  /* 0x000000100c28723c */ /* 0x040ff00000041828 */
[-C--:B------:R-:W-:Y:S08]  /*3230*/  HMMA.16816.F32.BF16 R44, R12, R18.reuse, R44 ;  /* 0x000000120c2c723c */ /* 0x080ff0000004182c */
[C---:B------:R-:W-:Y:S08]  /*3240*/  HMMA.16816.F32.BF16 R48, R4.reuse, R18, R48 ;  /* 0x000000120430723c */ /* 0x040ff00000041830 */
[-C--:B----4-:R-:W-:Y:S08]  /*3250*/  HMMA.16816.F32.BF16 R52, R4, R148.reuse, R52 ;  /* 0x000000940434723c */ /* 0x090ff00000041834 */
[C---:B------:R-:W-:Y:S08]  /*3260*/  HMMA.16816.F32.BF16 R56, R12.reuse, R148, R56 ;  /* 0x000000940c38723c */ /* 0x040ff00000041838 */
[-C--:B------:R-:W-:Y:S08]  /*3270*/  HMMA.16816.F32.BF16 R60, R12, R150.reuse, R60 ;  /* 0x000000960c3c723c */ /* 0x080ff0000004183c */
[C---:B------:R-:W-:Y:S08]  /*3280*/  HMMA.16816.F32.BF16 R64, R4.reuse, R150, R64 ;  /* 0x000000960440723c */ /* 0x040ff00000041840 */
[-C--:B-----5:R-:W-:Y:S08]  /*3290*/  HMMA.16816.F32.BF16 R68, R4, R152.reuse, R68 ;  /* 0x000000980444723c */ /* 0x0a0ff00000041844 */
[C---:B------:R-:W-:Y:S08]  /*32a0*/  HMMA.16816.F32.BF16 R72, R12.reuse, R152, R72 ;  /* 0x000000980c48723c */ /* 0x040ff00000041848 */
[-C--:B------:R-:W-:Y:S08]  /*32b0*/  HMMA.16816.F32.BF16 R76, R12, R154.reuse, R76 ;  /* 0x0000009a0c4c723c */ /* 0x080ff0000004184c */
[----:B------:R-:W-:Y:S08]  /*32c0*/  HMMA.16816.F32.BF16 R80, R4, R154, R80 ;  /* 0x0000009a0450723c */ /* 0x000ff00000041850 */
[-C--:B------:R-:W-:Y:S08]  /*32d0*/  HMMA.16816.F32.BF16 R20, R156, R160.reuse, R20 ;  /* 0x000000a09c14723c */ /* 0x080ff00000041814 */
[C---:B------:R-:W-:Y:S08]  /*32e0*/  HMMA.16816.F32.BF16 R24, R228.reuse, R160, R24 ;  /* 0x000000a0e418723c */ /* 0x040ff00000041818 */
[-C--:B------:R-:W-:Y:S08]  /*32f0*/  HMMA.16816.F32.BF16 R28, R228, R162.reuse, R28 ;  /* 0x000000a2e41c723c */ /* 0x080ff0000004181c */
[C---:B------:R-:W-:Y:S01]  /*3300*/  HMMA.16816.F32.BF16 R32, R156.reuse, R162, R32 ;  /* 0x000000a29c20723c */ /* 0x040fe20000041820 */
[----:B------:R2:W3:Y:S04]  /*3310*/  LDSM.16.MT88.4 R4, [R241+0x15180] ;  /* 0x01518000f104783b */ /* 0x0004e80000004200 */
[----:B------:R2:W4:Y:S03]  /*3320*/  LDSM.16.MT88.4 R12, [R240+0x15180] ;  /* 0x01518000f00c783b */ /* 0x0005260000004200 */
[-C--:B------:R-:W-:Y:S01]  /*3330*/  HMMA.16816.F32.BF16 R36, R156, R232.reuse, R36 ;  /* 0x000000e89c24723c */ /* 0x080fe20000041824 */
[----:B------:R2:W1:Y:S04]  /*3340*/  LDSM.16.MT88.4 R16, [R0+0x9080] ;  /* 0x009080000010783b */ /* 0x0004680000004200 */
[----:B------:R2:W1:Y:S03]  /*3350*/  LDSM.16.MT88.4 R148, [R0+0xa080] ;  /* 0x00a080000094783b */ /* 0x0004660000004200 */
[C---:B------:R-:W-:Y:S01]  /*3360*/  HMMA.16816.F32.BF16 R40, R228.reuse, R232, R40 ;  /* 0x000000e8e428723c */ /* 0x040fe20000041828 */
[----:B------:R2:W1:Y:S04]  /*3370*/  LDSM.16.MT88.4 R152, [R0+0xb080] ;  /* 0x00b080000098783b */ /* 0x0004680000004200 */
[----:B------:R2:W1:Y:S03]  /*3380*/  LDSM.16.MT88.4 R160, [R0+0x8880] ;  /* 0x0088800000a0783b */ /* 0x0004660000004200 */
[-C--:B------:R-:W-:Y:S08]  /*3390*/  HMMA.16816.F32.BF16 R44, R228, R234.reuse, R44 ;  /* 0x000000eae42c723c */ /* 0x080ff0000004182c */
[C---:B------:R-:W-:Y:S01]  /*33a0*/  HMMA.16816.F32.BF16 R48, R156.reuse, R234, R48 ;  /* 0x000000ea9c30723c */ /* 0x040fe20000041830 */
[----:B------:R2:W2:Y:S07]  /*33b0*/  LDSM.16.MT88.4 R232, [R0+0x9880] ;  /* 0x0098800000e8783b */ /* 0x0004ae0000004200 */
[-C--:B------:R-:W-:Y:S08]  /*33c0*/  HMMA.16816.F32.BF16 R52, R156, R236.reuse, R52 ;  /* 0x000000ec9c34723c */ /* 0x080ff00000041834 */
[C---:B------:R-:W-:Y:S08]  /*33d0*/  HMMA.16816.F32.BF16 R56, R228.reuse, R236, R56 ;  /* 0x000000ece438723c */ /* 0x040ff00000041838 */
[-C--:B------:R-:W-:Y:S08]  /*33e0*/  HMMA.16816.F32.BF16 R60, R228, R238.reuse, R60 ;  /* 0x000000eee43c723c */ /* 0x080ff0000004183c */
[C---:B------:R-:W-:Y:S01]  /*33f0*/  HMMA.16816.F32.BF16 R64, R156.reuse, R238, R64 ;  /* 0x000000ee9c40723c */ /* 0x040fe20000041840 */
[----:B------:R2:W2:Y:S07]  /*3400*/  LDSM.16.MT88.4 R236, [R0+0xa880] ;  /* 0x00a8800000ec783b */ /* 0x0004ae0000004200 */
[-C--:B-1----:R-:W-:Y:S08]  /*3410*/  HMMA.16816.F32.BF16 R68, R156, R8.reuse, R68 ;  /* 0x000000089c44723c */ /* 0x082ff00000041844 */
[C---:B------:R-:W-:Y:S08]  /*3420*/  HMMA.16816.F32.BF16 R72, R228.reuse, R8, R72 ;  /* 0x00000008e448723c */ /* 0x040ff00000041848 */
[-C--:B------:R-:W-:Y:S01]  /*3430*/  HMMA.16816.F32.BF16 R76, R228, R10.reuse, R76 ;  /* 0x0000000ae44c723c */ /* 0x080fe2000004184c */
[----:B------:R1:W1:Y:S07]  /*3440*/  LDSM.16.MT88.4 R228, [R240+0x15980] ;  /* 0x01598000f0e4783b */ /* 0x00026e0000004200 */
[----:B------:R-:W-:Y:S01]  /*3450*/  HMMA.16816.F32.BF16 R80, R156, R10, R80 ;  /* 0x0000000a9c50723c */ /* 0x000fe20000041850 */
[----:B------:R1:W1:Y:S04]  /*3460*/  LDSM.16.MT88.4 R8, [R0+0x8080] ;  /* 0x008080000008783b */ /* 0x0002680000004200 */
[----:B------:R1:W1:Y:S04]  /*3470*/  LDSM.16.MT88.4 R156, [R241+0x15980] ;  /* 0x01598000f19c783b */ /* 0x0002680000004200 */
[----:B------:R1:W1:Y:S01]  /*3480*/  LDSM.16.MT88.4 R240, [R0+0xb880] ;  /* 0x00b8800000f0783b */ /* 0x0002620000004200 */
[----:B------:R-:W-:-:S05]  /*3490*/  @P0 BRA `(.L_x_2) ;  /* 0x0000033000000947 */ /* 0x000fca0003800000 */
[----:B--234-:R-:W2:Y:S01]  /*34a0*/  LDL.64 R248, [R1+0x78] ;  /* 0x0000780001f87983 */ /* 0x01cea20000100a00 */
[----:B------:R-:W-:Y:S02]  /*34b0*/  ULDC.64 UR4, c[0x0][0x208] ;  /* 0x0000820000047ab9 */ /* 0x000fe40000000a00 */
[----:B------:R-:W-:Y:S01]  /*34c0*/  UIMAD.WIDE.U32 UR22, UR20, UR4, URZ ;  /* 0x00000004141672a5 */ /* 0x000fe2000f8e003f */
[----:B------:R-:W3:Y:S01]  /*34d0*/  LDL.64 R250, [R1+0x80] ;  /* 0x0000800001fa7983 */ /* 0x000ee20000100a00 */
[----:B------:R-:W-:Y:S03]  /*34e0*/  USHF.R.S32.HI UR21, URZ, 0x1f, UR20 ;  /* 0x0000001f3f157899 */ /* 0x000fe60008011414 */
[----:B------:R-:W4:Y:S01]  /*34f0*/  @!P2 S2R R246, SR_CTAID.Y ;  /* 0x0000000000f6a919 */ /* 0x000f220000002600 */
[----:B------:R-:W-:Y:S02]  /*3500*/  UIMAD UR21, UR21, UR4, URZ ;  /* 0x00000004151572a4 */ /* 0x000fe4000f8e023f */
[----:B------:R-:W-:Y:S01]  /*3510*/  UIMAD UR4, UR20, UR11, UR9 ;  /* 0x0000000b140472a4 */ /* 0x000fe2000f8e0209 */
[----:B------:R1:W-:Y:S01]  /*3520*/  STL.64 [R1+0xa0], R2 ;  /* 0x0000a00201007387 */ /* 0x0003e20000100a00 */
[----:B------:R-:W-:Y:S04]  /*3530*/  UIMAD UR21, UR20, UR5, UR21 ;  /* 0x00000005141572a4 */ /* 0x000fe8000f8e0215 */
[----:B------:R-:W-:Y:S01]  /*3540*/  UIADD3 UR21, UR23, UR21, URZ ;  /* 0x0000001517157290 */ /* 0x000fe2000fffe03f */
[----:B-1----:R-:W3:Y:S01]  /*3550*/  LDL.64 R2, [R1+0x58] ;  /* 0x0000580001027983 */ /* 0x002ee20000100a00 */
[----:B----4-:R-:W-:Y:S05]  /*3560*/  @!P2 SHF.R.S32.HI R244, RZ, 0x1f, R246 ;  /* 0x0000001ffff4a819 */ /* 0x010fea00000114f6 */
[----:B------:R-:W-:Y:S04]  /*3570*/  @!P2 IMAD R247, R244, c[0x0][0x288], RZ ;  /* 0x0000a200f4f7aa24 */ /* 0x000fe800078e02ff */
[C---:B------:R-:W-:Y:S02]  /*3580*/  @!P2 IMAD R247, R246.reuse, c[0x0][0x28c], R247 ;  /* 0x0000a300f6f7aa24 */ /* 0x040fe400078e02f7 */
[----:B--2---:R-:W-:Y:S02]  /*3590*/  @!P2 IMAD.MOV.U32 R245, RZ, RZ, R249 ;  /* 0x000000fffff5a224 */ /* 0x004fe400078e00f9 */
[----:B------:R-:W2:Y:S01]  /*35a0*/  LDL R249, [R1+0x50] ;  /* 0x0000500001f97983 */ /* 0x000ea20000100800 */
[----:B------:R-:W-:Y:S02]  /*35b0*/  @!P2 IMAD.MOV.U32 R244, RZ, RZ, R248 ;  /* 0x000000fffff4a224 */ /* 0x000fe400078e00f8 */
[----:B------:R-:W-:Y:S02]  /*35c0*/  IMAD.U32 R248, RZ, RZ, UR22 ;  /* 0x00000016fff87e24 */ /* 0x000fe4000f8e00ff */
[----:B------:R-:W-:Y:S05]  /*35d0*/  @!P2 IMAD.WIDE.U32 R244, R246, c[0x0][0x288], R244 ;  /* 0x0000a200f6f4aa25 */ /* 0x000fea00078e00f4 */
[----:B------:R-:W-:Y:S01]  /*35e0*/  @!P2 IADD3 R246, P1, R244, UR16, RZ ;  /* 0x00000010f4f6ac10 */ /* 0x000fe2000ff3e0ff */
[----:B------:R-:W-:Y:S03]  /*35f0*/  IMAD.U32 R244, RZ, RZ, UR22 ;  /* 0x00000016fff47e24 */ /* 0x000fe6000f8e00ff */
[----:B------:R-:W-:Y:S01]  /*3600*/  @!P2 IADD3.X R247, R245, UR6, R247, P1, !PT ;  /* 0x00000006f5f7ac10 */ /* 0x000fe20008ffe4f7 */
[----:B------:R-:W-:Y:S01]  /*3610*/  IMAD.U32 R245, RZ, RZ, UR21 ;  /* 0x00000015fff57e24 */ /* 0x000fe2000f8e00ff */
[----:B---3--:R-:W-:Y:S04]  /*3620*/  LEA R244, P1, R244, R250, 0x6 ;  /* 0x000000faf4f47211 */ /* 0x008fe800078230ff */
[----:B------:R-:W-:Y:S02]  /*3630*/  LEA.HI.X R245, R248, R251, R245, 0x6, P1 ;  /* 0x000000fbf8f57211 */ /* 0x000fe400008f34f5 */
[----:B------:R-:W3:Y:S04]  /*3640*/  LDL R248, [R1+0x60] ;  /* 0x0000600001f87983 */ /* 0x000ee80000100800 */
[----:B------:R-:W4:Y:S01]  /*3650*/  LDL.64 R250, [R1+0x70] ;  /* 0x0000700001fa7983 */ /* 0x000f220000100a00 */
[----:B---3--:R-:W-:Y:S04]  /*3660*/  LOP3.LUT P1, RZ, R248, 0x1, RZ, 0xc0, !PT ;  /* 0x00000001f8ff7812 */ /* 0x008fe8000782c0ff */
[----:B------:R-:W-:-:S13]  /*3670*/  ISETP.GE.OR P1, PT, R2, UR4, !P1 ;  /* 0x0000000402007c0c */ /* 0x000fda000cf26670 */
[----:B------:R-:W-:Y:S01]  /*3680*/  @!PT LDS RZ, [RZ] ;  /* 0x00000000fffff984 */ /* 0x000fe20000000800 */
[----:B------:R-:W-:Y:S01]  /*3690*/  @!PT LDS RZ, [RZ] ;  /* 0x00000000fffff984 */ /* 0x000fe20000000800 */
[----:B------:R-:W-:Y:S01]  /*36a0*/  @!PT LDS RZ, [RZ] ;  /* 0x00000000fffff984 */ /* 0x000fe20000000800 */
[----:B--2---:R1:W-:Y:S01]  /*36b0*/  LDGSTS.E.BYPASS.LTC128B.128 [R249+0x10080], [R244.64], !P1 ;  /* 0x10080000f4f97fae */ /* 0x0043e2000c901d52 */
[----:B------:R-:W-:Y:S04]  /*36c0*/  LOP3.LUT P1, RZ, R248, 0x2, RZ, 0xc0, !PT ;  /* 0x00000002f8ff7812 */ /* 0x000fe8000782c0ff */
[----:B------:R-:W-:-:S13]  /*36d0*/  ISETP.GE.OR P1, PT, R2, UR4, !P1 ;  /* 0x0000000402007c0c */ /* 0x000fda000cf26670 */
[----:B------:R1:W-:Y:S01]  /*36e0*/  LDGSTS.E.BYPASS.LTC128B.128 [R249+0x11080], [R244.64+0x80], !P1 ;  /* 0x11080080f4f97fae */ /* 0x0003e2000c901d52 */
[----:B------:R-:W-:Y:S04]  /*36f0*/  LOP3.LUT P1, RZ, R248, 0x4, RZ, 0xc0, !PT ;  /* 0x00000004f8ff7812 */ /* 0x000fe8000782c0ff */
[----:B------:R-:W-:-:S13]  /*3700*/  ISETP.GE.OR P1, PT, R2, UR4, !P1 ;  /* 0x0000000402007c0c */ /* 0x000fda000cf26670 */
[----:B------:R1:W-:Y:S01]  /*3710*/  LDGSTS.E.BYPASS.LTC128B.128 [R249+0x12080], [R244.64+0x100], !P1 ;  /* 0x12080100f4f97fae */ /* 0x0003e2000c901d52 */
[----:B------:R-:W-:Y:S04]  /*3720*/  LOP3.LUT P1, RZ, R248, 0x8, RZ, 0xc0, !PT ;  /* 0x00000008f8ff7812 */ /* 0x000fe8000782c0ff */
[----:B------:R-:W-:Y:S02]  /*3730*/  ISETP.GE.OR P1, PT, R2, UR4, !P1 ;  /* 0x0000000402007c0c */ /* 0x000fe4000cf26670 */
[----:B------:R2:W5:Y:S11]  /*3740*/  LDL.LU.64 R2, [R1+0xa0] ;  /* 0x0000a00001027983 */ /* 0x0005760000300a00 */
[----:B------:R1:W-:Y:S02]  /*3750*/  LDGSTS.E.BYPASS.LTC128B.128 [R249+0x13080], [R244.64+0x180], !P1 ;  /* 0x13080180f4f97fae */ /* 0x0003e4000c901d52 */
[C---:B-1----:R-:W-:Y:S04]  /*3760*/  @!P2 LEA R244, P1, R246.reuse, c[0x0][0x280], 0x2 ;  /* 0x0000a000f6f4aa11 */ /* 0x042fe800078210ff */
[----:B------:R-:W-:Y:S01]  /*3770*/  @!P2 LEA.HI.X R245, R246, c[0x0][0x284], R247, 0x2, P1 ;  /* 0x0000a100f6f5aa11 */ /* 0x000fe200008f14f7 */
[----:B------:R-:W-:Y:S05]  /*3780*/  IMAD.U32 R246, RZ, RZ, UR10 ;  /* 0x0000000afff67e24 */ /* 0x000fea000f8e00ff */
[----:B------:R-:W-:Y:S05]  /*3790*/  @!P2 LEA R246, R246, 0x20, 0x5 ;  /* 0x00000020f6f6a811 */ /* 0x000fea00078e28ff */
[----:B------:R-:W-:Y:S04]  /*37a0*/  @!P2 IMAD.WIDE R244, R246, 0x4, R244 ;  /* 0x00000004f6f4a825 */ /* 0x000fe800078e02f4 */
[----:B----4-:R-:W-:Y:S05]  /*37b0*/  @!P2 IMAD.SHL.U32 R246, R250, 0x10, RZ ;  /* 0x00000010faf6a824 */ /* 0x010fea00078e00ff */
[----:B------:R2:W-:Y:S02]  /*37c0*/  @!P2 LDGSTS.E.BYPASS.LTC128B.128 [R246+0x14100], [R244.64] ;  /* 0x14100000f4f6afae */ /* 0x0005e4000b901d52 */
.L_x_2:
[-C--:B-1234-:R-:W-:Y:S01]  /*37d0*/  HMMA.16816.F32.BF16 R84, R4, R8.reuse, R84 ;  /* 0x000000080454723c */ /* 0x09efe20000041854 */
[----:B------:R-:W2:Y:S05]  /*37e0*/  LDL R248, [R1+0x44] ;  /* 0x0000440001f87983 */ /* 0x000eaa0000100800 */
[----:B------:R-:W3:Y:S02]  /*37f0*/  LDL R244, [R1+0x40] ;  /* 0x0000400001f47983 */ /* 0x000ee40000100800 */
[C---:B------:R-:W-:Y:S03]  /*3800*/  HMMA.16816.F32.BF16 R88, R12.reuse, R8, R88 ;  /* 0x000000080c58723c */ /* 0x040fe60000041858 */
[----:B------:R-:W4:Y:S05]  /*3810*/  LDL R9, [R1+0x24] ;  /* 0x0000240001097983 */ /* 0x000f2a0000100800 */
[-C--:B------:R-:W-:Y:S01]  /*3820*/  HMMA.16816.F32.BF16 R92, R12, R10.reuse, R92 ;  /* 0x0000000a0c5c723c */ /* 0x080fe2000004185c */
[----:B------:R-:W0:Y:S05]  /*3830*/  LDGDEPBAR ;  /* 0x00000000000079af */ /* 0x000e2a0000000000 */
[----:B------:R-:W-:Y:S02]  /*3840*/  BAR.SYNC.DEFER_BLOCKING 0x0 ;  /* 0x0000000000007b1d */ /* 0x000fe40000010000 */
[C---:B------:R-:W-:Y:S08]  /*3850*/  HMMA.16816.F32.BF16 R96, R4.reuse, R10, R96 ;  /* 0x0000000a0460723c */ /* 0x040ff00000041860 */
[-C--:B------:R-:W-:Y:S08]  /*3860*/  HMMA.16816.F32.BF16 R100, R4, R16.reuse, R100 ;  /* 0x000000100464723c */ /* 0x080ff00000041864 */
        /* <DEDUP_REMOVED lines=10> */
[----:B------:R-:W-:Y:S08]  /*3910*/  HMMA.16816.F32.BF16 R144, R4, R154, R144 ;  /* 0x0000009a0490723c */ /* 0x000ff00000041890 */
        /* <DEDUP_REMOVED lines=15> */
[----:B------:R-:W-:Y:S01]  /*3a10*/  HMMA.16816.F32.BF16 R144, R156, R242, R144 ;  /* 0x000000f29c90723c */ /* 0x000fe20000041890 */
[----:B--2---:R-:W1:Y:S05]  /*3a20*/  LDSM.16.M88.4 R12, [R248+0x800] ;  /* 0x00080000f80c783b */ /* 0x004e6a0000000200 */
[----:B---3--:R-:W-:Y:S05]  /*3a30*/  LDSM.16.M88.4 R160, [R244] ;  /* 0x00000000f4a0783b */ /* 0x008fea0000000200 */
[----:B----4-:R-:W2:Y:S05]  /*3a40*/  LDSM.16.MT88.4 R4, [R9+0x4800] ;  /* 0x004800000904783b */ /* 0x010eaa0000004200 */
[----:B------:R3:W4:Y:S05]  /*3a50*/  LDSM.16.M88.4 R232, [R244+0x800] ;  /* 0x00080000f4e8783b */ /* 0x00072a0000000200 */
[----:B------:R3:W3:Y:S05]  /*3a60*/  LDSM.16.MT88.4 R16, [R9] ;  /* 0x000000000910783b */ /* 0x0006ea0000004200 */
[----:B------:R2:W3:Y:S05]  /*3a70*/  LDSM.16.MT88.4 R236, [R9+0x4000] ;  /* 0x0040000009ec783b */ /* 0x0004ea0000004200 */
[----:B------:R3:W3:Y:S05]  /*3a80*/  LDSM.16.M88.4 R244, [R248] ;  /* 0x00000000f8f4783b */ /* 0x0006ea0000000200 */
[----:B------:R3:W3:Y:S05]  /*3a90*/  LDSM.16.MT88.4 R248, [R9+0x800] ;  /* 0x0008000009f8783b */ /* 0x0006ea0000004200 */
[----:B-1----:R1:W-:Y:S05]  /*3aa0*/  STL.64 [R1], R12 ;  /* 0x0000000c01007387 */ /* 0x0023ea0000100a00 */
[----:B------:R1:W-:Y:S05]  /*3ab0*/  STL.64 [R1+0x8], R14 ;  /* 0x0000080e01007387 */ /* 0x0003ea0000100a00 */
[----:B--2---:R1:W-:Y:S05]  /*3ac0*/  STL.64 [R1+0x10], R4 ;  /* 0x0000100401007387 */ /* 0x0043ea0000100a00 */
[----:B------:R1:W-:Y:S01]  /*3ad0*/  STL.64 [R1+0x18], R6 ;  /* 0x0000180601007387 */ /* 0x0003e20000100a00 */
[----:B------:R-:W-:-:S05]  /*3ae0*/  @P0 BRA `(.L_x_3) ;  /* 0x0000033000000947 */ /* 0x000fca0003800000 */
[----:B----4-:R-:W2:Y:S01]  /*3af0*/  LDL.64 R10, [R1+0x78] ;  /* 0x00007800010a7983 */ /* 0x010ea20000100a00 */
[----:B------:R-:W-:Y:S02]  /*3b00*/  ULDC.64 UR4, c[0x0][0x178] ;  /* 0x00005e0000047ab9 */ /* 0x000fe40000000a00 */
[----:B------:R-:W-:Y:S01]  /*3b10*/  UIMAD.WIDE.U32 UR22, UR20, UR4, URZ ;  /* 0x00000004141672a5 */ /* 0x000fe2000f8e003f */
[----:B-1----:R-:W4:Y:S01]  /*3b20*/  LDL.64 R14, [R1+0x88] ;  /* 0x00008800010e7983 */ /* 0x002f220000100a00 */
[----:B------:R-:W-:Y:S03]  /*3b30*/  USHF.R.S32.HI UR21, URZ, 0x1f, UR20 ;  /* 0x0000001f3f157899 */ /* 0x000fe60008011414 */
[----:B---3--:R-:W3:Y:S01]  /*3b40*/  LDL R12, [R1+0x64] ;  /* 0x00006400010c7983 */ /* 0x008ee20000100800 */
[----:B------:R-:W-:Y:S01]  /*3b50*/  IMAD.U32 R8, RZ, RZ, UR22 ;  /* 0x00000016ff087e24 */ /* 0x000fe2000f8e00ff */
[----:B------:R-:W-:Y:S02]  /*3b60*/  UIMAD UR21, UR21, UR4, URZ ;  /* 0x00000004151572a4 */ /* 0x000fe4000f8e023f */
[----:B------:R-:W4:Y:S01]  /*3b70*/  LDL.64 R148, [R1+0x58] ;  /* 0x0000580001947983 */ /* 0x000f220000100a00 */
[----:B------:R-:W-:Y:S02]  /*3b80*/  USHF.L.U32 UR4, UR20, 0x5, URZ ;  /* 0x0000000514047899 */ /* 0x000fe4000800063f */
[----:B------:R-:W-:Y:S01]  /*3b90*/  UIMAD UR21, UR20, UR5, UR21 ;  /* 0x00000005141572a4 */ /* 0x000fe2000f8e0215 */
[----:B------:R-:W4:Y:S01]  /*3ba0*/  LDL R9, [R1+0x50] ;  /* 0x0000500001097983 */ /* 0x000f220000100800 */
[----:B------:R-:W-:Y:S02]  /*3bb0*/  UIADD3 UR5, -UR4, UR7, URZ ;  /* 0x0000000704057290 */ /* 0x000fe4000fffe13f */
[----:B------:R-:W-:Y:S01]  /*3bc0*/  UIADD3 UR21, UR23, UR21, URZ ;  /* 0x0000001517157290 */ /* 0x000fe2000fffe03f */
[----:B------:R-:W1:Y:S02]  /*3bd0*/  S2R R6, SR_CTAID.Y ;  /* 0x0000000000067919 */ /* 0x000e640000002600 */
[----:B-1----:R-:W-:Y:S05]  /*3be0*/  SHF.R.S32.HI R7, RZ, 0x1f, R6 ;  /* 0x0000001fff077819 */ /* 0x002fea0000011406 */
[----:B------:R-:W-:Y:S04]  /*3bf0*/  IMAD R7, R7, c[0x0][0x270], RZ ;  /* 0x00009c0007077a24 */ /* 0x000fe800078e02ff */
[C---:B------:R-:W-:Y:S02]  /*3c00*/  IMAD R7, R6.reuse, c[0x0][0x274], R7 ;  /* 0x00009d0006077a24 */ /* 0x040fe400078e0207 */
[----:B--2---:R-:W-:Y:S02]  /*3c10*/  IMAD.MOV.U32 R4, RZ, RZ, R10 ;  /* 0x000000ffff047224 */ /* 0x004fe400078e000a */
[----:B------:R-:W-:Y:S02]  /*3c20*/  IMAD.MOV.U32 R5, RZ, RZ, R11 ;  /* 0x000000ffff057224 */ /* 0x000fe400078e000b */
[----:B------:R-:W2:Y:S02]  /*3c30*/  LDL.64 R10, [R1+0x70] ;  /* 0x00007000010a7983 */ /* 0x000ea40000100a00 */
[----:B------:R-:W-:Y:S01]  /*3c40*/  IMAD.WIDE.U32 R4, R6, c[0x0][0x270], R4 ;  /* 0x00009c0006047a25 */ /* 0x000fe200078e0004 */
[----:B---3--:R-:W-:Y:S04]  /*3c50*/  LOP3.LUT P1, RZ, R12, 0x2, RZ, 0xc0, !PT ;  /* 0x000000020cff7812 */ /* 0x008fe8000782c0ff */
[----:B------:R-:W-:Y:S01]  /*3c60*/  IADD3 R6, P0, R4, UR14, RZ ;  /* 0x0000000e04067c10 */ /* 0x000fe2000ff1e0ff */
[----:B------:R-:W-:Y:S01]  /*3c70*/  IMAD.U32 R4, RZ, RZ, UR22 ;  /* 0x00000016ff047e24 */ /* 0x000fe2000f8e00ff */
[----:B----4-:R-:W-:Y:S02]  /*3c80*/  ISETP.GE.OR P1, PT, R148, UR5, !P1 ;  /* 0x0000000594007c0c */ /* 0x010fe4000cf26670 */
[----:B------:R-:W-:Y:S01]  /*3c90*/  IADD3.X R7, R5, UR8, R7, P0, !PT ;  /* 0x0000000805077c10 */ /* 0x000fe200087fe407 */
[----:B------:R-:W-:Y:S01]  /*3ca0*/  IMAD.U32 R5, RZ, RZ, UR21 ;  /* 0x00000015ff057e24 */ /* 0x000fe2000f8e00ff */
[----:B------:R-:W-:Y:S04]  /*3cb0*/  LEA R4, P0, R4, R14, 0x6 ;  /* 0x0000000e04047211 */ /* 0x000fe800078030ff */
[----:B------:R-:W-:Y:S02]  /*3cc0*/  LEA.HI.X R5, R8, R15, R5, 0x6, P0 ;  /* 0x0000000f08057211 */ /* 0x000fe400000f3405 */
[----:B------:R-:W-:Y:S04]  /*3cd0*/  LOP3.LUT P0, RZ, R12, 0x1, RZ, 0xc0, !PT ;  /* 0x000000010cff7812 */ /* 0x000fe8000780c0ff */
[----:B------:R-:W-:-:S13]  /*3ce0*/  ISETP.GE.OR P0, PT, R148, UR5, !P0 ;  /* 0x0000000594007c0c */ /* 0x000fda000c706670 */
[----:B------:R-:W-:Y:S01]  /*3cf0*/  @!PT LDS RZ, [RZ] ;  /* 0x00000000fffff984 */ /* 0x000fe20000000800 */
[----:B------:R-:W-:Y:S01]  /*3d00*/  @!PT LDS RZ, [RZ] ;  /* 0x00000000fffff984 */ /* 0x000fe20000000800 */
[----:B------:R-:W-:Y:S01]  /*3d10*/  @!PT LDS RZ, [RZ] ;  /* 0x00000000fffff984 */ /* 0x000fe20000000800 */
[----:B------:R1:W-:Y:S01]  /*3d20*/  LDGSTS.E.BYPASS.LTC128B.128 [R9+0x8080], [R4.64], !P0 ;  /* 0x0808000004097fae */ /* 0x0003e2000c101d52 */
[C---:B------:R-:W-:Y:S03]  /*3d30*/  LOP3.LUT P0, RZ, R12.reuse, 0x4, RZ, 0xc0, !PT ;  /* 0x000000040cff7812 */ /* 0x040fe6000780c0ff */
[----:B------:R1:W-:Y:S01]  /*3d40*/  LDGSTS.E.BYPASS.LTC128B.128 [R9+0x9080], [R4.64+0x80], !P1 ;  /* 0x0908008004097fae */ /* 0x0003e2000c901d52 */
[----:B------:R-:W-:Y:S02]  /*3d50*/  LOP3.LUT P1, RZ, R12, 0x8, RZ, 0xc0, !PT ;  /* 0x000000080cff7812 */ /* 0x000fe4000782c0ff */
[C---:B------:R-:W-:Y:S02]  /*3d60*/  ISETP.GE.OR P0, PT, R148.reuse, UR5, !P0 ;  /* 0x0000000594007c0c */ /* 0x040fe4000c706670 */
[----:B------:R-:W-:Y:S11]  /*3d70*/  ISETP.GE.OR P1, PT, R148, UR5, !P1 ;  /* 0x0000000594007c0c */ /* 0x000ff6000cf26670 */
[----:B------:R1:W-:Y:S04]  /*3d80*/  LDGSTS.E.BYPASS.LTC128B.128 [R9+0xa080], [R4.64+0x100], !P0 ;  /* 0x0a08010004097fae */ /* 0x0003e8000c101d52 */
[----:B------:R1:W-:Y:S02]  /*3d90*/  LDGSTS.E.BYPASS.LTC128B.128 [R9+0xb080], [R4.64+0x180], !P1 ;  /* 0x0b08018004097fae */ /* 0x0003e4000c901d52 */
[C---:B-1----:R-:W-:Y:S04]  /*3da0*/  LEA R4, P0, R6.reuse, c[0x0][0x258], 0x2 ;  /* 0x0000960006047a11 */ /* 0x042fe800078010ff */
[----:B------:R-:W-:Y:S01]  /*3db0*/  LEA.HI.X R5, R6, c[0x0][0x25c], R7, 0x2, P0 ;  /* 0x0000970006057a11 */ /* 0x000fe200000f1407 */
[----:B------:R-:W-:Y:S02]  /*3dc0*/  IMAD.U32 R6, RZ, RZ, UR4 ;  /* 0x00000004ff067e24 */ /* 0x000fe4000f8e00ff */
[----:B------:R-:W-:Y:S03]  /*3dd0*/  IMAD.U32 R7, RZ, RZ, UR4 ;  /* 0x00000004ff077e24 */ /* 0x000fe6000f8e00ff */
[----:B------:R-:W-:Y:S04]  /*3de0*/  LEA R4, P0, R6, R4, 0x2 ;  /* 0x0000000406047211 */ /* 0x000fe800078010ff */
[----:B------:R-:W-:Y:S01]  /*3df0*/  LEA.HI.X.SX32 R5, R7, R5, 0x2, P0 ;  /* 0x0000000507057211 */ /* 0x000fe200000f16ff */
[----:B--2---:R-:W-:Y:S05]  /*3e00*/  @!P2 IMAD.SHL.U32 R6, R10, 0x10, RZ ;  /* 0x000000100a06a824 */ /* 0x004fea00078e00ff */
[----:B------:R1:W-:Y:S03]  /*3e10*/  @!P2 LDGSTS.E.BYPASS.LTC128B.128 [R6+0x14080], [R4.64] ;  /* 0x140800000406afae */ /* 0x0003e6000b901d52 */
.L_x_3:
[-C--:B-1-34-:R-:W-:Y:S01]  /*3e20*/  HMMA.16816.F32.BF16 R4, R160, R16.reuse, RZ ;  /* 0x00000010a004723c */ /* 0x09afe200000418ff */
[----:B------:R-:W2:Y:S01]  /*3e30*/  LDL.LU R240, [R1] ;  /* 0x0000000001f07983 */ /* 0x000ea20000300800 */
[----:B------:R-:W-:Y:S02]  /*3e40*/  USHF.L.U32 UR10, UR10, 0xd, URZ ;  /* 0x0000000d0a0a7899 */ /* 0x000fe4000800063f */
[----:B------:R-:W-:Y:S01]  /*3e50*/  UISETP.GE.AND UP0, UPT, UR20, UR13, UPT ;  /* 0x0000000d1400728c */ /* 0x000fe2000bf06270 */
[----:B------:R-:W2:Y:S03]  /*3e60*/  LDL.LU R241, [R1+0x4] ;  /* 0x0000040001f17983 */ /* 0x000ea60000300800 */
[C---:B------:R-:W-:Y:S01]  /*3e70*/  HMMA.16816.F32.BF16 R8, R232.reuse, R16, RZ ;  /* 0x00000010e808723c */ /* 0x040fe200000418ff */
[----:B------:R-:W2:Y:S04]  /*3e80*/  LDL.LU R242, [R1+0x8] ;  /* 0x0000080001f27983 */ /* 0x000ea80000300800 */
[----:B------:R-:W2:Y:S03]  /*3e90*/  LDL.LU R243, [R1+0xc] ;  /* 0x00000c0001f37983 */ /* 0x000ea60000300800 */
[-C--:B------:R-:W-:Y:S01]  /*3ea0*/  HMMA.16816.F32.BF16 R12, R232, R18.reuse, RZ ;  /* 0x00000012e80c723c */ /* 0x080fe200000418ff */
[----:B------:R-:W-:Y:S04]  /*3eb0*/  STL.64 [R1+0xb0], R22 ;  /* 0x0000b01601007387 */ /* 0x000fe80000100a00 */
[----:B------:R1:W-:Y:S03]  /*3ec0*/  STL.64 [R1+0xa8], R20 ;  /* 0x0000a81401007387 */ /* 0x0003e60000100a00 */
[C---:B------:R-:W-:Y:S01]  /*3ed0*/  HMMA.16816.F32.BF16 R16, R160.reuse, R18, RZ ;  /* 0x00000012a010723c */ /* 0x040fe200000418ff */
[----:B------:R-:W0:Y:S07]  /*3ee0*/  LDGDEPBAR ;  /* 0x00000000000079af */ /* 0x000e2e0000000000 */
[-C--:B------:R-:W-:Y:S08]  /*3ef0*/  HMMA.16816.F32.BF16 R148, R160, R236.reuse, RZ ;  /* 0x000000eca094723c */ /* 0x080ff000000418ff */
[C---:B------:R-:W-:Y:S01]  /*3f00*/  HMMA.16816.F32.BF16 R152, R232.reuse, R236, RZ ;  /* 0x000000ece898723c */ /* 0x040fe200000418ff */
[----:B-1----:R-:W3:Y:S07]  /*3f10*/  LDL.LU R20, [R1+0x10] ;  /* 0x0000100001147983 */ /* 0x002eee0000300800 */
[-C--:B------:R-:W-:Y:S01]  /*3f20*/  HMMA.16816.F32.BF16 R156, R232, R238.reuse, RZ ;  /* 0x000000eee89c723c */ /* 0x080fe200000418ff */
[----:B------:R-:W3:Y:S04]  /*3f30*/  LDL.LU R21, [R1+0x14] ;  /* 0x0000140001157983 */ /* 0x000ee80000300800 */
[----:B------:R-:W4:Y:S03]  /*3f40*/  LDL.LU R22, [R1+0x18] ;  /* 0x0000180001167983 */ /* 0x000f260000300800 */
[----:B------:R-:W-:Y:S01]  /*3f50*/  HMMA.16816.F32.BF16 R160, R160, R238, RZ ;  /* 0x000000eea0a0723c */ /* 0x000fe200000418ff */
[----:B------:R-:W4:Y:S04]  /*3f60*/  LDL.LU R23, [R1+0x1c] ;  /* 0x00001c0001177983 */ /* 0x000f280000300800 */
[----:B------:R1:W-:Y:S03]  /*3f70*/  STL [R1+0xa0], R0 ;  /* 0x0000a00001007387 */ /* 0x0003e60000100800 */
[-C--:B------:R-:W-:Y:S01]  /*3f80*/  HMMA.16816.F32.BF16 R4, R244, R248.reuse, R4 ;  /* 0x000000f8f404723c */ /* 0x080fe20000041804 */
[----:B------:R-:W4:Y:S04]  /*3f90*/  LDL R237, [R1+0x4c] ;  /* 0x00004c0001ed7983 */ /* 0x000f280000100800 */
[----:B-1----:R-:W4:Y:S03]  /*3fa0*/  LDL R0, [R1+0x24] ;  /* 0x0000240001007983 */ /* 0x002f260000100800 */
[C---:B--2---:R-:W-:Y:S01]  /*3fb0*/  HMMA.16816.F32.BF16 R8, R240.reuse, R248, R8 ;  /* 0x000000f8f008723c */ /* 0x044fe20000041808 */
[----:B------:R-:W2:Y:S07]  /*3fc0*/  LDL R249, [R1+0x48] ;  /* 0x0000480001f97983 */ /* 0x000eae0000100800 */
[-C--:B------:R-:W-:Y:S08]  /*3fd0*/  HMMA.16816.F32.BF16 R12, R240, R250.reuse, R12 ;  /* 0x000000faf00c723c */ /* 0x080ff0000004180c */
[C---:B------:R-:W-:Y:S08]  /*3fe0*/  HMMA.16816.F32.BF16 R16, R244.reuse, R250, R16 ;  /* 0x000000faf410723c */ /* 0x040ff00000041810 */
[-C--:B---3--:R-:W-:Y:S08]  /*3ff0*/  HMMA.16816.F32.BF16 R148, R244, R20.reuse, R148 ;  /* 0x00000014f494723c */ /* 0x088ff00000041894 */
[C---:B------:R-:W-:Y:S01]  /*4000*/  HMMA.16816.F32.BF16 R152, R240.reuse, R20, R152 ;  /* 0x00000014f098723c */ /* 0x040fe20000041898 */
[----:B----4-:R-:W-:Y:S07]  /*4010*/  LDSM.16.M88.4 R228, [R237] ;  /* 0x00000000ede4783b */ /* 0x010fee0000000200 */
[-C--:B------:R-:W-:Y:S01]  /*4020*/  HMMA.16816.F32.BF16 R156, R240, R22.reuse, R156 ;  /* 0x00000016f09c723c */ /* 0x080fe2000004189c */
[----:B------:R-:W-:Y:S07]  /*4030*/  LDSM.16.M88.4 R236, [R237+0x800] ;  /* 0x00080000edec783b */ /* 0x000fee0000000200 */
[----:B------:R-:W-:Y:S01]  /*4040*/  HMMA.16816.F32.BF16 R160, R244, R22, R160 ;  /* 0x00000016f4a0723c */ /* 0x000fe200000418a0 */
[----:B------:R1:W5:Y:S04]  /*4050*/  LDL.LU.64 R22, [R1+0xb0] ;  /* 0x0000b00001167983 */ /* 0x0003680000300a00 */
[----:B------:R1:W5:Y:S04]  /*4060*/  LDL.LU.64 R20, [R1+0xa8] ;  /* 0x0000a80001147983 */ /* 0x0003680000300a00 */
[----:B------:R-:W3:Y:S04]  /*4070*/  LDSM.16.MT88.4 R232, [R0+0x1000] ;  /* 0x0010000000e8783b */ /* 0x000ee80000004200 */
[----:B------:R-:W4:Y:S01]  /*4080*/  LDSM.16.MT88.4 R240, [R0+0x5000] ;  /* 0x0050000000f0783b */ /* 0x000f220000004200 */
[-C--:B---3--:R-:W-:Y:S08]  /*4090*/  HMMA.16816.F32.BF16 R4, R228, R232.reuse, R4 ;  /* 0x000000e8e404723c */ /* 0x088ff00000041804 */
[C---:B------:R-:W-:Y:S08]  /*40a0*/  HMMA.16816.F32.BF16 R8, R236.reuse, R232, R8 ;  /* 0x000000e8ec08723c */ /* 0x040ff00000041808 */
[-C--:B------:R-:W-:Y:S08]  /*40b0*/  HMMA.16816.F32.BF16 R12, R236, R234.reuse, R12 ;  /* 0x000000eaec0c723c */ /* 0x080ff0000004180c */
[C---:B------:R-:W-:Y:S01]  /*40c0*/  HMMA.16816.F32.BF16 R16, R228.reuse, R234, R16 ;  /* 0x000000eae410723c */ /* 0x040fe20000041810 */
[----:B------:R-:W-:Y:S07]  /*40d0*/  LDSM.16.MT88.4 R232, [R0+0x1800] ;  /* 0x0018000000e8783b */ /* 0x000fee0000004200 */
[-C--:B----4-:R-:W-:Y:S08]  /*40e0*/  HMMA.16816.F32.BF16 R148, R228, R240.reuse, R148 ;  /* 0x000000f0e494723c */ /* 0x090ff00000041894 */
[C---:B------:R-:W-:Y:S01]  /*40f0*/  HMMA.16816.F32.BF16 R152, R236.reuse, R240, R152 ;  /* 0x000000f0ec98723c */ /* 0x040fe20000041898 */
[----:B------:R-:W3:Y:S07]  /*4100*/  LDL R241, [R1+0x98] ;  /* 0x0000980001f17983 */ /* 0x000eee0000100800 */
[-C--:B------:R-:W-:Y:S01]  /*4110*/  HMMA.16816.F32.BF16 R156, R236, R242.reuse, R156 ;  /* 0x000000f2ec9c723c */ /* 0x080fe2000004189c */
[----:B------:R4:W-:Y:S07]  /*4120*/  LDSM.16.MT88.4 R236, [R0+0x5800] ;  /* 0x0058000000ec783b */ /* 0x0009ee0000004200 */
[----:B------:R-:W-:Y:S07]  /*4130*/  HMMA.16816.F32.BF16 R160, R228, R242, R160 ;  /* 0x000000f2e4a0723c */ /* 0x000fee00000418a0 */
[----:B------:R-:W-:Y:S01]  /*4140*/  IMAD.U32 R230, RZ, RZ, UR10 ;  /* 0x0000000affe67e24 */ /* 0x000fe2000f8e00ff */
[----:B----4-:R1:W5:Y:S04]  /*4150*/  LDL.LU R0, [R1+0xa0] ;  /* 0x0000a00001007983 */ /* 0x0103680000300800 */
[----:B------:R-:W4:Y:S04]  /*4160*/  LDL.64 R242, [R1+0x90] ;  /* 0x0000900001f27983 */ /* 0x000f280000100a00 */
[----:B--2---:R-:W2:Y:S04]  /*4170*/  LDSM.16.M88.4 R244, [R249] ;  /* 0x00000000f9f4783b */ /* 0x004ea80000000200 */
[----:B------:R-:W1:Y:S01]  /*4180*/  LDSM.16.M88.4 R248, [R249+0x800] ;  /* 0x00080000f9f8783b */ /* 0x000e620000000200 */
[-C--:B--2---:R-:W-:Y:S08]  /*4190*/  HMMA.16816.F32.BF16 R4, R244, R232.reuse, R4 ;  /* 0x000000e8f404723c */ /* 0x084ff00000041804 */
[C---:B-1----:R-:W-:Y:S08]  /*41a0*/  HMMA.16816.F32.BF16 R8, R248.reuse, R232, R8 ;  /* 0x000000e8f808723c */ /* 0x042ff00000041808 */
[-C--:B------:R-:W-:Y:S08]  /*41b0*/  HMMA.16816.F32.BF16 R12, R248, R234.reuse, R12 ;  /* 0x000000eaf80c723c */ /* 0x080ff0000004180c */
[C---:B------:R-:W-:Y:S08]  /*41c0*/  HMMA.16816.F32.BF16 R16, R244.reuse, R234, R16 ;  /* 0x000000eaf410723c */ /* 0x040ff00000041810 */
[-C--:B------:R-:W-:Y:S08]  /*41d0*/  HMMA.16816.F32.BF16 R148, R244, R236.reuse, R148 ;  /* 0x000000ecf494723c */ /* 0x080ff00000041894 */
[C---:B------:R-:W-:Y:S08]  /*41e0*/  HMMA.16816.F32.BF16 R152, R248.reuse, R236, R152 ;  /* 0x000000ecf898723c */ /* 0x040ff00000041898 */
[-C--:B------:R-:W-:Y:S08]  /*41f0*/  HMMA.16816.F32.BF16 R156, R248, R238.reuse, R156 ;  /* 0x000000eef89c723c */ /* 0x080ff0000004189c */
[----:B------:R-:W-:Y:S04]  /*4200*/  HMMA.16816.F32.BF16 R160, R244, R238, R160 ;  /* 0x000000eef4a0723c */ /* 0x000fe800000418a0 */
[----:B----4-:R-:W-:Y:S01]  /*4210*/  IADD3 R229, P0, R242, UR10, RZ ;  /* 0x0000000af2e57c10 */ /* 0x010fe2000ff1e0ff */
[----:B------:R-:W-:Y:S03]  /*4220*/  UMOV UR10, UR20 ;  /* 0x00000014000a7c82 */ /* 0x000fe60008000000 */
[----:B---3--:R-:W-:Y:S04]  /*4230*/  LEA.HI.X.SX32 R230, R230, R241, 0x1, P0 ;  /* 0x000000f1e6e67211 */ /* 0x008fe800000f0eff */
[C---:B------:R-:W-:Y:S04]  /*4240*/  LEA R228, P0, R229.reuse, c[0x0][0x220], 0x2 ;  /* 0x00008800e5e47a11 */ /* 0x040fe800078010ff */
[----:B------:R-:W-:Y:S02]  /*4250*/  LEA.HI.X R229, R229, c[0x0][0x224], R230, 0x2, P0 ;  /* 0x00008900e5e57a11 */ /* 0x000fe400000f14e6 */
[----:B------:R-:W-:Y:S03]  /*4260*/  PLOP3.LUT P0, PT, PT, PT, UP0, 0x80, 0x0 ;  /* 0x000000000000781c */ /* 0x000fe60003f0f008 */
[----:B------:R1:W-:Y:S04]  /*4270*/  RED.E.ADD.F32.FTZ.RN.STRONG.GPU [R228.64], R4 ;  /* 0x00000004e400798e */ /* 0x0003e8000c10e792 */
[----:B------:R1:W-:Y:S04]  /*4280*/  RED.E.ADD.F32.FTZ.RN.STRONG.GPU [R228.64+0x400], R5 ;  /* 0x00040005e400798e */ /* 0x0003e8000c10e792 */
        /* <DEDUP_REMOVED lines=29> */
[----:B------:R1:W-:Y:S01]  /*4460*/  RED.E.ADD.F32.FTZ.RN.STRONG.GPU [R228.64+0x7c00], R159 ;  /* 0x007c009fe400798e */ /* 0x0003e2000c10e792 */
[----:B------:R-:W-:-:S05]  /*4470*/  @!P0 BRA `(.L_x_4) ;  /* 0xffffdea000008947 */ /* 0x000fca000383ffff */
.L_x_1:
[----:B-1----:R-:W2:Y:S01]  /*4480*/  LDL.LU R6, [R1+0x54] ;  /* 0x0000540001067983 */ /* 0x002ea20000300800 */
[----:B-----5:R-:W-:-:S02]  /*4490*/  F2FP.BF16.PACK_AB R0, R21, R20 ;  /* 0x000000141500723e */ /* 0x020fc400000010ff */
[----:B------:R-:W-:Y:S01]  /*44a0*/  F2FP.BF16.PACK_AB R153, R23, R22 ;  /* 0x000000161799723e */ /* 0x000fe200000010ff */
[----:B------:R-:W3:Y:S01]  /*44b0*/  LDL.LU.64 R4, [R1+0x70] ;  /* 0x0000700001047983 */ /* 0x000ee20000300a00 */
[----:B------:R-:W-:Y:S02]  /*44c0*/  F2FP.BF16.PACK_AB R148, R33, R32 ;  /* 0x000000202194723e */ /* 0x000fe400000010ff */
[----:B------:R-:W-:Y:S01]  /*44d0*/  F2FP.BF16.PACK_AB R155, R25, R24 ;  /* 0x00000018199b723e */ /* 0x000fe200000010ff */
[----:B------:R-:W4:Y:S01]  /*44e0*/  LDL.LU R7, [R1+0x9c] ;  /* 0x00009c0001077983 */ /* 0x000f220000300800 */
[----:B------:R-:W-:Y:S01]  /*44f0*/  F2FP.BF16.PACK_AB R154, R27, R26 ;  /* 0x0000001a1b9a723e */ /* 0x000fe200000010ff */
[----:B------:R-:W-:Y:S01]  /*4500*/  FMUL.FTZ R84, R84, c[0x0][0x298] ;  /* 0x0000a60054547a20 */ /* 0x000fe20000410000 */
        /* <DEDUP_REMOVED lines=9> */
[----:B------:R-:W1:Y:S01]  /*45a0*/  S2R R38, SR_TID.X ;  /* 0x0000000000267919 */ /* 0x000e620000002100 */
        /* <DEDUP_REMOVED lines=72> */
[----:B-1----:R-:W-:Y:S01]  /*4a30*/  SHF.R.S32.HI R8, RZ, 0x1f, R38 ;  /* 0x0000001fff087819 */ /* 0x002fe20000011426 */
        /* <DEDUP_REMOVED lines=11> */
[----:B------:R-:W-:Y:S01]  /*4af0*/  LEA.HI R8, R8, R38, RZ, 0x5 ;  /* 0x0000002608087211 */ /* 0x000fe200078f28ff */
[----:B------:R-:W-:Y:S01]  /*4b00*/  FMUL.FTZ R11, R133, c[0x0][0x298] ;  /* 0x0000a600850b7a20 */ /* 0x000fe20000410000 */
[----:B------:R-:W-:Y:S01]  /*4b10*/  F2FP.BF16.PACK_AB R13, R13, R124 ;  /* 0x0000007c0d0d723e */ /* 0x000fe200000010ff */
[----:B------:R-:W-:Y:S01]  /*4b20*/  FMUL.FTZ R134, R134, c[0x0][0x298] ;  /* 0x0000a60086867a20 */ /* 0x000fe20000410000 */
[----:B------:R-:W-:Y:S01]  /*4b30*/  F2FP.BF16.PACK_AB R12, R12, R126 ;  /* 0x0000007e0c0c723e */ /* 0x000fe200000010ff */
[----:B------:R-:W-:Y:S01]  /*4b40*/  FMUL.FTZ R10, R135, c[0x0][0x298] ;  /* 0x0000a600870a7a20 */ /* 0x000fe20000410000 */
[----:B------:R-:W-:Y:S01]  /*4b50*/  F2FP.BF16.PACK_AB R11, R11, R132 ;  /* 0x000000840b0b723e */ /* 0x000fe200000010ff */
[----:B------:R-:W-:Y:S01]  /*4b60*/  FMUL.FTZ R144, R144, c[0x0][0x298] ;  /* 0x0000a60090907a20 */ /* 0x000fe20000410000 */
[----:B------:R-:W-:Y:S01]  /*4b70*/  SHF.R.S32.HI R8, RZ, 0x5, R8 ;  /* 0x00000005ff087819 */ /* 0x000fe20000011408 */
[----:B------:R-:W-:Y:S01]  /*4b80*/  FMUL.FTZ R146, R146, c[0x0][0x298] ;  /* 0x0000a60092927a20 */ /* 0x000fe20000410000 */
[----:B------:R-:W-:Y:S01]  /*4b90*/  F2FP.BF16.PACK_AB R10, R10, R134 ;  /* 0x000000860a0a723e */ /* 0x000fe200000010ff */
[----:B------:R-:W-:Y:S01]  /*4ba0*/  FMUL.FTZ R136, R136, c[0x0][0x298] ;  /* 0x0000a60088887a20 */ /* 0x000fe20000410000 */
[----:B------:R-:W-:Y:S01]  /*4bb0*/  USHF.R.S32.HI UR6, URZ, 0x1f, UR12 ;  /* 0x0000001f3f067899 */ /* 0x000fe2000801140c */
[----:B------:R-:W-:Y:S01]  /*4bc0*/  FMUL.FTZ R9, R137, c[0x0][0x298] ;  /* 0x0000a60089097a20 */ /* 0x000fe20000410000 */
[----:B------:R-:W-:Y:S01]  /*4bd0*/  ULDC.64 UR4, c[0x0][0x340] ;  /* 0x0000d00000047ab9 */ /* 0x000fe20000000a00 */
[----:B------:R-:W-:Y:S01]  /*4be0*/  FMUL.FTZ R138, R138, c[0x0][0x298] ;  /* 0x0000a6008a8a7a20 */ /* 0x000fe20000410000 */
[----:B------:R-:W-:Y:S01]  /*4bf0*/  UIMAD UR4, UR6, UR4, URZ ;  /* 0x00000004060472a4 */ /* 0x000fe2000f8e023f */
[----:B------:R-:W-:Y:S01]  /*4c00*/  FMUL.FTZ R140, R140, c[0x0][0x298] ;  /* 0x0000a6008c8c7a20 */ /* 0x000fe20000410000 */
[----:B------:R-:W-:Y:S01]  /*4c10*/  F2FP.BF16.PACK_AB R9, R9, R136 ;  /* 0x000000880909723e */ /* 0x000fe200000010ff */
[----:B------:R-:W-:Y:S01]  /*4c20*/  FMUL.FTZ R37, R141, c[0x0][0x298] ;  /* 0x0000a6008d257a20 */ /* 0x000fe20000410000 */
[----:B------:R-:W-:Y:S01]  /*4c30*/  UIMAD UR4, UR12, UR5, UR4 ;  /* 0x000000050c0472a4 */ /* 0x000fe2000f8e0204 */
[----:B------:R-:W-:Y:S01]  /*4c40*/  FMUL.FTZ R142, R142, c[0x0][0x298] ;  /* 0x0000a6008e8e7a20 */ /* 0x000fe20000410000 */
[----:B------:R-:W-:Y:S01]  /*4c50*/  BSSY B0, `(.L_x_5) ;  /* 0x0000094000007945 */ /* 0x000fe20003800000 */
[----:B------:R-:W-:Y:S01]  /*4c60*/  FMUL.FTZ R36, R143, c[0x0][0x298] ;  /* 0x0000a6008f247a20 */ /* 0x000fe20000410000 */
[----:B------:R-:W-:Y:S01]  /*4c70*/  F2FP.BF16.PACK_AB R37, R37, R140 ;  /* 0x0000008c2525723e */ /* 0x000fe200000010ff */
[----:B------:R-:W-:-:S03]  /*4c80*/  IMAD.SHL.U32 R39, R8, 0x40, RZ ;  /* 0x0000004008277824 */ /* 0x000fc600078e00ff */
[----:B------:R-:W-:Y:S02]  /*4c90*/  F2FP.BF16.PACK_AB R36, R36, R142 ;  /* 0x0000008e2424723e */ /* 0x000fe400000010ff */
[----:B------:R-:W-:Y:S01]  /*4ca0*/  LOP3.LUT R39, R39, 0x1c0, RZ, 0xc0, !PT ;  /* 0x000001c027277812 */ /* 0x000fe200078ec0ff */
[----:B--2---:R-:W-:Y:S01]  /*4cb0*/  IMAD.MOV.U32 R156, RZ, RZ, R6 ;  /* 0x000000ffff9c7224 */ /* 0x004fe200078e0006 */
[----:B------:R-:W-:Y:S01]  /*4cc0*/  BAR.SYNC.DEFER_BLOCKING 0x1, 0x100 ;  /* 0x0044000000007b1d */ /* 0x000fe20000010000 */
[----:B------:R-:W-:Y:S02]  /*4cd0*/  FMUL.FTZ R6, R145, c[0x0][0x298] ;  /* 0x0000a60091067a20 */ /* 0x000fe40000410000 */
[----:B---3--:R-:W-:Y:S01]  /*4ce0*/  IMAD.MOV.U32 R158, RZ, RZ, R4 ;  /* 0x000000ffff9e7224 */ /* 0x008fe200078e0004 */
[----:B------:R-:W-:Y:S01]  /*4cf0*/  IADD3 R3, R156, 0x440, RZ ;  /* 0x000004409c037810 */ /* 0x000fe20007ffe0ff */
[----:B------:R-:W-:Y:S01]  /*4d00*/  IMAD.MOV.U32 R159, RZ, RZ, R5 ;  /* 0x000000ffff9f7224 */ /* 0x000fe200078e0005 */
[----:B------:R-:W-:Y:S01]  /*4d10*/  F2FP.BF16.PACK_AB R4, R35, R34 ;  /* 0x000000222304723e */ /* 0x000fe200000010ff */
[----:B------:R-:W-:Y:S01]  /*4d20*/  FMUL.FTZ R35, R85, c[0x0][0x298] ;  /* 0x0000a60055237a20 */ /* 0x000fe20000410000 */
[----:B----4-:R-:W-:Y:S01]  /*4d30*/  ISETP.NE.AND P0, PT, R7, RZ, PT ;  /* 0x000000ff0700720c */ /* 0x010fe20003f05270 */
[----:B------:R-:W-:Y:S01]  /*4d40*/  FMUL.FTZ R34, R87, c[0x0][0x298] ;  /* 0x0000a60057227a20 */ /* 0x000fe20000410000 */
[----:B------:R-:W-:Y:S01]  /*4d50*/  SHF.R.S32.HI R2, RZ, 0x1f, R158 ;  /* 0x0000001fff027819 */ /* 0x000fe2000001149e */
[----:B------:R-:W-:Y:S01]  /*4d60*/  FMUL.FTZ R5, R147, c[0x0][0x298] ;  /* 0x0000a60093057a20 */ /* 0x000fe20000410000 */
[----:B------:R-:W-:Y:S01]  /*4d70*/  F2FP.BF16.PACK_AB R35, R35, R84 ;  /* 0x000000542323723e */ /* 0x000fe200000010ff */
[----:B------:R-:W-:Y:S01]  /*4d80*/  FMUL.FTZ R7, R139, c[0x0][0x298] ;  /* 0x0000a6008b077a20 */ /* 0x000fe20000410000 */
[----:B------:R-:W-:-:S02]  /*4d90*/  F2FP.BF16.PACK_AB R34, R34, R86 ;  /* 0x000000562222723e */ /* 0x000fc400000010ff */
[----:B------:R-:W-:Y:S02]  /*4da0*/  LEA.HI R2, R2, R158, RZ, 0x5 ;  /* 0x0000009e02027211 */ /* 0x000fe400078f28ff */
[----:B------:R-:W-:Y:S02]  /*4db0*/  F2FP.BF16.PACK_AB R6, R6, R144 ;  /* 0x000000900606723e */ /* 0x000fe400000010ff */
[----:B------:R-:W-:Y:S02]  /*4dc0*/  LOP3.LUT R2, R2, 0xffffffe0, RZ, 0xc0, !PT ;  /* 0xffffffe002027812 */ /* 0x000fe400078ec0ff */
[----:B------:R-:W-:Y:S01]  /*4dd0*/  @P0 IADD3 R3, R156, 0x3c0, RZ ;  /* 0x000003c09c030810 */ /* 0x000fe20007ffe0ff */
[----:B------:R1:W-:Y:S01]  /*4de0*/  STS [R156+0x8080], R0 ;  /* 0x008080009c007388 */ /* 0x0003e20000000800 */
[----:B------:R-:W-:Y:S01]  /*4df0*/  F2FP.BF16.PACK_AB R5, R5, R146 ;  /* 0x000000920505723e */ /* 0x000fe200000010ff */
[----:B------:R-:W-:Y:S01]  /*4e00*/  IMAD.IADD R2, R158, 0x1, -R2 ;  /* 0x000000019e027824 */ /* 0x000fe200078e0a02 */
[----:B------:R-:W-:Y:S01]  /*4e10*/  F2FP.BF16.PACK_AB R7, R7, R138 ;  /* 0x0000008a0707723e */ /* 0x000fe200000010ff */
[----:B------:R-:W-:Y:S03]  /*4e20*/  STS [R156+0x8480], R153 ;  /* 0x008480999c007388 */ /* 0x000fe60000000800 */
[----:B------:R-:W-:-:S02]  /*4e30*/  SHF.R.S32.HI R38, RZ, 0x1f, R2 ;  /* 0x0000001fff267819 */ /* 0x000fc40000011402 */
[C---:B-1----:R-:W-:Y:S02]  /*4e40*/  IADD3 R0, R156.reuse, 0x40, RZ ;  /* 0x000000409c007810 */ /* 0x042fe40007ffe0ff */
[----:B------:R-:W-:-:S05]  /*4e50*/  @P0 IADD3 R0, R156, -0x40, RZ ;  /* 0xffffffc09c000810 */ /* 0x000fca0007ffe0ff */
[----:B------:R-:W-:Y:S04]  /*4e60*/  STS [R0+0x8080], R148 ;  /* 0x0080809400007388 */ /* 0x000fe80000000800 */
[----:B------:R1:W-:Y:S04]  /*4e70*/  STS [R3+0x8080], R4 ;  /* 0x0080800403007388 */ /* 0x0003e80000000800 */
[----:B------:R-:W-:Y:S04]  /*4e80*/  STS [R156+0x9080], R155 ;  /* 0x0090809b9c007388 */ /* 0x000fe80000000800 */
[----:B------:R-:W-:Y:S04]  /*4e90*/  STS [R156+0x9480], R154 ;  /* 0x0094809a9c007388 */ /* 0x000fe80000000800 */
[----:B------:R-:W-:Y:S04]  /*4ea0*/  STS [R0+0x9080], R152 ;  /* 0x0090809800007388 */ /* 0x000fe80000000800 */
[----:B------:R-:W-:Y:S04]  /*4eb0*/  STS [R0+0x9480], R150 ;  /* 0x0094809600007388 */ /* 0x000fe80000000800 */
[----:B------:R-:W-:Y:S04]  /*4ec0*/  STS [R156+0xa080], R151 ;  /* 0x00a080979c007388 */ /* 0x000fe80000000800 */
[----:B------:R-:W-:Y:S01]  /*4ed0*/  STS [R156+0xa480], R149 ;  /* 0x00a480959c007388 */ /* 0x000fe20000000800 */
[----:B-1----:R-:W-:Y:S01]  /*4ee0*/  IMAD.SHL.U32 R4, R2, 0x8, RZ ;  /* 0x0000000802047824 */ /* 0x002fe200078e00ff */
[----:B------:R-:W-:-:S02]  /*4ef0*/  LEA.HI R2, R38, R2, RZ, 0x3 ;  /* 0x0000000226027211 */ /* 0x000fc400078f18ff */
[----:B------:R-:W-:Y:S02]  /*4f00*/  STS [R0+0xa080], R48 ;  /* 0x00a0803000007388 */ /* 0x000fe40000000800 */
[----:B------:R-:W-:Y:S01]  /*4f10*/  LOP3.LUT R38, R39, 0x38, R4, 0xf8, !PT ;  /* 0x0000003827267812 */ /* 0x000fe200078ef804 */
[----:B------:R-:W-:Y:S01]  /*4f20*/  IMAD.SHL.U32 R2, R2, 0x200, RZ ;  /* 0x0000020002027824 */ /* 0x000fe200078e00ff */
[----:B------:R-:W-:Y:S01]  /*4f30*/  STS [R0+0xa480], R50 ;  /* 0x00a4803200007388 */ /* 0x000fe20000000800 */
[----:B------:R-:W-:-:S03]  /*4f40*/  SHF.R.U32.HI R39, RZ, 0x3, R39 ;  /* 0x00000003ff277819 */ /* 0x000fc60000011627 */
[----:B------:R-:W-:Y:S01]  /*4f50*/  STS [R156+0xb080], R40 ;  /* 0x00b080289c007388 */ /* 0x000fe20000000800 */
[----:B------:R-:W-:-:S03]  /*4f60*/  LOP3.LUT R38, R38, R39, RZ, 0x3c, !PT ;  /* 0x0000002726267212 */ /* 0x000fc600078e3cff */
[----:B------:R-:W-:Y:S01]  /*4f70*/  STS [R156+0xb480], R42 ;  /* 0x00b4802a9c007388 */ /* 0x000fe20000000800 */
[----:B------:R-:W-:-:S03]  /*4f80*/  LOP3.LUT R2, R38, 0x7ffff000, R2, 0xf8, !PT ;  /* 0x7ffff00026027812 */ /* 0x000fc600078ef802 */
[----:B------:R-:W-:Y:S04]  /*4f90*/  STS [R0+0xb080], R44 ;  /* 0x00b0802c00007388 */ /* 0x000fe80000000800 */
        /* <DEDUP_REMOVED lines=40> */
[----:B------:R1:W-:Y:S04]  /*5220*/  STS [R0+0x5480], R12 ;  /* 0x0054800c00007388 */ /* 0x0003e80000000800 */
[----:B------:R-:W-:Y:S04]  /*5230*/  STS [R156+0x6080], R11 ;  /* 0x0060800b9c007388 */ /* 0x000fe80000000800 */
[----:B------:R-:W-:Y:S04]  /*5240*/  STS [R156+0x6480], R10 ;  /* 0x0064800a9c007388 */ /* 0x000fe80000000800 */
[----:B------:R2:W-:Y:S04]  /*5250*/  STS [R0+0x6080], R6 ;  /* 0x0060800600007388 */ /* 0x0005e80000000800 */
[----:B------:R3:W-:Y:S04]  /*5260*/  STS [R0+0x6480], R5 ;  /* 0x0064800500007388 */ /* 0x0007e80000000800 */
[----:B------:R4:W-:Y:S04]  /*5270*/  STS [R156+0x7080], R9 ;  /* 0x007080099c007388 */ /* 0x0009e80000000800 */
[----:B------:R4:W-:Y:S04]  /*5280*/  STS [R156+0x7480], R7 ;  /* 0x007480079c007388 */ /* 0x0009e80000000800 */
[----:B------:R-:W-:Y:S04]  /*5290*/  STS [R0+0x7080], R37 ;  /* 0x0070802500007388 */ /* 0x000fe80000000800 */
[----:B------:R4:W-:Y:S04]  /*52a0*/  STS [R0+0x7480], R36 ;  /* 0x0074802400007388 */ /* 0x0009e80000000800 */
[----:B-1----:R-:W1:Y:S01]  /*52b0*/  S2R R12, SR_CTAID.X ;  /* 0x00000000000c7919 */ /* 0x002e620000002500 */
[----:B--2---:R-:W-:-:S03]  /*52c0*/  IMAD.SHL.U32 R6, R2, 0x2, RZ ;  /* 0x0000000202067824 */ /* 0x004fc600078e00ff */
[----:B------:R-:W-:Y:S01]  /*52d0*/  BAR.SYNC.DEFER_BLOCKING 0x1, 0x100 ;  /* 0x0044000000007b1d */ /* 0x000fe20000010000 */
[----:B---3--:R-:W-:Y:S02]  /*52e0*/  SHF.R.S32.HI R5, RZ, 0x1f, R4 ;  /* 0x0000001fff057819 */ /* 0x008fe40000011404 */
[----:B----4-:R-:W-:-:S03]  /*52f0*/  SHF.R.S32.HI R9, RZ, 0x1f, R8 ;  /* 0x0000001fff097819 */ /* 0x010fc60000011408 */
[----:B------:R-:W2:Y:S01]  /*5300*/  S2R R22, SR_CTAID.Y ;  /* 0x0000000000167919 */ /* 0x000ea20000002600 */
[----:B------:R-:W-:-:S04]  /*5310*/  IMAD.MOV.U32 R7, RZ, RZ, -0x40 ;  /* 0xffffffc0ff077424 */ /* 0x000fc800078e00ff */
[----:B-1----:R-:W-:Y:S01]  /*5320*/  IMAD R7, R12, R7, c[0x0][0x2f0] ;  /* 0x0000bc000c077624 */ /* 0x002fe200078e0207 */
[----:B------:R1:W3:Y:S04]  /*5330*/  LDS.128 R24, [R6+0x8480] ;  /* 0x0084800006187984 */ /* 0x0002e80000000c00 */
[----:B------:R-:W-:Y:S01]  /*5340*/  IMNMX R20, R7, 0x40, PT ;  /* 0x0000004007147817 */ /* 0x000fe20003800200 */
[----:B------:R1:W4:Y:S03]  /*5350*/  LDS.128 R28, [R6+0x8880] ;  /* 0x00888000061c7984 */ /* 0x0003260000000c00 */
[----:B------:R-:W-:Y:S01]  /*5360*/  ISETP.GE.AND P1, PT, R8, R20, PT ;  /* 0x000000140800720c */ /* 0x000fe20003f26270 */
[----:B--2---:R-:W-:Y:S01]  /*5370*/  IMAD.WIDE.U32 R2, R22, c[0x0][0x338], R4 ;  /* 0x0000ce0016027a25 */ /* 0x004fe200078e0004 */
[----:B------:R-:W-:Y:S01]  /*5380*/  SHF.R.S32.HI R23, RZ, 0x1f, R22 ;  /* 0x0000001fff177819 */ /* 0x000fe20000011416 */
[----:B------:R1:W2:Y:S01]  /*5390*/  LDS.128 R32, [R6+0x8c80] ;  /* 0x008c800006207984 */ /* 0x0002a20000000c00 */
[----:B------:R-:W-:-:S02]  /*53a0*/  ISETP.GE.OR P0, PT, R4, c[0x0][0x324], P1 ;  /* 0x0000c90004007a0c */ /* 0x000fc40000f06670 */
[----:B------:R-:W-:Y:S01]  /*53b0*/  P2R R21, PR, RZ, 0x2 ;  /* 0x00000002ff157803 */ /* 0x000fe20000000000 */
[----:B------:R1:W1:Y:S01]  /*53c0*/  LDS.128 R36, [R6+0x9080] ;  /* 0x0090800006247984 */ /* 0x0002620000000c00 */
[----:B------:R-:W-:-:S03]  /*53d0*/  IMAD R0, R23, c[0x0][0x338], RZ ;  /* 0x0000ce0017007a24 */ /* 0x000fc600078e02ff */
[----:B------:R1:W1:Y:S01]  /*53e0*/  LDS.128 R40, [R6+0x9480] ;  /* 0x0094800006287984 */ /* 0x0002620000000c00 */
[----:B------:R-:W-:-:S03]  /*53f0*/  IMAD R0, R22, c[0x0][0x33c], R0 ;  /* 0x0000cf0016007a24 */ /* 0x000fc600078e0200 */
[----:B------:R1:W1:Y:S01]  /*5400*/  LDS.128 R44, [R6+0x9880] ;  /* 0x00988000062c7984 */ /* 0x0002620000000c00 */
[----:B------:R-:W-:Y:S02]  /*5410*/  IMAD.IADD R3, R3, 0x1, R0 ;  /* 0x0000000103037824 */ /* 0x000fe400078e0200 */
[----:B------:R-:W-:Y:S01]  /*5420*/  IMAD.U32 R0, RZ, RZ, UR12 ;  /* 0x0000000cff007e24 */ /* 0x000fe2000f8e00ff */
[----:B------:R1:W1:Y:S03]  /*5430*/  LDS.128 R48, [R6+0x9c80] ;  /* 0x009c800006307984 */ /* 0x0002660000000c00 */
[----:B------:R-:W-:Y:S01]  /*5440*/  IMAD.WIDE.U32 R10, R0, c[0x0][0x340], R2 ;  /* 0x0000d000000a7a25 */ /* 0x000fe200078e0002 */
[----:B------:R1:W1:Y:S03]  /*5450*/  LDS.128 R52, [R6+0x80] ;  /* 0x0000800006347984 */ /* 0x0002660000000c00 */
[----:B------:R-:W-:Y:S01]  /*5460*/  IMAD.WIDE R2, R12, 0x40, R8 ;  /* 0x000000400c027825 */ /* 0x000fe200078e0208 */
[----:B------:R1:W1:Y:S01]  /*5470*/  LDS.128 R56, [R6+0x480] ;  /* 0x0004800006387984 */ /* 0x0002620000000c00 */
[----:B------:R-:W-:-:S03]  /*5480*/  IADD3 R7, R11, UR4, RZ ;  /* 0x000000040b077c10 */ /* 0x000fc6000fffe0ff */
[----:B------:R1:W1:Y:S04]  /*5490*/  LDS.128 R60, [R6+0x880] ;  /* 0x00088000063c7984 */ /* 0x0002680000000c00 */
[----:B------:R1:W1:Y:S04]  /*54a0*/  LDS.128 R64, [R6+0xc80] ;  /* 0x000c800006407984 */ /* 0x0002680000000c00 */
[----:B------:R1:W1:Y:S04]  /*54b0*/  LDS.128 R68, [R6+0x1080] ;  /* 0x0010800006447984 */ /* 0x0002680000000c00 */
[----:B------:R1:W1:Y:S04]  /*54c0*/  LDS.128 R72, [R6+0x1480] ;  /* 0x0014800006487984 */ /* 0x0002680000000c00 */
[----:B------:R1:W1:Y:S04]  /*54d0*/  LDS.128 R76, [R6+0x1880] ;  /* 0x00188000064c7984 */ /* 0x0002680000000c00 */
[----:B------:R1:W1:Y:S01]  /*54e0*/  LDS.128 R80, [R6+0x1c80] ;  /* 0x001c800006507984 */ /* 0x0002620000000c00 */
[----:B------:R-:W-:Y:S05]  /*54f0*/  @P0 BRA `(.L_x_6) ;  /* 0x0000009000000947 */ /* 0x000fea0003800000 */
[----:B--234-:R2:W3:Y:S01]  /*5500*/  LDS.128 R16, [R6+0x8080] ;  /* 0x0080800006107984 */ /* 0x01c4e20000000c00 */
[----:B------:R-:W-:-:S04]  /*5510*/  IMAD R0, R3, c[0x0][0x330], RZ ;  /* 0x0000cc0003007a24 */ /* 0x000fc800078e02ff */
[----:B------:R-:W-:Y:S01]  /*5520*/  IMAD R0, R2, c[0x0][0x334], R0 ;  /* 0x0000cd0002007a24 */ /* 0x000fe200078e0200 */
[----:B-12---:R-:W-:-:S05]  /*5530*/  MOV R6, R10 ;  /* 0x0000000a00067202 */ /* 0x006fca0000000f00 */
[----:B------:R-:W-:-:S05]  /*5540*/  IMAD.WIDE.U32 R12, R2, c[0x0][0x330], R6 ;  /* 0x0000cc00020c7a25 */ /* 0x000fca00078e0006 */
[----:B------:R-:W-:Y:S02]  /*5550*/  IADD3 R0, R13, R0, RZ ;  /* 0x000000000d007210 */ /* 0x000fe40007ffe0ff */
[----:B------:R-:W-:-:S04]  /*5560*/  LEA R14, P0, R12, c[0x0][0x318], 0x1 ;  /* 0x0000c6000c0e7a11 */ /* 0x000fc800078008ff */
[----:B------:R-:W-:-:S05]  /*5570*/  LEA.HI.X R15, R12, c[0x0][0x31c], R0, 0x1, P0 ;  /* 0x0000c7000c0f7a11 */ /* 0x000fca00000f0c00 */
[----:B---3--:R1:W-:Y:S04]  /*5580*/  STG.E.128 [R14.64], R16 ;  /* 0x000000100e007986 */ /* 0x0083e8000c101d12 */
.L_x_6:
[----:B--234-:R-:W-:Y:S05]  /*5590*/  BSYNC B0 ;  /* 0x0000000000007941 */ /* 0x01cfea0003800000 */
.L_x_5:
[----:B------:R-:W-:Y:S01]  /*55a0*/  IADD3 R0, R8, 0x8, RZ ;  /* 0x0000000808007810 */ /* 0x000fe20007ffe0ff */
[----:B------:R-:W-:Y:S03]  /*55b0*/  BSSY B0, `(.L_x_7) ;  /* 0x0000010000007945 */ /* 0x000fe60003800000 */
[----:B------:R-:W-:-:S04]  /*55c0*/  ISETP.GE.AND P0, PT, R0, R20, PT ;  /* 0x000000140000720c */ /* 0x000fc80003f06270 */
[----:B-1----:R-:W-:Y:S02]  /*55d0*/  P2R R16, PR, RZ, 0x1 ;  /* 0x00000001ff107803 */ /* 0x002fe40000000000 */
[----:B------:R-:W-:-:S13]  /*55e0*/  ISETP.GE.OR P0, PT, R4, c[0x0][0x324], P0 ;  /* 0x0000c90004007a0c */ /* 0x000fda0000706670 */
[----:B------:R-:W-:Y:S05]  /*55f0*/  @P0 BRA `(.L_x_8) ;  /* 0x000000b000000947 */ /* 0x000fea0003800000 */
[----:B------:R-:W-:Y:S02]  /*5600*/  IADD3 R0, P0, R2, 0x8, RZ ;  /* 0x0000000802007810 */ /* 0x000fe40007f1e0ff */
[----:B------:R-:W-:-:S03]  /*5610*/  MOV R13, R7 ;  /* 0x00000007000d7202 */ /* 0x000fc60000000f00 */
[----:B------:R-:W-:-:S04]  /*5620*/  IMAD.X R12, RZ, RZ, R3, P0 ;  /* 0x000000ffff0c7224 */ /* 0x000fc800000e0603 */
[----:B------:R-:W-:Y:S02]  /*5630*/  IMAD R14, R12, c[0x0][0x330], RZ ;  /* 0x0000cc000c0e7a24 */ /* 0x000fe400078e02ff */
[----:B------:R-:W-:-:S04]  /*5640*/  IMAD.MOV.U32 R12, RZ, RZ, R10 ;  /* 0x000000ffff0c7224 */ /* 0x000fc800078e000a */
[----:B------:R-:W-:-:S04]  /*5650*/  IMAD.WIDE.U32 R12, R0, c[0x0][0x330], R12 ;  /* 0x0000cc00000c7a25 */ /* 0x000fc800078e000c */
[----:B------:R-:W-:Y:S01]  /*5660*/  IMAD R0, R0, c[0x0][0x334], R14 ;  /* 0x0000cd0000007a24 */ /* 0x000fe200078e020e */
[----:B------:R-:W-:-:S04]  /*5670*/  LEA R14, P0, R12, c[0x0][0x318], 0x1 ;  /* 0x0000c6000c0e7a11 */ /* 0x000fc800078008ff */
[----:B------:R-:W-:-:S04]  /*5680*/  IADD3 R0, R13, R0, RZ ;  /* 0x000000000d007210 */ /* 0x000fc80007ffe0ff */
[----:B------:R-:W-:-:S05]  /*5690*/  LEA.HI.X R15, R12, c[0x0][0x31c], R0, 0x1, P0 ;  /* 0x0000c7000c0f7a11 */ /* 0x000fca00000f0c00 */
[----:B------:R1:W-:Y:S02]  /*56a0*/  STG.E.128 [R14.64], R24 ;  /* 0x000000180e007986 */ /* 0x0003e4000c101d12 */
.L_x_8:
[----:B------:R-:W-:Y:S05]  /*56b0*/  BSYNC B0 ;  /* 0x0000000000007941 */ /* 0x000fea0003800000 */
.L_x_7:
[----:B------:R-:W-:Y:S01]  /*56c0*/  IADD3 R0, R8, 0x10, RZ ;  /* 0x0000001008007810 */ /* 0x000fe20007ffe0ff */
[----:B------:R-:W-:Y:S03]  /*56d0*/  BSSY B0, `(.L_x_9) ;  /* 0x000000f000007945 */ /* 0x000fe60003800000 */
[----:B------:R-:W-:-:S04]  /*56e0*/  ISETP.GE.AND P6, PT, R0, R20, PT ;  /* 0x000000140000720c */ /* 0x000fc80003fc6270 */
[----:B------:R-:W-:-:S13]  /*56f0*/  ISETP.GE.OR P0, PT, R4, c[0x0][0x324], P6 ;  /* 0x0000c90004007a0c */ /* 0x000fda0003706670 */
[----:B------:R-:W-:Y:S05]  /*5700*/  @P0 BRA `(.L_x_10) ;  /* 0x000000b000000947 */ /* 0x000fea0003800000 */
[----:B------:R-:W-:Y:S02]  /*5710*/  IADD3 R0, P0, R2, 0x10, RZ ;  /* 0x0000001002007810 */ /* 0x000fe40007f1e0ff */
[----:B------:R-:W-:-:S03]  /*5720*/  MOV R13, R7 ;  /* 0x00000007000d7202 */ /* 0x000fc60000000f00 */
[----:B------:R-:W-:-:S04]  /*5730*/  IMAD.X R12, RZ, RZ, R3, P0 ;  /* 0x000000ffff0c7224 */ /* 0x000fc800000e0603 */
[----:B-1----:R-:W-:Y:S02]  /*5740*/  IMAD R14, R12, c[0x0][0x330], RZ ;  /* 0x0000cc000c0e7a24 */ /* 0x002fe400078e02ff */
[----:B------:R-:W-:-:S04]  /*5750*/  IMAD.MOV.U32 R12, RZ, RZ, R10 ;  /* 0x000000ffff0c7224 */ /* 0x000fc800078e000a */
[----:B------:R-:W-:-:S04]  /*5760*/  IMAD.WIDE.U32 R12, R0, c[0x0][0x330], R12 ;  /* 0x0000cc00000c7a25 */ /* 0x000fc800078e000c */
[----:B------:R-:W-:Y:S01]  /*5770*/  IMAD R0, R0, c[0x0][0x334], R14 ;  /* 0x0000cd0000007a24 */ /* 0x000fe200078e020e */
[----:B------:R-:W-:-:S04]  /*5780*/  LEA R14, P0, R12, c[0x0][0x318], 0x1 ;  /* 0x0000c6000c0e7a11 */ /* 0x000fc800078008ff */
[----:B------:R-:W-:-:S04]  /*5790*/  IADD3 R0, R13, R0, RZ ;  /* 0x000000000d007210 */ /* 0x000fc80007ffe0ff */
[----:B------:R-:W-:-:S05]  /*57a0*/  LEA.HI.X R15, R12, c[0x0][0x31c], R0, 0x1, P0 ;  /* 0x0000c7000c0f7a11 */ /* 0x000fca00000f0c00 */
[----:B------:R1:W-:Y:S02]  /*57b0*/  STG.E.128 [R14.64], R28 ;  /* 0x0000001c0e007986 */ /* 0x0003e4000c101d12 */
.L_x_10:
[----:B------:R-:W-:Y:S05]  /*57c0*/  BSYNC B0 ;  /* 0x0000000000007941 */ /* 0x000fea0003800000 */
.L_x_9:
        /* <DEDUP_REMOVED lines=16> */
.L_x_12:
[----:B------:R-:W-:Y:S05]  /*58d0*/  BSYNC B0 ;  /* 0x0000000000007941 */ /* 0x000fea0003800000 */
.L_x_11:
        /* <DEDUP_REMOVED lines=16> */
.L_x_14:
[----:B------:R-:W-:Y:S05]  /*59e0*/  BSYNC B0 ;  /* 0x0000000000007941 */ /* 0x000fea0003800000 */
.L_x_13:
        /* <DEDUP_REMOVED lines=16> */
.L_x_16:
[----:B------:R-:W-:Y:S05]  /*5af0*/  BSYNC B0 ;  /* 0x0000000000007941 */ /* 0x000fea0003800000 */
.L_x_15:
        /* <DEDUP_REMOVED lines=16> */
.L_x_18:
[----:B------:R-:W-:Y:S05]  /*5c00*/  BSYNC B0 ;  /* 0x0000000000007941 */ /* 0x000fea0003800000 */
.L_x_17:
[----:B------:R-:W-:Y:S01]  /*5c10*/  IADD3 R0, R8, 0x38, RZ ;  /* 0x0000003808007810 */ /* 0x000fe20007ffe0ff */
[----:B------:R-:W-:Y:S03]  /*5c20*/  BSSY B0, `(.L_x_19) ;  /* 0x000000e000007945 */ /* 0x000fe60003800000 */
[----:B------:R-:W-:-:S04]  /*5c30*/  ISETP.GE.AND P1, PT, R0, R20, PT ;  /* 0x000000140000720c */ /* 0x000fc80003f26270 */
[----:B------:R-:W-:-:S13]  /*5c40*/  ISETP.GE.OR P0, PT, R4, c[0x0][0x324], P1 ;  /* 0x0000c90004007a0c */ /* 0x000fda0000f06670 */
[----:B------:R-:W-:Y:S05]  /*5c50*/  @P0 BRA `(.L_x_20) ;  /* 0x000000a000000947 */ /* 0x000fea0003800000 */
[----:B------:R-:W-:-:S04]  /*5c60*/  IADD3 R0, P0, R2, 0x38, RZ ;  /* 0x0000003802007810 */ /* 0x000fc80007f1e0ff */
[----:B------:R-:W-:-:S05]  /*5c70*/  IADD3.X R6, RZ, R3, RZ, P0, !PT ;  /* 0x00000003ff067210 */ /* 0x000fca00007fe4ff */
[----:B------:R-:W-:Y:S01]  /*5c80*/  IMAD R11, R6, c[0x0][0x330], RZ ;  /* 0x0000cc00060b7a24 */ /* 0x000fe200078e02ff */
[----:B------:R-:W-:-:S05]  /*5c90*/  MOV R6, R10 ;  /* 0x0000000a00067202 */ /* 0x000fca0000000f00 */
[----:B------:R-:W-:-:S04]  /*5ca0*/  IMAD.WIDE.U32 R8, R0, c[0x0][0x330], R6 ;  /* 0x0000cc0000087a25 */ /* 0x000fc800078e0006 */
[----:B------:R-:W-:Y:S01]  /*5cb0*/  IMAD R0, R0, c[0x0][0x334], R11 ;  /* 0x0000cd0000007a24 */ /* 0x000fe200078e020b */
[----:B------:R-:W-:-:S04]  /*5cc0*/  LEA R6, P0, R8, c[0x0][0x318], 0x1 ;  /* 0x0000c60008067a11 */ /* 0x000fc800078008ff */
[----:B------:R-:W-:-:S04]  /*5cd0*/  IADD3 R0, R9, R0, RZ ;  /* 0x0000000009007210 */ /* 0x000fc80007ffe0ff */
[----:B------:R-:W-:-:S05]  /*5ce0*/  LEA.HI.X R7, R8, c[0x0][0x31c], R0, 0x1, P0 ;  /* 0x0000c70008077a11 */ /* 0x000fca00000f0c00 */
[----:B------:R2:W-:Y:S02]  /*5cf0*/  STG.E.128 [R6.64], R48 ;  /* 0x0000003006007986 */ /* 0x0005e4000c101d12 */
.L_x_20:
[----:B------:R-:W-:Y:S05]  /*5d00*/  BSYNC B0 ;  /* 0x0000000000007941 */ /* 0x000fea0003800000 */
.L_x_19:
[----:B------:R-:W-:Y:S01]  /*5d10*/  IMAD R0, R23, c[0x0][0x308], RZ ;  /* 0x0000c20017007a24 */ /* 0x000fe200078e02ff */
[----:B------:R-:W-:Y:S01]  /*5d20*/  ISETP.NE.AND P0, PT, R21, RZ, PT ;  /* 0x000000ff1500720c */ /* 0x000fe20003f05270 */
[----:B--2---:R-:W-:Y:S01]  /*5d30*/  IMAD.WIDE.U32 R6, R22, c[0x0][0x308], R4 ;  /* 0x0000c20016067a25 */ /* 0x004fe200078e0004 */
[----:B------:R-:W-:Y:S01]  /*5d40*/  ULDC.64 UR4, c[0x0][0x310] ;  /* 0x0000c40000047ab9 */ /* 0x000fe20000000a00 */
[----:B------:R-:W-:Y:S01]  /*5d50*/  BSSY B0, `(.L_x_21) ;  /* 0x0000012000007945 */ /* 0x000fe20003800000 */
[----:B------:R-:W-:Y:S01]  /*5d60*/  ISETP.GE.OR P0, PT, R4, c[0x0][0x2f4], P0 ;  /* 0x0000bd0004007a0c */ /* 0x000fe20000706670 */
[----:B------:R-:W-:Y:S01]  /*5d70*/  IMAD R0, R22, c[0x0][0x30c], R0 ;  /* 0x0000c30016007a24 */ /* 0x000fe200078e0200 */
[----:B------:R-:W-:-:S04]  /*5d80*/  UIMAD UR4, UR6, UR4, URZ ;  /* 0x00000004060472a4 */ /* 0x000fc8000f8e023f */
[----:B------:R-:W-:Y:S01]  /*5d90*/  IADD3 R7, R7, R0, RZ ;  /* 0x0000000007077210 */ /* 0x000fe20007ffe0ff */
[----:B------:R-:W-:Y:S01]  /*5da0*/  UIMAD UR4, UR12, UR5, UR4 ;  /* 0x000000050c0472a4 */ /* 0x000fe2000f8e0204 */
[----:B------:R-:W-:-:S05]  /*5db0*/  MOV R0, UR12 ;  /* 0x0000000c00007c02 */ /* 0x000fca0008000f00 */
[----:B------:R-:W-:-:S05]  /*5dc0*/  IMAD.WIDE.U32 R8, R0, c[0x0][0x310], R6 ;  /* 0x0000c40000087a25 */ /* 0x000fca00078e0006 */
[----:B------:R-:W-:Y:S01]  /*5dd0*/  IADD3 R7, R9, UR4, RZ ;  /* 0x0000000409077c10 */ /* 0x000fe2000fffe0ff */
[----:B------:R-:W-:Y:S05]  /*5de0*/  @P0 BRA `(.L_x_22) ;  /* 0x0000008000000947 */ /* 0x000fea0003800000 */
[----:B------:R-:W-:Y:S01]  /*5df0*/  MOV R6, R8 ;  /* 0x0000000800067202 */ /* 0x000fe20000000f00 */
[----:B------:R-:W-:-:S04]  /*5e00*/  IMAD R0, R3, c[0x0][0x300], RZ ;  /* 0x0000c00003007a24 */ /* 0x000fc800078e02ff */
[----:B------:R-:W-:-:S04]  /*5e10*/  IMAD.WIDE.U32 R10, R2, c[0x0][0x300], R6 ;  /* 0x0000c000020a7a25 */ /* 0x000fc800078e0006 */
[----:B------:R-:W-:Y:S01]  /*5e20*/  IMAD R0, R2, c[0x0][0x304], R0 ;  /* 0x0000c10002007a24 */ /* 0x000fe200078e0200 */
[----:B------:R-:W-:-:S04]  /*5e30*/  LEA R12, P0, R10, c[0x0][0x2e8], 0x1 ;  /* 0x0000ba000a0c7a11 */ /* 0x000fc800078008ff */
[----:B------:R-:W-:-:S04]  /*5e40*/  IADD3 R0, R11, R0, RZ ;  /* 0x000000000b007210 */ /* 0x000fc80007ffe0ff */
[----:B------:R-:W-:-:S05]  /*5e50*/  LEA.HI.X R13, R10, c[0x0][0x2ec], R0, 0x1, P0 ;  /* 0x0000bb000a0d7a11 */ /* 0x000fca00000f0c00 */
[----:B------:R2:W-:Y:S02]  /*5e60*/  STG.E.128 [R12.64], R52 ;  /* 0x000000340c007986 */ /* 0x0005e4000c101d12 */
.L_x_22:
[----:B------:R-:W-:Y:S05]  /*5e70*/  BSYNC B0 ;  /* 0x0000000000007941 */ /* 0x000fea0003800000 */
.L_x_21:
[----:B------:R-:W-:Y:S01]  /*5e80*/  ISETP.NE.AND P0, PT, R16, RZ, PT ;  /* 0x000000ff1000720c */ /* 0x000fe20003f05270 */
[----:B------:R-:W-:Y:S03]  /*5e90*/  BSSY B0, `(.L_x_23) ;  /* 0x000000e000007945 */ /* 0x000fe60003800000 */
[----:B------:R-:W-:-:S13]  /*5ea0*/  ISETP.GE.OR P0, PT, R4, c[0x0][0x2f4], P0 ;  /* 0x0000bd0004007a0c */ /* 0x000fda0000706670 */
[----:B------:R-:W-:Y:S05]  /*5eb0*/  @P0 BRA `(.L_x_24) ;  /* 0x000000b000000947 */ /* 0x000fea0003800000 */
[----:B------:R-:W-:Y:S02]  /*5ec0*/  IADD3 R0, P0, R2, 0x8, RZ ;  /* 0x0000000802007810 */ /* 0x000fe40007f1e0ff */
[----:B------:R-:W-:-:S03]  /*5ed0*/  MOV R11, R7 ;  /* 0x00000007000b7202 */ /* 0x000fc60000000f00 */
[----:B------:R-:W-:-:S04]  /*5ee0*/  IMAD.X R10, RZ, RZ, R3, P0 ;  /* 0x000000ffff0a7224 */ /* 0x000fc800000e0603 */
[----:B--2---:R-:W-:Y:S02]  /*5ef0*/  IMAD R12, R10, c[0x0][0x300], RZ ;  /* 0x0000c0000a0c7a24 */ /* 0x004fe400078e02ff */
[----:B------:R-:W-:-:S04]  /*5f00*/  IMAD.MOV.U32 R10, RZ, RZ, R8 ;  /* 0x000000ffff0a7224 */ /* 0x000fc800078e0008 */
[----:B------:R-:W-:-:S04]  /*5f10*/  IMAD.WIDE.U32 R10, R0, c[0x0][0x300], R10 ;  /* 0x0000c000000a7a25 */ /* 0x000fc800078e000a */
[----:B------:R-:W-:Y:S01]  /*5f20*/  IMAD R0, R0, c[0x0][0x304], R12 ;  /* 0x0000c10000007a24 */ /* 0x000fe200078e020c */
[----:B------:R-:W-:-:S04]  /*5f30*/  LEA R12, P0, R10, c[0x0][0x2e8], 0x1 ;  /* 0x0000ba000a0c7a11 */ /* 0x000fc800078008ff */
[----:B------:R-:W-:-:S04]  /*5f40*/  IADD3 R0, R11, R0, RZ ;  /* 0x000000000b007210 */ /* 0x000fc80007ffe0ff */
[----:B------:R-:W-:-:S05]  /*5f50*/  LEA.HI.X R13, R10, c[0x0][0x2ec], R0, 0x1, P0 ;  /* 0x0000bb000a0d7a11 */ /* 0x000fca00000f0c00 */
[----:B------:R2:W-:Y:S02]  /*5f60*/  STG.E.128 [R12.64], R56 ;  /* 0x000000380c007986 */ /* 0x0005e4000c101d12 */
.L_x_24:
[----:B------:R-:W-:Y:S05]  /*5f70*/  BSYNC B0 ;  /* 0x0000000000007941 */ /* 0x000fea0003800000 */
.L_x_23:
[----:B------:R-:W-:Y:S01]  /*5f80*/  ISETP.GE.OR P6, PT, R4, c[0x0][0x2f4], P6 ;  /* 0x0000bd0004007a0c */ /* 0x000fe200037c6670 */
[----:B------:R-:W-:-:S12]  /*5f90*/  BSSY B0, `(.L_x_25) ;  /* 0x000000d000007945 */ /* 0x000fd80003800000 */
        /* <DEDUP_REMOVED lines=12> */
.L_x_26:
[----:B------:R-:W-:Y:S05]  /*6060*/  BSYNC B0 ;  /* 0x0000000000007941 */ /* 0x000fea0003800000 */
.L_x_25:
        /* <DEDUP_REMOVED lines=14> */
.L_x_28:
[----:B------:R-:W-:Y:S05]  /*6150*/  BSYNC B0 ;  /* 0x0000000000007941 */ /* 0x000fea0003800000 */
.L_x_27:
        /* <DEDUP_REMOVED lines=14> */
.L_x_30:
[----:B------:R-:W-:Y:S05]  /*6240*/  BSYNC B0 ;  /* 0x0000000000007941 */ /* 0x000fea0003800000 */
.L_x_29:
        /* <DEDUP_REMOVED lines=14> */
.L_x_32:
[----:B------:R-:W-:Y:S05]  /*6330*/  BSYNC B0 ;  /* 0x0000000000007941 */ /* 0x000fea0003800000 */
.L_x_31:
        /* <DEDUP_REMOVED lines=14> */
.L_x_34:
[----:B------:R-:W-:Y:S05]  /*6420*/  BSYNC B0 ;  /* 0x0000000000007941 */ /* 0x000fea0003800000 */
.L_x_33:
[----:B------:R-:W-:-:S13]  /*6430*/  ISETP.GE.OR P1, PT, R4, c[0x0][0x2f4], P1 ;  /* 0x0000bd0004007a0c */ /* 0x000fda0000f26670 */
[----:B------:R-:W-:Y:S05]  /*6440*/  @P1 EXIT ;  /* 0x000000000000194d */ /* 0x000fea0003800000 */
[----:B------:R-:W-:-:S05]  /*6450*/  IADD3 R0, P0, R2, 0x38, RZ ;  /* 0x0000003802007810 */ /* 0x000fca0007f1e0ff */
[----:B------:R-:W-:Y:S01]  /*6460*/  IMAD.X R2, RZ, RZ, R3, P0 ;  /* 0x000000ffff027224 */ /* 0x000fe200000e0603 */
[----:B------:R-:W-:-:S03]  /*6470*/  MOV R3, R7 ;  /* 0x0000000700037202 */ /* 0x000fc60000000f00 */
[----:B------:R-:W-:Y:S02]  /*6480*/  IMAD R6, R2, c[0x0][0x300], RZ ;  /* 0x0000c00002067a24 */ /* 0x000fe400078e02ff */
[----:B------:R-:W-:-:S04]  /*6490*/  IMAD.MOV.U32 R2, RZ, RZ, R8 ;  /* 0x000000ffff027224 */ /* 0x000fc800078e0008 */
[----:B------:R-:W-:-:S04]  /*64a0*/  IMAD.WIDE.U32 R4, R0, c[0x0][0x300], R2 ;  /* 0x0000c00000047a25 */ /* 0x000fc800078e0002 */
[----:B------:R-:W-:Y:S01]  /*64b0*/  IMAD R0, R0, c[0x0][0x304], R6 ;  /* 0x0000c10000007a24 */ /* 0x000fe200078e0206 */
[----:B------:R-:W-:-:S04]  /*64c0*/  LEA R2, P0, R4, c[0x0][0x2e8], 0x1 ;  /* 0x0000ba0004027a11 */ /* 0x000fc800078008ff */
[----:B------:R-:W-:-:S04]  /*64d0*/  IADD3 R0, R5, R0, RZ ;  /* 0x0000000005007210 */ /* 0x000fc80007ffe0ff */
[----:B------:R-:W-:-:S05]  /*64e0*/  LEA.HI.X R3, R4, c[0x0][0x2ec], R0, 0x1, P0 ;  /* 0x0000bb0004037a11 */ /* 0x000fca00000f0c00 */
[----:B------:R-:W-:Y:S01]  /*64f0*/  STG.E.128 [R2.64], R80 ;  /* 0x0000005002007986 */ /* 0x000fe2000c101d12 */
[----:B------:R-:W-:Y:S05]  /*6500*/  EXIT ;  /* 0x000000000000794d */ /* 0x000fea0003800000 */
.L_x_35:
[----:B------:R-:W-:-:S00]  /*6510*/  BRA `(.L_x_35) ;  /* 0xfffffff000007947 */ /* 0x000fc0000383ffff */
[----:B------:R-:W-:-:S00]  /*6520*/  NOP ;  /* 0x0000000000007918 */ /* 0x000fc00000000000 */
        /* <DEDUP_REMOVED lines=13> */
.L_x_1146:


//--------------------- .text._ZN7cutlass13device_kernelIN5flash19enable_sm80_to_sm89INS1_16FlashAttnBwdSm80INS1_25CollectiveMainloopBwdSm80ILi1ELi1EN4cute5tupleIJNS5_1CILi32EEENS7_ILi64EEENS7_ILi256EEEEEENS_10bfloat16_tEfNS_4arch4Sm80ELb0ELb0ELb1ELb0ELb0ELb0ELb0ELb0ELi2ELi2ELi2ELi1ELb1EEENS1_24CollectiveEpilogueBwdGQAISB_fSE_Li256ELb0ELb0EEENS1_19SingleTileSchedulerILb0ELb0ELb0ELi64EEEEEEEEEvNT_6ParamsE --------------------------
	.section	.text._ZN7cutlass13device_kernelIN5flash19enable_sm80_to_sm89INS1_16FlashAttnBwdSm80INS1_25CollectiveMainloopBwdSm80ILi1ELi1EN4cute5tupleIJNS5_1CILi32EEENS7_ILi64EEENS7_ILi256EEEEEENS_10bfloat16_tEfNS_4arch4Sm80ELb0ELb0ELb1ELb0ELb0ELb0ELb0ELb0ELi2ELi2ELi2ELi1ELb1EEENS1_24CollectiveEpilogueBwdGQAISB_fSE_Li256ELb0ELb0EEENS1_19SingleTileSchedulerILb0ELb0ELb0ELi64EEEEEEEEEvNT_6ParamsE,"ax",@progbits
	.sectioninfo	@"SHI_REGISTERS=255"
	.align	128
.text._ZN7cutlass13device_kernelIN5flash19enable_sm80_to_sm89INS1_16FlashAttnBwdSm80INS1_25CollectiveMainloopBwdSm80ILi1ELi1EN4cute5tupleIJNS5_1CILi32EEENS7_ILi64EEENS7_ILi256EEEEEENS_10bfloat16_tEfNS_4arch4Sm80ELb0ELb0ELb1ELb0ELb0ELb0ELb0ELb0ELi2ELi2ELi2ELi1ELb1EEENS1_24CollectiveEpilogueBwdGQAISB_fSE_Li256ELb0ELb0EEENS1_19SingleTileSchedulerILb0ELb0ELb0ELi64EEEEEEEEEvNT_6ParamsE:
        .type           _ZN7cutlass13device_kernelIN5flash19enable_sm80_to_sm89INS1_16FlashAttnBwdSm80INS1_25CollectiveMainloopBwdSm80ILi1ELi1EN4cute5tupleIJNS5_1CILi32EEENS7_ILi64EEENS7_ILi256EEEEEENS_10bfloat16_tEfNS_4arch4Sm80ELb0ELb0ELb1ELb0ELb0ELb0ELb0ELb0ELi2ELi2ELi2ELi1ELb1EEENS1_24CollectiveEpilogueBwdGQAISB_fSE_Li256ELb0ELb0EEENS1_19SingleTileSchedulerILb0ELb0ELb0ELi64EEEEEEEEEvNT_6ParamsE,@function
        .size           _ZN7cutlass13device_kernelIN5flash19enable_sm80_to_sm89INS1_16FlashAttnBwdSm80INS1_25CollectiveMainloopBwdSm80ILi1ELi1EN4cute5tupleIJNS5_1CILi32EEENS7_ILi64EEENS7_ILi256EEEEEENS_10bfloat16_tEfNS_4arch4Sm80ELb0ELb0ELb1ELb0ELb0ELb0ELb0ELb0ELi2ELi2ELi2ELi1ELb1EEENS1_24CollectiveEpilogueBwdGQAISB_fSE_Li256ELb0ELb0EEENS1_19SingleTileSchedulerILb0ELb0ELb0ELi64EEEEEEEEEvNT_6ParamsE,(.L_x_1147 - _ZN7cutlass13device_kernelIN5flash19enable_sm80_to_sm89INS1_16FlashAttnBwdSm80INS1_25CollectiveMainloopBwdSm80ILi1ELi1EN4cute5tupleIJNS5_1CILi32EEENS7_ILi64EEENS7_ILi256EEEEEENS_10bfloat16_tEfNS_4arch4Sm80ELb0ELb0ELb1ELb0ELb0ELb0ELb0ELb0ELi2ELi2ELi2ELi1ELb1EEENS1_24CollectiveEpilogueBwdGQAISB_fSE_Li256ELb0ELb0EEENS1_19SingleTileSchedulerILb0ELb0ELb0ELi64EEEEEEEEEvNT_6ParamsE)
        .other          _ZN7cutlass13device_kernelIN5flash19enable_sm80_to_sm89INS1_16FlashAttnBwdSm80INS1_25CollectiveMainloopBwdSm80ILi1ELi1EN4cute5tupleIJNS5_1CILi32EEENS7_ILi64EEENS7_ILi256EEEEEENS_10bfloat16_tEfNS_4arch4Sm80ELb0ELb0ELb1ELb0ELb0ELb0ELb0ELb0ELi2ELi2ELi2ELi1ELb1EEENS1_24CollectiveEpilogueBwdGQAISB_fSE_Li256ELb0ELb0EEENS1_19SingleTileSchedulerILb0ELb0ELb0ELi64EEEEEEEEEvNT_6ParamsE,@"STO_CUDA_ENTRY STV_DEFAULT"
_ZN7cutlass13device_kernelIN5flash19enable_sm80_to_sm89INS1_16FlashAttnBwdSm80INS1_25CollectiveMainloopBwdSm80ILi1ELi1EN4cute5tupleIJNS5_1CILi32EEENS7_ILi64EEENS7_ILi256EEEEEENS_10bfloat16_tEfNS_4arch4Sm80ELb0ELb0ELb1ELb0ELb0ELb0ELb0ELb0ELi2ELi2ELi2ELi1ELb1EEENS1_24CollectiveEpilogueBwdGQAISB_fSE_Li256ELb0ELb0EEENS1_19SingleTileSchedulerILb0ELb0ELb0ELi64EEEEEEEEEvNT_6ParamsE:
        /* <DEDUP_REMOVED lines=17> */
[----:B------:R-:W-:Y:S01]  /*0110*/  ULDC.64 UR18, c[0x0][0x118] ;  /* 0x0000460000127ab9 */ /* 0x000fe20000000a00 */
[----:B------:R-:W-:Y:S01]  /*0120*/  CS2R R142, SRZ ;  /* 0x00000000008e7805 */ /* 0x000fe2000001ff00 */
[----:B------:R-:W-:Y:S01]  /*0130*/  UIMAD UR13, UR12, UR5, UR4 ;  /* 0x000000050c0d72a4 */ /* 0x000fe2000f8e0204 */
[----:B------:R-:W-:Y:S01]  /*0140*/  CS2R R140, SRZ ;  /* 0x00000000008c7805 */ /* 0x000fe2000001ff00 */
[----:B------:R-:W-:Y:S01]  /*0150*/  CS2R R146, SRZ ;  /* 0x0000000000927805 */ /* 0x000fe2000001ff00 */
[----:B------:R-:W-:Y:S01]  /*0160*/  ULDC.64 UR4, c[0x0][0x278] ;  /* 0x00009e0000047ab9 */ /* 0x000fe20000000a00 */
[----:B------:R-:W-:Y:S01]  /*0170*/  CS2R R144, SRZ ;  /* 0x0000000000907805 */ /* 0x000fe2000001ff00 */
[----:B------:R-:W-:Y:S01]  /*0180*/  UIMAD UR8, UR10, UR4, URZ ;  /* 0x000000040a0872a4 */ /* 0x000fe2000f8e023f */
[----:B------:R-:W-:Y:S01]  /*0190*/  CS2R R138, SRZ ;  /* 0x00000000008a7805 */ /* 0x000fe2000001ff00 */
[----:B------:R-:W-:Y:S01]  /*01a0*/  UIMAD.WIDE.U32 UR14, UR12, UR4, URZ ;  /* 0x000000040c0e72a5 */ /* 0x000fe2000f8e003f */
[----:B------:R-:W-:Y:S01]  /*01b0*/  CS2R R136, SRZ ;  /* 0x0000000000887805 */ /* 0x000fe2000001ff00 */
[----:B------:R-:W-:Y:S01]  /*01c0*/  UIMAD UR8, UR12, UR5, UR8 ;  /* 0x000000050c0872a4 */ /* 0x000fe2000f8e0208 */
[--C-:B-1----:R-:W-:Y:S01]  /*01d0*/  IMAD.MOV.U32 R154, RZ, RZ, R2.reuse ;  /* 0x000000ffff9a7224 */ /* 0x102fe200078e0002 */
[----:B--2---:R-:W-:Y:S01]  /*01e0*/  UIMAD.WIDE.U32 UR16, UR11, UR7, URZ ;  /* 0x000000070b1072a5 */ /* 0x004fe2000f8e003f */
[----:B------:R-:W-:Y:S01]  /*01f0*/  IMAD.MOV.U32 R154, RZ, RZ, R2 ;  /* 0x000000ffff9a7224 */ /* 0x000fe200078e0002 */
[----:B------:R-:W-:Y:S01]  /*0200*/  UMOV UR6, UR11 ;  /* 0x0000000b00067c82 */ /* 0x000fe20008000000 */
[----:B------:R1:W-:Y:S01]  /*0210*/  STL [R1+0x70], R2 ;  /* 0x0000700201007387 */ /* 0x0003e20000100800 */
[----:B------:R-:W-:Y:S01]  /*0220*/  ULDC UR7, c[0x0][0x250] ;  /* 0x0000940000077ab9 */ /* 0x000fe20000000800 */
[C---:B------:R-:W-:Y:S01]  /*0230*/  IMAD.SHL.U32 R4, R154.reuse, 0x4, RZ ;  /* 0x000000049a047824 */ /* 0x040fe200078e00ff */
[----:B------:R-:W-:Y:S01]  /*0240*/  SHF.R.S32.HI R31, RZ, 0x1f, R154 ;  /* 0x0000001fff1f7819 */ /* 0x000fe2000001149a */
[----:B------:R-:W-:Y:S01]  /*0250*/  @UP0 USHF.R.U32.HI UR6, URZ, UR7, UR17 ;  /* 0x000000073f060299 */ /* 0x000fe20008011611 */
[----:B------:R-:W-:Y:S01]  /*0260*/  IMAD.U32 R3, RZ, RZ, UR11 ;  /* 0x0000000bff037e24 */ /* 0x000fe2000f8e00ff */
[----:B------:R-:W-:Y:S01]  /*0270*/  ULDC.64 UR4, c[0x0][0x1e0] ;  /* 0x0000780000047ab9 */ /* 0x000fe20000000a00 */
[-C--:B------:R-:W-:Y:S01]  /*0280*/  LEA.HI R29, R31, R154.reuse, RZ, 0x3 ;  /* 0x0000009a1f1d7211 */ /* 0x080fe200078f18ff */
[----:B------:R-:W-:Y:S01]  /*0290*/  USHF.R.S32.HI UR9, URZ, 0x1f, UR6 ;  /* 0x0000001f3f097899 */ /* 0x000fe20008011406 */
[--C-:B------:R-:W-:Y:S01]  /*02a0*/  SHF.R.S32.HI R5, RZ, 0x1f, R4.reuse ;  /* 0x0000001fff057819 */ /* 0x100fe20000011404 */
[----:B------:R-:W-:Y:S01]  /*02b0*/  UIADD3 UR8, UR15, UR8, URZ ;  /* 0x000000080f087290 */ /* 0x000fe2000fffe03f */
[----:B------:R-:W-:Y:S01]  /*02c0*/  LOP3.LUT R0, R29, 0xfffffff8, RZ, 0xc0, !PT ;  /* 0xfffffff81d007812 */ /* 0x000fe200078ec0ff */
[----:B------:R-:W-:Y:S01]  /*02d0*/  UIMAD UR4, UR9, UR4, URZ ;  /* 0x00000004090472a4 */ /* 0x000fe2000f8e023f */
[----:B------:R-:W-:Y:S01]  /*02e0*/  SHF.R.S32.HI R38, RZ, 0x3, R29 ;  /* 0x00000003ff267819 */ /* 0x000fe2000001141d */
[----:B------:R2:W-:Y:S01]  /*02f0*/  STL.64 [R1+0x78], R4 ;  /* 0x0000780401007387 */ /* 0x0005e20000100a00 */
[----:B------:R-:W-:Y:S01]  /*0300*/  IMAD.WIDE.U32 R20, R3, c[0x0][0x288], R4 ;  /* 0x0000a20003147a25 */ /* 0x000fe200078e0004 */
[----:B------:R-:W-:Y:S01]  /*0310*/  UIMAD UR7, UR6, UR5, UR4 ;  /* 0x00000005060772a4 */ /* 0x000fe2000f8e0204 */
[----:B------:R-:W-:Y:S01]  /*0320*/  SHF.R.S32.HI R39, RZ, 0x1f, R38 ;  /* 0x0000001fff277819 */ /* 0x000fe20000011426 */
[----:B------:R-:W-:Y:S01]  /*0330*/  CS2R R134, SRZ ;  /* 0x0000000000867805 */ /* 0x000fe2000001ff00 */
        /* <DEDUP_REMOVED lines=16> */
[----:B------:R1:W-:Y:S01]  /*0440*/  STL.64 [R1+0x58], R38 ;  /* 0x0000582601007387 */ /* 0x0003e20000100a00 */
[----:B------:R-:W-:Y:S01]  /*0450*/  UIMAD UR4, UR12, UR5, UR4 ;  /* 0x000000050c0472a4 */ /* 0x000fe2000f8e0204 */
[----:B------:R-:W-:Y:S01]  /*0460*/  IMAD.SHL.U32 R6, R38, 0x40, RZ ;  /* 0x0000004026067824 */ /* 0x000fe200078e00ff */
[----:B------:R-:W-:Y:S01]  /*0470*/  IADD3 R3, R3, UR16, RZ ;  /* 0x0000001003037c10 */ /* 0x000fe2000fffe0ff */
[----:B------:R-:W-:Y:S01]  /*0480*/  IMAD.U32 R23, RZ, RZ, UR11 ;  /* 0x0000000bff177e24 */ /* 0x000fe2000f8e00ff */
[----:B------:R-:W-:Y:S01]  /*0490*/  LEA R26, P2, R12, c[0x0][0x258], 0x2 ;  /* 0x000096000c1a7a11 */ /* 0x000fe200078410ff */
[----:B--2---:R-:W-:Y:S01]  /*04a0*/  IMAD.WIDE.U32 R4, R0, c[0x0][0x1e0], R14 ;  /* 0x0000780000047a25 */ /* 0x004fe200078e000e */
[----:B------:R-:W-:Y:S01]  /*04b0*/  ISETP.GE.AND P4, PT, R14, c[0x0][0x1cc], PT ;  /* 0x000073000e007a0c */ /* 0x000fe20003f86270 */
[----:B------:R-:W-:Y:S01]  /*04c0*/  CS2R R132, SRZ ;  /* 0x0000000000847805 */ /* 0x000fe2000001ff00 */
[----:B------:R-:W-:Y:S01]  /*04d0*/  ISETP.GE.AND P3, PT, R28, c[0x0][0x1cc], PT ;  /* 0x000073001c007a0c */ /* 0x000fe20003f66270 */
[----:B------:R-:W-:Y:S01]  /*04e0*/  IMAD.U32 R0, RZ, RZ, UR12 ;  /* 0x0000000cff007e24 */ /* 0x000fe2000f8e00ff */
[----:B------:R-:W-:Y:S01]  /*04f0*/  IADD3 R5, R5, UR7, RZ ;  /* 0x0000000705057c10 */ /* 0x000fe2000fffe0ff */
[----:B------:R-:W-:Y:S01]  /*0500*/  ULDC.64 UR6, c[0x0][0x270] ;  /* 0x00009c0000067ab9 */ /* 0x000fe20000000a00 */
[----:B------:R-:W-:Y:S01]  /*0510*/  IMAD.WIDE.U32 R2, R8, c[0x0][0x1b8], R2 ;  /* 0x00006e0008027a25 */ /* 0x000fe200078e0002 */
[----:B------:R-:W-:Y:S01]  /*0520*/  UIMAD UR6, UR9, UR6, URZ ;  /* 0x00000006090672a4 */ /* 0x000fe2000f8e023f */
[----:B------:R-:W-:Y:S01]  /*0530*/  IADD3 R25, R14, 0x80, RZ ;  /* 0x000000800e197810 */ /* 0x000fe20007ffe0ff */
[----:B------:R-:W-:Y:S01]  /*0540*/  CS2R R126, SRZ ;  /* 0x00000000007e7805 */ /* 0x000fe2000001ff00 */
        /* <DEDUP_REMOVED lines=32> */
[----:B------:R-:W-:Y:S01]  /*0750*/  IMAD.IADD R0, R7, 0x1, R10 ;  /* 0x0000000107007824 */ /* 0x000fe200078e020a */
[----:B------:R-:W-:Y:S01]  /*0760*/  CS2R R124, SRZ ;  /* 0x00000000007c7805 */ /* 0x000fe2000001ff00 */
[----:B------:R-:W-:Y:S01]  /*0770*/  IMAD.IADD R5, R5, 0x1, R11 ;  /* 0x0000000105057824 */ /* 0x000fe200078e020b */
[----:B------:R-:W-:Y:S01]  /*0780*/  LOP3.LUT R10, R22, R9, R3, 0xf6, !PT ;  /* 0x00000009160a7212 */ /* 0x000fe200078ef603 */
[----:B------:R-:W-:Y:S01]  /*0790*/  IMAD.MOV.U32 R7, RZ, RZ, c[0x0][0x1dc] ;  /* 0x00007700ff077624 */ /* 0x000fe200078e00ff */
[----:B------:R-:W-:Y:S01]  /*07a0*/  LEA.HI.X R3, R6, c[0x0][0x1c4], R0, 0x1, P1 ;  /* 0x0000710006037a11 */ /* 0x000fe200008f0c00 */
[----:B------:R-:W-:Y:S01]  /*07b0*/  IMAD.MOV.U32 R0, RZ, RZ, c[0x0][0x1a8] ;  /* 0x00006a00ff007624 */ /* 0x000fe200078e00ff */
[----:B------:R-:W-:Y:S01]  /*07c0*/  LEA.HI.X R9, R4, c[0x0][0x194], R5, 0x1, P0 ;  /* 0x0000650004097a11 */ /* 0x000fe200000f0c05 */
[----:B------:R-:W-:Y:S01]  /*07d0*/  IMAD.MOV.U32 R6, RZ, RZ, c[0x0][0x1ac] ;  /* 0x00006b00ff067624 */ /* 0x000fe200078e00ff */
[----:B------:R-:W-:Y:S01]  /*07e0*/  CS2R R130, SRZ ;  /* 0x0000000000827805 */ /* 0x000fe2000001ff00 */
[----:B------:R-:W-:Y:S01]  /*07f0*/  IMAD.MOV.U32 R5, RZ, RZ, c[0x0][0x1d8] ;  /* 0x00007600ff057624 */ /* 0x000fe200078e00ff */
[----:B------:R-:W-:Y:S01]  /*0800*/  LEA R12, P0, R0, R8, 0x6 ;  /* 0x00000008000c7211 */ /* 0x000fe200078030ff */
[----:B------:R-:W-:Y:S01]  /*0810*/  IMAD.SHL.U32 R33, R10, 0x2, RZ ;  /* 0x000000020a217824 */ /* 0x000fe200078e00ff */
[----:B------:R-:W-:Y:S01]  /*0820*/  CS2R R128, SRZ ;  /* 0x0000000000807805 */ /* 0x000fe2000001ff00 */
        /* <DEDUP_REMOVED lines=37> */
[----:B------:R-:W-:Y:S01]  /*0a80*/  ISETP.GE.AND P6, PT, R25, c[0x0][0x1fc], PT ;  /* 0x00007f0019007a0c */ /* 0x000fe20003fc6270 */
[----:B------:R-:W-:Y:S01]  /*0a90*/  CS2R R122, SRZ ;  /* 0x00000000007a7805 */ /* 0x000fe2000001ff00 */
[----:B------:R-:W-:Y:S01]  /*0aa0*/  IMAD.WIDE.U32 R10, R23, c[0x0][0x180], R10 ;  /* 0x00006000170a7a25 */ /* 0x000fe200078e000a */
[----:B------:R2:W-:Y:S01]  /*0ab0*/  LDGSTS.E.BYPASS.LTC128B.128 [R33+0xe080], [R2.64+0x180], !P5 ;  /* 0x0e08018002217fae */ /* 0x0005e2000e901d52 */
[----:B------:R-:W-:Y:S01]  /*0ac0*/  ISETP.GE.AND P5, PT, R14, c[0x0][0x19c], PT ;  /* 0x000067000e007a0c */ /* 0x000fe20003fa6270 */
[----:B------:R-:W-:Y:S01]  /*0ad0*/  CS2R R120, SRZ ;  /* 0x0000000000787805 */ /* 0x000fe2000001ff00 */
[----:B------:R-:W-:Y:S01]  /*0ae0*/  CS2R R118, SRZ ;  /* 0x0000000000767805 */ /* 0x000fe2000001ff00 */
[----:B------:R3:W-:Y:S01]  /*0af0*/  LDGSTS.E.BYPASS.LTC128B.128 [R33+0x9080], [R4.64], !P4 ;  /* 0x0908000004217fae */ /* 0x0007e2000e101d52 */
[----:B------:R-:W-:Y:S01]  /*0b00*/  ISETP.GE.AND P4, PT, R28, c[0x0][0x19c], PT ;  /* 0x000067001c007a0c */ /* 0x000fe20003f86270 */
[----:B------:R-:W-:Y:S01]  /*0b10*/  CS2R R116, SRZ ;  /* 0x0000000000747805 */ /* 0x000fe2000001ff00 */
[----:B------:R-:W-:Y:S01]  /*0b20*/  CS2R R110, SRZ ;  /* 0x00000000006e7805 */ /* 0x000fe2000001ff00 */
[----:B------:R3:W-:Y:S01]  /*0b30*/  LDGSTS.E.BYPASS.LTC128B.128 [R33+0xb080], [R4.64+0x80], !P3 ;  /* 0x0b08008004217fae */ /* 0x0007e2000d901d52 */
[C---:B------:R-:W-:Y:S01]  /*0b40*/  ISETP.LT.OR P0, PT, R0.reuse, 0x1, P4 ;  /* 0x000000010000780c */ /* 0x040fe20002701670 */
[----:B------:R-:W-:Y:S01]  /*0b50*/  CS2R R108, SRZ ;  /* 0x00000000006c7805 */ /* 0x000fe2000001ff00 */
[----:B------:R-:W-:Y:S01]  /*0b60*/  ISETP.GE.AND P3, PT, R25, c[0x0][0x19c], PT ;  /* 0x0000670019007a0c */ /* 0x000fe20003f66270 */
[----:B------:R3:W-:Y:S01]  /*0b70*/  LDGSTS.E.BYPASS.LTC128B.128 [R33+0xd080], [R4.64+0x100], !P2 ;  /* 0x0d08010004217fae */ /* 0x0007e2000d101d52 */
[C---:B------:R-:W-:Y:S01]  /*0b80*/  ISETP.LT.OR P2, PT, R0.reuse, 0x1, P5 ;  /* 0x000000010000780c */ /* 0x040fe20002f41670 */
[----:B------:R-:W-:Y:S01]  /*0b90*/  CS2R R114, SRZ ;  /* 0x0000000000727805 */ /* 0x000fe2000001ff00 */
[----:B------:R-:W-:Y:S01]  /*0ba0*/  ISETP.LT.OR P5, PT, R0, 0x21, P5 ;  /* 0x000000210000780c */ /* 0x000fe20002fa1670 */
[----:B------:R3:W-:Y:S01]  /*0bb0*/  LDGSTS.E.BYPASS.LTC128B.128 [R33+0xf080], [R4.64+0x180], !P1 ;  /* 0x0f08018004217fae */ /* 0x0007e2000c901d52 */
[----:B------:R-:W-:Y:S01]  /*0bc0*/  ISETP.GE.AND P1, PT, R30, c[0x0][0x19c], PT ;  /* 0x000067001e007a0c */ /* 0x000fe20003f26270 */
[----:B------:R-:W-:Y:S01]  /*0bd0*/  CS2R R112, SRZ ;  /* 0x0000000000707805 */ /* 0x000fe2000001ff00 */
[C---:B------:R-:W-:Y:S01]  /*0be0*/  ISETP.LT.OR P4, PT, R0.reuse, 0x21, P4 ;  /* 0x000000210000780c */ /* 0x040fe20002781670 */
[----:B------:R-:W0:Y:S01]  /*0bf0*/  LDGDEPBAR ;  /* 0x00000000000079af */ /* 0x000e220000000000 */
[----:B------:R-:W-:Y:S01]  /*0c00*/  CS2R R106, SRZ ;  /* 0x00000000006a7805 */ /* 0x000fe2000001ff00 */
[----:B------:R-:W-:Y:S01]  /*0c10*/  CS2R R104, SRZ ;  /* 0x0000000000687805 */ /* 0x000fe2000001ff00 */
[----:B------:R-:W-:Y:S01]  /*0c20*/  CS2R R102, SRZ ;  /* 0x0000000000667805 */ /* 0x000fe2000001ff00 */
[----:B------:R-:W-:Y:S01]  /*0c30*/  CS2R R100, SRZ ;  /* 0x0000000000647805 */ /* 0x000fe2000001ff00 */
[----:B------:R-:W-:Y:S01]  /*0c40*/  CS2R R94, SRZ ;  /* 0x00000000005e7805 */ /* 0x000fe2000001ff00 */
[----:B------:R4:W-:Y:S01]  /*0c50*/  LDGSTS.E.BYPASS.LTC128B.128 [R33+0x80], [R8.64], !P2 ;  /* 0x0008000008217fae */ /* 0x0009e2000d101d52 */
[C---:B------:R-:W-:Y:S01]  /*0c60*/  ISETP.LT.OR P2, PT, R0.reuse, 0x1, P3 ;  /* 0x000000010000780c */ /* 0x040fe20001f41670 */
[----:B------:R-:W-:Y:S01]  /*0c70*/  CS2R R92, SRZ ;  /* 0x00000000005c7805 */ /* 0x000fe2000001ff00 */
[C---:B------:R-:W-:Y:S01]  /*0c80*/  ISETP.LT.OR P3, PT, R0.reuse, 0x21, P3 ;  /* 0x000000210000780c */ /* 0x040fe20001f61670 */
[----:B------:R4:W-:Y:S01]  /*0c90*/  LDGSTS.E.BYPASS.LTC128B.128 [R33+0x2080], [R8.64+0x80], !P0 ;  /* 0x0208008008217fae */ /* 0x0009e2000c101d52 */
[C---:B------:R-:W-:Y:S01]  /*0ca0*/  ISETP.LT.OR P0, PT, R0.reuse, 0x1, P1 ;  /* 0x000000010000780c */ /* 0x040fe20000f01670 */
[----:B------:R-:W-:Y:S01]  /*0cb0*/  CS2R R98, SRZ ;  /* 0x0000000000627805 */ /* 0x000fe2000001ff00 */
[----:B------:R-:W-:Y:S01]  /*0cc0*/  ISETP.LT.OR P1, PT, R0, 0x21, P1 ;  /* 0x000000210000780c */ /* 0x000fe20000f21670 */
[C---:B------:R-:W-:Y:S01]  /*0cd0*/  IMAD.SHL.U32 R0, R19.reuse, 0x40, RZ ;  /* 0x0000004013007824 */ /* 0x040fe200078e00ff */
[----:B--2---:R-:W-:Y:S01]  /*0ce0*/  SHF.R.S32.HI R2, RZ, 0x1f, R20 ;  /* 0x0000001fff027819 */ /* 0x004fe20000011414 */
[----:B------:R-:W-:Y:S01]  /*0cf0*/  CS2R R96, SRZ ;  /* 0x0000000000607805 */ /* 0x000fe2000001ff00 */
[----:B------:R-:W-:Y:S01]  /*0d00*/  CS2R R90, SRZ ;  /* 0x00000000005a7805 */ /* 0x000fe2000001ff00 */
[----:B------:R-:W-:Y:S01]  /*0d10*/  CS2R R88, SRZ ;  /* 0x0000000000587805 */ /* 0x000fe2000001ff00 */
[----:B------:R-:W-:Y:S01]  /*0d20*/  CS2R R86, SRZ ;  /* 0x0000000000567805 */ /* 0x000fe2000001ff00 */
[----:B------:R4:W-:Y:S01]  /*0d30*/  LDGSTS.E.BYPASS.LTC128B.128 [R33+0x4080], [R8.64+0x100], !P2 ;  /* 0x0408010008217fae */ /* 0x0009e2000d101d52 */
[----:B------:R-:W-:Y:S01]  /*0d40*/  LOP3.LUT P2, RZ, R19, 0x4, RZ, 0xc0, !PT ;  /* 0x0000000413ff7812 */ /* 0x000fe2000784c0ff */
[----:B------:R-:W-:Y:S01]  /*0d50*/  CS2R R84, SRZ ;  /* 0x0000000000547805 */ /* 0x000fe2000001ff00 */
[----:B---3--:R-:W-:Y:S01]  /*0d60*/  SHF.R.S32.HI R5, RZ, 0x4, R18 ;  /* 0x00000004ff057819 */ /* 0x008fe20000011412 */
[----:B------:R4:W-:Y:S01]  /*0d70*/  LDGSTS.E.BYPASS.LTC128B.128 [R33+0x6080], [R8.64+0x180], !P0 ;  /* 0x0608018008217fae */ /* 0x0009e2000c101d52 */
[----:B------:R-:W-:Y:S01]  /*0d80*/  SHF.R.S32.HI R4, RZ, 0x2, R20 ;  /* 0x00000002ff047819 */ /* 0x000fe20000011414 */
[----:B------:R-:W-:Y:S01]  /*0d90*/  CS2R R78, SRZ ;  /* 0x00000000004e7805 */ /* 0x000fe2000001ff00 */
[----:B------:R-:W-:Y:S01]  /*0da0*/  LEA.HI R3, R18, R5, RZ, 0x1 ;  /* 0x0000000512037211 */ /* 0x000fe200078f08ff */
[----:B------:R2:W-:Y:S01]  /*0db0*/  LDGSTS.E.BYPASS.LTC128B.128 [R33+0x1080], [R12.64], !P5 ;  /* 0x010800000c217fae */ /* 0x0005e2000e901d52 */
[----:B------:R-:W-:Y:S01]  /*0dc0*/  LEA.HI R2, R2, R4, RZ, 0x3 ;  /* 0x0000000402027211 */ /* 0x000fe200078f18ff */
[----:B------:R-:W-:Y:S01]  /*0dd0*/  CS2R R76, SRZ ;  /* 0x00000000004c7805 */ /* 0x000fe2000001ff00 */
[----:B------:R-:W-:Y:S01]  /*0de0*/  LOP3.LUT R16, R3, 0xfffffffe, RZ, 0xc0, !PT ;  /* 0xfffffffe03107812 */ /* 0x000fe200078ec0ff */
[----:B------:R2:W-:Y:S01]  /*0df0*/  LDGSTS.E.BYPASS.LTC128B.128 [R33+0x3080], [R12.64+0x80], !P4 ;  /* 0x030800800c217fae */ /* 0x0005e2000e101d52 */
[----:B------:R-:W-:Y:S01]  /*0e00*/  LOP3.LUT R15, R2, 0xfffffff8, RZ, 0xc0, !PT ;  /* 0xfffffff8020f7812 */ /* 0x000fe200078ec0ff */
[----:B------:R-:W-:Y:S01]  /*0e10*/  IMAD.WIDE.U32 R2, R17, c[0x0][0x210], R6 ;  /* 0x0000840011027a25 */ /* 0x000fe200078e0006 */
[----:B------:R-:W-:Y:S01]  /*0e20*/  LOP3.LUT P0, RZ, R19, 0x2, RZ, 0xc0, !PT ;  /* 0x0000000213ff7812 */ /* 0x000fe2000780c0ff */
[----:B------:R2:W-:Y:S01]  /*0e30*/  LDGSTS.E.BYPASS.LTC128B.128 [R33+0x5080], [R12.64+0x100], !P3 ;  /* 0x050801000c217fae */ /* 0x0005e2000d901d52 */
[----:B------:R-:W-:Y:S01]  /*0e40*/  LEA.HI R17, R31, R154, RZ, 0x5 ;  /* 0x0000009a1f117211 */ /* 0x000fe200078f28ff */
        /* <DEDUP_REMOVED lines=10> */
[----:B------:R-:W-:Y:S01]  /*0ef0*/  IMAD.U32 R6, RZ, RZ, UR12 ;  /* 0x0000000cff067e24 */ /* 0x000fe2000f8e00ff */
[----:B------:R-:W-:Y:S01]  /*0f00*/  ISETP.GE.AND P4, PT, R14, c[0x0][0x16c], PT ;  /* 0x00005b000e007a0c */ /* 0x000fe20003f86270 */
[----:B------:R-:W-:Y:S01]  /*0f10*/  ULDC.64 UR4, c[0x0][0x218] ;  /* 0x0000860000047ab9 */ /* 0x000fe20000000a00 */
[----:B----4-:R-:W-:Y:S01]  /*0f20*/  IMAD.U32 R8, RZ, RZ, UR12 ;  /* 0x0000000cff087e24 */ /* 0x010fe2000f8e00ff */
[----:B------:R-:W-:Y:S01]  /*0f30*/  LOP3.LUT R9, R0, 0x1c0, RZ, 0xc0, !PT ;  /* 0x000001c000097812 */ /* 0x000fe200078ec0ff */
[----:B------:R-:W-:Y:S01]  /*0f40*/  IMAD.WIDE.U32 R6, R6, c[0x0][0x188], R4 ;  /* 0x0000620006067a25 */ /* 0x000fe200078e0004 */
[----:B------:R-:W-:Y:S01]  /*0f50*/  UIMAD UR4, UR10, UR4, URZ ;  /* 0x000000040a0472a4 */ /* 0x000fe2000f8e023f */
[----:B------:R-:W-:Y:S01]  /*0f60*/  SEL R32, RZ, 0x1, P4 ;  /* 0x00000001ff207807 */ /* 0x000fe20002000000 */
[----:B------:R-:W-:Y:S01]  /*0f70*/  CS2R R82, SRZ ;  /* 0x0000000000527805 */ /* 0x000fe2000001ff00 */
[----:B------:R-:W-:Y:S01]  /*0f80*/  IMAD.WIDE.U32 R4, R8, c[0x0][0x218], R2 ;  /* 0x0000860008047a25 */ /* 0x000fe200078e0002 */
[----:B------:R-:W-:Y:S01]  /*0f90*/  LOP3.LUT R2, R9, 0x8, R29, 0xf8, !PT ;  /* 0x0000000809027812 */ /* 0x000fe200078ef81d */
[----:B------:R-:W-:Y:S01]  /*0fa0*/  UIMAD UR4, UR12, UR5, UR4 ;  /* 0x000000050c0472a4 */ /* 0x000fe2000f8e0204 */
[----:B------:R-:W-:Y:S01]  /*0fb0*/  SHF.R.U32.HI R8, RZ, 0x3, R9 ;  /* 0x00000003ff087819 */ /* 0x000fe20000011609 */
[----:B------:R-:W-:Y:S01]  /*0fc0*/  IMAD R0, R16, 0x800, R22 ;  /* 0x0000080010007824 */ /* 0x000fe200078e0216 */
[----:B------:R-:W-:Y:S01]  /*0fd0*/  IADD3 R3, R7, UR7, RZ ;  /* 0x0000000707037c10 */ /* 0x000fe2000fffe0ff */
[----:B------:R-:W-:Y:S01]  /*0fe0*/  ULDC UR7, c[0x0][0x168] ;  /* 0x00005a0000077ab9 */ /* 0x000fe20000000800 */
[----:B------:R-:W-:Y:S01]  /*0ff0*/  LOP3.LUT R2, R2, R8, RZ, 0x3c, !PT ;  /* 0x0000000802027212 */ /* 0x000fe200078e3cff */
[----:B------:R-:W-:Y:S01]  /*1000*/  UISETP.GE.AND UP0, UPT, UR7, 0x1, UPT ;  /* 0x000000010700788c */ /* 0x000fe2000bf06270 */
[----:B------:R-:W-:Y:S01]  /*1010*/  LEA R36, P3, R6, c[0x0][0x160], 0x1 ;  /* 0x0000580006247a11 */ /* 0x000fe200078608ff */
[----:B--2---:R-:W-:Y:S01]  /*1020*/  IMAD.SHL.U32 R13, R16, 0x20, RZ ;  /* 0x00000020100d7824 */ /* 0x004fe200078e00ff */
[----:B------:R-:W-:-:S04]  /*1030*/  DEPBAR.LE SB0, 0x1 ;  /* 0x000080400000791a */ /* 0x000fc80000000000 */
[----:B------:R-:W-:Y:S01]  /*1040*/  IMAD.IADD R2, R0, 0x1, R2 ;  /* 0x0000000100027824 */ /* 0x000fe200078e0202 */
[----:B------:R-:W-:Y:S01]  /*1050*/  IADD3 R0, R5, UR4, RZ ;  /* 0x0000000405007c10 */ /* 0x000fe2000fffe0ff */
[----:B------:R-:W-:Y:S01]  /*1060*/  CS2R R80, SRZ ;  /* 0x0000000000507805 */ /* 0x000fe2000001ff00 */
[----:B------:R-:W-:Y:S01]  /*1070*/  LEA R34, P1, R4, c[0x0][0x1f0], 0x1 ;  /* 0x00007c0004227a11 */ /* 0x000fe200078208ff */
[----:B------:R-:W-:Y:S01]  /*1080*/  IMAD.SHL.U32 R2, R2, 0x2, RZ ;  /* 0x0000000202027824 */ /* 0x000fe200078e00ff */
[----:B------:R-:W-:Y:S01]  /*1090*/  BAR.SYNC.DEFER_BLOCKING 0x0 ;  /* 0x0000000000007b1d */ /* 0x000fe20000010000 */
[----:B------:R-:W-:Y:S01]  /*10a0*/  LEA.HI.X R37, R6, c[0x0][0x164], R3, 0x1, P3 ;  /* 0x0000590006257a11 */ /* 0x000fe200018f0c03 */
[----:B------:R-:W-:Y:S01]  /*10b0*/  IMAD.MOV.U32 R3, RZ, RZ, 0x40 ;  /* 0x00000040ff037424 */ /* 0x000fe200078e00ff */
[----:B------:R-:W-:Y:S01]  /*10c0*/  LEA.HI.X R35, R4, c[0x0][0x1f4], R0, 0x1, P1 ;  /* 0x00007d0004237a11 */ /* 0x000fe200008f0c00 */
[----:B------:R-:W-:Y:S01]  /*10d0*/  CS2R R74, SRZ ;  /* 0x00000000004a7805 */ /* 0x000fe2000001ff00 */
[----:B------:R-:W-:Y:S01]  /*10e0*/  SEL R0, R152, 0xffffffe0, !P0 ;  /* 0xffffffe098007807 */ /* 0x000fe20004000000 */
[----:B------:R-:W-:Y:S01]  /*10f0*/  STL.64 [R1+0x88], R36 ;  /* 0x0000882401007387 */ /* 0x000fe20000100a00 */
[----:B------:R-:W-:Y:S01]  /*1100*/  SEL R3, R3, 0xffffffc0, !P2 ;  /* 0xffffffc003037807 */ /* 0x000fe20005000000 */
[----:B------:R-:W-:Y:S01]  /*1110*/  CS2R R72, SRZ ;  /* 0x0000000000487805 */ /* 0x000fe2000001ff00 */
        /* <DEDUP_REMOVED lines=8> */
[----:B------:R-:W-:Y:S01]  /*11a0*/  ISETP.GE.OR P2, PT, R25, c[0x0][0x16c], P1 ;  /* 0x00005b0019007a0c */ /* 0x000fe20000f46670 */
[----:B------:R-:W-:Y:S01]  /*11b0*/  CS2R R70, SRZ ;  /* 0x0000000000467805 */ /* 0x000fe2000001ff00 */
[----:B------:R-:W-:Y:S01]  /*11c0*/  ISETP.GE.OR P0, PT, R30, c[0x0][0x16c], P1 ;  /* 0x00005b001e007a0c */ /* 0x000fe20000f06670 */
[----:B------:R-:W-:Y:S01]  /*11d0*/  STL [R1+0x2c], R6 ;  /* 0x00002c0601007387 */ /* 0x000fe20000100800 */
[----:B------:R-:W-:Y:S01]  /*11e0*/  LOP3.LUT R0, R18, 0xfffffff0, RZ, 0xc0, !PT ;  /* 0xfffffff012007812 */ /* 0x000fe200078ec0ff */
[----:B------:R-:W-:Y:S01]  /*11f0*/  CS2R R68, SRZ ;  /* 0x0000000000447805 */ /* 0x000fe2000001ff00 */
[----:B------:R-:W-:Y:S01]  /*1200*/  ISETP.GE.OR P4, PT, R28, c[0x0][0x1fc], P1 ;  /* 0x00007f001c007a0c */ /* 0x000fe20000f86670 */
[----:B------:R-:W2:Y:S01]  /*1210*/  LDSM.16.M88.4 R164, [R2+0x8080] ;  /* 0x0080800002a4783b */ /* 0x000ea20000000200 */
[----:B------:R-:W-:Y:S01]  /*1220*/  LOP3.LUT R20, R20, 0x3ffffffc, RZ, 0xc0, !PT ;  /* 0x3ffffffc14147812 */ /* 0x000fe200078ec0ff */
[----:B------:R-:W-:Y:S01]  /*1230*/  IMAD.IADD R0, R154, 0x1, -R0 ;  /* 0x000000019a007824 */ /* 0x000fe200078e0a00 */
[----:B------:R-:W-:Y:S01]  /*1240*/  SEL R19, RZ, 0x4, P6 ;  /* 0x00000004ff137807 */ /* 0x000fe20003000000 */
[----:B------:R-:W3:Y:S01]  /*1250*/  LDSM.16.M88.4 R168, [R6+0x8080] ;  /* 0x0080800006a8783b */ /* 0x000ee20000000200 */
[----:B------:R-:W-:Y:S01]  /*1260*/  CS2R R62, SRZ ;  /* 0x00000000003e7805 */ /* 0x000fe2000001ff00 */
[----:B------:R-:W-:Y:S01]  /*1270*/  CS2R R60, SRZ ;  /* 0x00000000003c7805 */ /* 0x000fe2000001ff00 */
[----:B------:R-:W-:Y:S01]  /*1280*/  SHF.R.S32.HI R7, RZ, 0x1f, R0 ;  /* 0x0000001fff077819 */ /* 0x000fe20000011400 */
[----:B------:R-:W4:Y:S01]  /*1290*/  LDSM.16.M88.4 R172, [R5+0x8080] ;  /* 0x0080800005ac783b */ /* 0x000f220000000200 */
[----:B------:R-:W-:Y:S01]  /*12a0*/  CS2R R66, SRZ ;  /* 0x0000000000427805 */ /* 0x000fe2000001ff00 */
[----:B------:R-:W-:Y:S01]  /*12b0*/  CS2R R64, SRZ ;  /* 0x0000000000407805 */ /* 0x000fe2000001ff00 */
[----:B------:R-:W-:Y:S01]  /*12c0*/  LEA.HI R7, R7, R0, RZ, 0x3 ;  /* 0x0000000007077211 */ /* 0x000fe200078f18ff */
[----:B------:R-:W2:Y:S01]  /*12d0*/  LDSM.16.M88.4 R176, [R4+0x8080] ;  /* 0x0080800004b0783b */ /* 0x000ea20000000200 */
[----:B------:R-:W-:Y:S01]  /*12e0*/  CS2R R58, SRZ ;  /* 0x00000000003a7805 */ /* 0x000fe2000001ff00 */
[----:B------:R-:W-:Y:S01]  /*12f0*/  CS2R R56, SRZ ;  /* 0x0000000000387805 */ /* 0x000fe2000001ff00 */
[----:B------:R-:W-:Y:S01]  /*1300*/  LOP3.LUT R12, R7, 0xfffffff8, RZ, 0xc0, !PT ;  /* 0xfffffff8070c7812 */ /* 0x000fe200078ec0ff */
[----:B------:R-:W2:Y:S01]  /*1310*/  LDSM.16.M88.4 R180, [R2+0xa080] ;  /* 0x00a0800002b4783b */ /* 0x000ea20000000200 */
[----:B------:R-:W-:Y:S01]  /*1320*/  CS2R R54, SRZ ;  /* 0x0000000000367805 */ /* 0x000fe2000001ff00 */
[----:B------:R-:W-:Y:S01]  /*1330*/  CS2R R52, SRZ ;  /* 0x0000000000347805 */ /* 0x000fe2000001ff00 */
[----:B------:R-:W-:Y:S01]  /*1340*/  CS2R R46, SRZ ;  /* 0x00000000002e7805 */ /* 0x000fe2000001ff00 */
[----:B------:R-:W2:Y:S01]  /*1350*/  LDSM.16.M88.4 R184, [R6+0xa080] ;  /* 0x00a0800006b8783b */ /* 0x000ea20000000200 */
[----:B------:R-:W-:Y:S01]  /*1360*/  IMAD.IADD R0, R0, 0x1, -R12 ;  /* 0x0000000100007824 */ /* 0x000fe200078e0a0c */
[----:B------:R-:W-:Y:S01]  /*1370*/  CS2R R44, SRZ ;  /* 0x00000000002c7805 */ /* 0x000fe2000001ff00 */
[----:B------:R-:W-:Y:S01]  /*1380*/  CS2R R50, SRZ ;  /* 0x0000000000327805 */ /* 0x000fe2000001ff00 */
[----:B------:R-:W2:Y:S01]  /*1390*/  LDSM.16.M88.4 R188, [R5+0xa080] ;  /* 0x00a0800005bc783b */ /* 0x000ea20000000200 */
[----:B------:R-:W-:Y:S01]  /*13a0*/  CS2R R48, SRZ ;  /* 0x0000000000307805 */ /* 0x000fe2000001ff00 */
[----:B------:R-:W-:Y:S01]  /*13b0*/  CS2R R42, SRZ ;  /* 0x00000000002a7805 */ /* 0x000fe2000001ff00 */
[----:B------:R-:W-:Y:S01]  /*13c0*/  CS2R R40, SRZ ;  /* 0x0000000000287805 */ /* 0x000fe2000001ff00 */
[----:B------:R-:W2:Y:S01]  /*13d0*/  LDSM.16.M88.4 R192, [R4+0xa080] ;  /* 0x00a0800004c0783b */ /* 0x000ea20000000200 */
[----:B-1----:R-:W-:-:S03]  /*13e0*/  CS2R R38, SRZ ;  /* 0x0000000000267805 */ /* 0x002fc6000001ff00 */
[----:B------:R-:W1:Y:S04]  /*13f0*/  LDSM.16.M88.4 R196, [R2+0xc080] ;  /* 0x00c0800002c4783b */ /* 0x000e680000000200 */
[----:B------:R-:W1:Y:S04]  /*1400*/  LDSM.16.M88.4 R200, [R6+0xc080] ;  /* 0x00c0800006c8783b */ /* 0x000e680000000200 */
[----:B------:R-:W1:Y:S04]  /*1410*/  LDSM.16.M88.4 R204, [R5+0xc080] ;  /* 0x00c0800005cc783b */ /* 0x000e680000000200 */
[----:B------:R-:W1:Y:S04]  /*1420*/  LDSM.16.M88.4 R208, [R4+0xc080] ;  /* 0x00c0800004d0783b */ /* 0x000e680000000200 */
[----:B------:R5:W1:Y:S04]  /*1430*/  LDSM.16.M88.4 R212, [R2+0xe080] ;  /* 0x00e0800002d4783b */ /* 0x000a680000000200 */
[----:B------:R2:W1:Y:S04]  /*1440*/  LDSM.16.M88.4 R216, [R6+0xe080] ;  /* 0x00e0800006d8783b */ /* 0x0004680000000200 */
[----:B------:R-:W1:Y:S04]  /*1450*/  LDSM.16.M88.4 R220, [R5+0xe080] ;  /* 0x00e0800005dc783b */ /* 0x000e680000000200 */
[----:B------:R-:W1:Y:S04]  /*1460*/  LDSM.16.M88.4 R224, [R4+0xe080] ;  /* 0x00e0800004e0783b */ /* 0x000e680000000200 */
[----:B------:R-:W-:Y:S06]  /*1470*/  BAR.SYNC.DEFER_BLOCKING 0x0 ;  /* 0x0000000000007b1d */ /* 0x000fec0000010000 */
[----:B------:R3:W-:Y:S01]  /*1480*/  STL [R1+0x34], R5 ;  /* 0x0000340501007387 */ /* 0x0007e20000100800 */
[----:B-----5:R-:W-:-:S03]  /*1490*/  SHF.R.S32.HI R2, RZ, 0x5, R17 ;  /* 0x00000005ff027819 */ /* 0x020fc60000011411 */
[----:B------:R5:W-:Y:S01]  /*14a0*/  STL [R1+0x30], R4 ;  /* 0x0000300401007387 */ /* 0x000be20000100800 */
[----:B--2---:R-:W-:-:S04]  /*14b0*/  LEA.HI R6, R17, R2, RZ, 0x1 ;  /* 0x0000000211067211 */ /* 0x004fc800078f08ff */
[----:B------:R-:W-:-:S05]  /*14c0*/  LOP3.LUT R6, R6, 0xfffffffe, RZ, 0xc0, !PT ;  /* 0xfffffffe06067812 */ /* 0x000fca00078ec0ff */
[----:B------:R-:W-:Y:S01]  /*14d0*/  IMAD.IADD R6, R2, 0x1, -R6 ;  /* 0x0000000102067824 */ /* 0x000fe200078e0a06 */
[----:B------:R-:W-:Y:S01]  /*14e0*/  @!PT LDS RZ, [RZ] ;  /* 0x00000000fffff984 */ /* 0x000fe20000000800 */
[----:B------:R-:W-:Y:S01]  /*14f0*/  @!PT LDS RZ, [RZ] ;  /* 0x00000000fffff984 */ /* 0x000fe20000000800 */
[----:B------:R-:W-:Y:S01]  /*1500*/  @!PT LDS RZ, [RZ] ;  /* 0x00000000fffff984 */ /* 0x000fe20000000800 */
[----:B------:R2:W-:Y:S03]  /*1510*/  LDGSTS.E.BYPASS.LTC128B.128 [R33+0x8080], [R36.64], !P3 ;  /* 0x0808000024217fae */ /* 0x0005e6000d901d52 */
[----:B------:R-:W-:Y:S01]  /*1520*/  IMAD.SHL.U32 R149, R6, 0x10, RZ ;  /* 0x0000001006957824 */ /* 0x000fe200078e00ff */
[----:B------:R-:W-:Y:S01]  /*1530*/  ISETP.GE.AND P3, PT, R14, c[0x0][0x1fc], PT ;  /* 0x00007f000e007a0c */ /* 0x000fe20003f66270 */
[----:B------:R-:W-:Y:S01]  /*1540*/  IMAD.SHL.U32 R6, R6, 0x400, RZ ;  /* 0x0000040006067824 */ /* 0x000fe200078e00ff */
[----:B------:R2:W-:Y:S01]  /*1550*/  LDGSTS.E.BYPASS.LTC128B.128 [R33+0x9080], [R36.64+0x80], !P5 ;  /* 0x0908008024217fae */ /* 0x0005e2000e901d52 */
[----:B------:R-:W-:Y:S01]  /*1560*/  ISETP.GE.OR P5, PT, R14, c[0x0][0x1fc], P1 ;  /* 0x00007f000e007a0c */ /* 0x000fe20000fa6670 */
[----:B---3--:R-:W-:Y:S02]  /*1570*/  IMAD.SHL.U32 R5, R150, 0x40, RZ ;  /* 0x0000004096057824 */ /* 0x008fe400078e00ff */
[----:B------:R2:W-:Y:S01]  /*1580*/  LDGSTS.E.BYPASS.LTC128B.128 [R33+0xa080], [R36.64+0x100], !P2 ;  /* 0x0a08010024217fae */ /* 0x0005e2000d101d52 */
[----:B------:R-:W-:Y:S01]  /*1590*/  ISETP.GE.AND P2, PT, R28, c[0x0][0x16c], PT ;  /* 0x00005b001c007a0c */ /* 0x000fe20003f46270 */
[----:B-----5:R-:W-:-:S02]  /*15a0*/  IMAD.SHL.U32 R4, R148, 0x8, RZ ;  /* 0x0000000894047824 */ /* 0x020fc400078e00ff */
[----:B------:R2:W-:Y:S01]  /*15b0*/  LDGSTS.E.BYPASS.LTC128B.128 [R33+0xb080], [R36.64+0x180], !P0 ;  /* 0x0b08018024217fae */ /* 0x0005e2000c101d52 */
[----:B------:R-:W-:Y:S02]  /*15c0*/  SEL R15, RZ, 0xffffffff, P2 ;  /* 0xffffffffff0f7807 */ /* 0x000fe40001000000 */
[----:B------:R-:W-:Y:S02]  /*15d0*/  ISETP.GE.AND P2, PT, R30, c[0x0][0x16c], PT ;  /* 0x00005b001e007a0c */ /* 0x000fe40003f46270 */
[----:B------:R-:W-:Y:S01]  /*15e0*/  LOP3.LUT R5, R5, 0x1c0, RZ, 0xc0, !PT ;  /* 0x000001c005057812 */ /* 0x000fe200078ec0ff */
[----:B------:R-:W-:Y:S01]  /*15f0*/  IMAD.SHL.U32 R15, R15, 0x2, RZ ;  /* 0x000000020f0f7824 */ /* 0x000fe200078e00ff */
[----:B------:R-:W-:Y:S02]  /*1600*/  SEL R22, RZ, 0x8, P2 ;  /* 0x00000008ff167807 */ /* 0x000fe40001000000 */
[----:B------:R-:W-:Y:S02]  /*1610*/  LEA R10, P2, R24, c[0x0][0x280], 0x2 ;  /* 0x0000a000180a7a11 */ /* 0x000fe400078410ff */
[----:B------:R-:W-:-:S02]  /*1620*/  ISETP.GE.AND P0, PT, R28, c[0x0][0x1fc], PT ;  /* 0x00007f001c007a0c */ /* 0x000fc40003f06270 */
[----:B------:R-:W-:Y:S02]  /*1630*/  LEA.HI.X R11, R24, c[0x0][0x284], R21, 0x2, P2 ;  /* 0x0000a100180b7a11 */ /* 0x000fe400010f1415 */
[----:B------:R-:W-:Y:S02]  /*1640*/  ISETP.GT.AND P2, PT, R154, 0x7, PT ;  /* 0x000000079a00780c */ /* 0x000fe40003f44270 */
[----:B------:R-:W-:Y:S02]  /*1650*/  LOP3.LUT R4, R4, 0x18, RZ, 0xc0, !PT ;  /* 0x0000001804047812 */ /* 0x000fe400078ec0ff */
[----:B------:R-:W-:Y:S02]  /*1660*/  SHF.R.U32.HI R14, RZ, 0x3, R5 ;  /* 0x00000003ff0e7819 */ /* 0x000fe40000011605 */
[----:B------:R-:W-:Y:S02]  /*1670*/  SEL R18, RZ, 0xffffffff, P0 ;  /* 0xffffffffff127807 */ /* 0x000fe40000000000 */
[----:B------:R-:W-:-:S02]  /*1680*/  LOP3.LUT R9, R9, 0x10, R149, 0xf8, !PT ;  /* 0x0000001009097812 */ /* 0x000fc400078ef895 */
[----:B------:R-:W-:Y:S02]  /*1690*/  LOP3.LUT R13, R4, 0x20, R13, 0xf8, !PT ;  /* 0x00000020040d7812 */ /* 0x000fe400078ef80d */
[----:B------:R-:W-:Y:S01]  /*16a0*/  LOP3.LUT R14, R14, R5, R4, 0x1e, !PT ;  /* 0x000000050e0e7212 */ /* 0x000fe200078e1e04 */
[----:B------:R-:W-:Y:S01]  /*16b0*/  @!P2 IMAD.SHL.U32 R4, R154, 0x10, RZ ;  /* 0x000000109a04a824 */ /* 0x000fe200078e00ff */
[----:B------:R-:W-:Y:S01]  /*16c0*/  SEL R28, RZ, 0x1, P3 ;  /* 0x00000001ff1c7807 */ /* 0x000fe20001800000 */
[----:B------:R-:W-:Y:S01]  /*16d0*/  IMAD.SHL.U32 R5, R18, 0x2, RZ ;  /* 0x0000000212057824 */ /* 0x000fe200078e00ff */
[----:B------:R-:W-:Y:S01]  /*16e0*/  LOP3.LUT R9, R9, 0x8, R29, 0xf8, !PT ;  /* 0x0000000809097812 */ /* 0x000fe200078ef81d */
[----:B--2---:R-:W-:Y:S01]  /*16f0*/  CS2R R36, SRZ ;  /* 0x0000000000247805 */ /* 0x004fe2000001ff00 */
[----:B------:R-:W-:Y:S01]  /*1700*/  ISETP.GE.AND P3, PT, R25, c[0x0][0x16c], PT ;  /* 0x00005b0019007a0c */ /* 0x000fe20003f66270 */
[----:B------:R2:W-:Y:S01]  /*1710*/  @!P2 LDGSTS.E.BYPASS.LTC128B.128 [R4+0x14080], [R26.64] ;  /* 0x140800001a04afae */ /* 0x0005e2000b901d52 */
[----:B------:R-:W-:-:S02]  /*1720*/  ISETP.GE.AND P0, PT, R30, c[0x0][0x1fc], PT ;  /* 0x00007f001e007a0c */ /* 0x000fc40003f06270 */
[----:B------:R-:W-:Y:S01]  /*1730*/  LOP3.LUT R12, R9, R8, RZ, 0x3c, !PT ;  /* 0x00000008090c7212 */ /* 0x000fe200078e3cff */
[----:B------:R-:W0:Y:S01]  /*1740*/  LDGDEPBAR ;  /* 0x00000000000079af */ /* 0x000e220000000000 */
[----:B------:R-:W-:Y:S02]  /*1750*/  SEL R23, RZ, 0x4, P3 ;  /* 0x00000004ff177807 */ /* 0x000fe40001800000 */
[----:B------:R-:W-:Y:S01]  /*1760*/  LOP3.LUT R8, R15, 0x2, R32, 0xe2, !PT ;  /* 0x000000020f087812 */ /* 0x000fe200078ee220 */
[----:B------:R3:W-:Y:S01]  /*1770*/  LDGSTS.E.BYPASS.LTC128B.128 [R33+0x10080], [R34.64], !P5 ;  /* 0x1008000022217fae */ /* 0x0007e2000e901d52 */
[----:B------:R-:W-:Y:S02]  /*1780*/  LOP3.LUT R5, R5, 0x2, R28, 0xe2, !PT ;  /* 0x0000000205057812 */ /* 0x000fe400078ee21c */
[----:B------:R-:W-:Y:S01]  /*1790*/  SEL R9, RZ, 0x8, P0 ;  /* 0x00000008ff097807 */ /* 0x000fe20000000000 */
[----:B------:R3:W-:Y:S01]  /*17a0*/  LDGSTS.E.BYPASS.LTC128B.128 [R33+0x11080], [R34.64+0x80], !P4 ;  /* 0x1108008022217fae */ /* 0x0007e2000e101d52 */
[C---:B------:R-:W-:Y:S01]  /*17b0*/  LOP3.LUT P0, RZ, R0.reuse, 0x4, RZ, 0xc0, !PT ;  /* 0x0000000400ff7812 */ /* 0x040fe2000780c0ff */
[----:B------:R-:W-:Y:S01]  /*17c0*/  CS2R R28, SRZ ;  /* 0x00000000001c7805 */ /* 0x000fe2000001ff00 */
[C---:B------:R-:W-:Y:S01]  /*17d0*/  LOP3.LUT P5, RZ, R0.reuse, 0x2, RZ, 0xc0, !PT ;  /* 0x0000000200ff7812 */ /* 0x040fe200078ac0ff */
[----:B------:R-:W-:Y:S01]  /*17e0*/  IMAD.SHL.U32 R0, R0, 0x40, RZ ;  /* 0x0000004000007824 */ /* 0x000fe200078e00ff */
[----:B------:R-:W-:-:S02]  /*17f0*/  LOP3.LUT R8, R22, R8, R23, 0xfe, !PT ;  /* 0x0000000816087212 */ /* 0x000fc400078efe17 */
[----:B------:R-:W-:Y:S01]  /*1800*/  LOP3.LUT R5, R9, R5, R19, 0xfe, !PT ;  /* 0x0000000509057212 */ /* 0x000fe200078efe13 */
[----:B------:R-:W-:Y:S01]  /*1810*/  CS2R R22, SRZ ;  /* 0x0000000000167805 */ /* 0x000fe2000001ff00 */
[----:B------:R-:W-:Y:S01]  /*1820*/  LOP3.LUT R0, R0, 0x1c0, RZ, 0xc0, !PT ;  /* 0x000001c000007812 */ /* 0x000fe200078ec0ff */
[----:B------:R5:W-:Y:S01]  /*1830*/  STL [R1+0x60], R8 ;  /* 0x0000600801007387 */ /* 0x000be20000100800 */
[----:B------:R-:W-:Y:S02]  /*1840*/  ISETP.GE.OR P3, PT, R25, c[0x0][0x1fc], P1 ;  /* 0x00007f0019007a0c */ /* 0x000fe40000f66670 */
[----:B------:R-:W-:Y:S01]  /*1850*/  ISETP.GE.OR P1, PT, R30, c[0x0][0x1fc], P1 ;  /* 0x00007f001e007a0c */ /* 0x000fe20000f26670 */
[----:B------:R1:W-:Y:S01]  /*1860*/  STL [R1+0x54], R5 ;  /* 0x0000540501007387 */ /* 0x0003e20000100800 */
[----:B--2---:R-:W-:Y:S01]  /*1870*/  IMAD.IADD R4, R154, 0x1, -R20 ;  /* 0x000000019a047824 */ /* 0x004fe200078e0a14 */
[----:B------:R-:W-:Y:S01]  /*1880*/  CS2R R30, SRZ ;  /* 0x00000000001e7805 */ /* 0x000fe2000001ff00 */
[----:B------:R-:W-:Y:S01]  /*1890*/  CS2R R26, SRZ ;  /* 0x00000000001a7805 */ /* 0x000fe2000001ff00 */
[----:B------:R-:W-:Y:S01]  /*18a0*/  CS2R R24, SRZ ;  /* 0x0000000000187805 */ /* 0x000fe2000001ff00 */
[----:B------:R-:W-:Y:S01]  /*18b0*/  IMAD R4, R4, 0x2, R6 ;  /* 0x0000000204047824 */ /* 0x000fe200078e0206 */
[----:B------:R-:W-:-:S03]  /*18c0*/  CS2R R20, SRZ ;  /* 0x0000000000147805 */ /* 0x000fc6000001ff00 */
[----:B------:R-:W-:Y:S01]  /*18d0*/  IMAD.IADD R14, R4, 0x1, R14 ;  /* 0x00000001040e7824 */ /* 0x000fe200078e020e */
[----:B------:R3:W-:Y:S01]  /*18e0*/  LDGSTS.E.BYPASS.LTC128B.128 [R33+0x12080], [R34.64+0x100], !P3 ;  /* 0x1208010022217fae */ /* 0x0007e2000d901d52 */
[----:B------:R-:W-:-:S03]  /*18f0*/  IMAD.SHL.U32 R4, R16, 0x8, RZ ;  /* 0x0000000810047824 */ /* 0x000fc600078e00ff */
[----:B------:R3:W-:Y:S01]  /*1900*/  LDGSTS.E.BYPASS.LTC128B.128 [R33+0x13080], [R34.64+0x180], !P1 ;  /* 0x1308018022217fae */ /* 0x0007e2000c901d52 */
[----:B------:R-:W-:Y:S02]  /*1910*/  PLOP3.LUT P1, PT, PT, PT, UP0, 0x80, 0x0 ;  /* 0x000000000000781c */ /* 0x000fe40003f2f008 */
[----:B------:R-:W-:Y:S01]  /*1920*/  LOP3.LUT R4, R0, 0x8, R4, 0xf8, !PT ;  /* 0x0000000800047812 */ /* 0x000fe200078ef804 */
[----:B-----5:R-:W-:Y:S02]  /*1930*/  IMAD.SHL.U32 R8, R7, 0x40, RZ ;  /* 0x0000004007087824 */ /* 0x020fe400078e00ff */
[----:B-1----:R-:W-:Y:S01]  /*1940*/  IMAD.SHL.U32 R5, R2, 0x8, RZ ;  /* 0x0000000802057824 */ /* 0x002fe200078e00ff */
[----:B------:R-:W-:Y:S02]  /*1950*/  SHF.R.U32.HI R2, RZ, 0x3, R0 ;  /* 0x00000003ff027819 */ /* 0x000fe40000011600 */
[----:B------:R-:W-:Y:S02]  /*1960*/  LOP3.LUT R8, R8, 0xfffffe00, RZ, 0xc0, !PT ;  /* 0xfffffe0008087812 */ /* 0x000fe400078ec0ff */
[----:B------:R-:W-:-:S02]  /*1970*/  LOP3.LUT R5, R0, 0x38, R5, 0xf8, !PT ;  /* 0x0000003800057812 */ /* 0x000fc400078ef805 */
[----:B------:R-:W-:Y:S01]  /*1980*/  LOP3.LUT R0, R2, R13, R0, 0x1e, !PT ;  /* 0x0000000d02007212 */ /* 0x000fe200078e1e00 */
[C---:B------:R-:W-:Y:S01]  /*1990*/  IMAD R7, R16.reuse, 0x1000, R8 ;  /* 0x0000100010077824 */ /* 0x040fe200078e0208 */
[----:B------:R-:W-:Y:S02]  /*19a0*/  LOP3.LUT R13, R17, 0xffffffe0, RZ, 0xc0, !PT ;  /* 0xffffffe0110d7812 */ /* 0x000fe400078ec0ff */
[-C--:B------:R-:W-:Y:S01]  /*19b0*/  LOP3.LUT R9, R5, R2.reuse, RZ, 0x3c, !PT ;  /* 0x0000000205097212 */ /* 0x080fe200078e3cff */
[----:B------:R-:W-:Y:S01]  /*19c0*/  IMAD R5, R16, 0x200, R12 ;  /* 0x0000020010057824 */ /* 0x000fe200078e020c */
[----:B------:R-:W-:Y:S01]  /*19d0*/  LOP3.LUT R4, R4, R2, RZ, 0x3c, !PT ;  /* 0x0000000204047212 */ /* 0x000fe200078e3cff */
[----:B------:R-:W-:Y:S01]  /*19e0*/  IMAD.IADD R13, R154, 0x1, -R13 ;  /* 0x000000019a0d7824 */ /* 0x000fe200078e0a0d */
[-C--:B------:R-:W-:Y:S01]  /*19f0*/  LOP3.LUT R0, R0, R8.reuse, RZ, 0xfc, !PT ;  /* 0x0000000800007212 */ /* 0x080fe200078efcff */
[----:B------:R-:W-:Y:S01]  /*1a00*/  IMAD.IADD R7, R7, 0x1, R9 ;  /* 0x0000000107077824 */ /* 0x000fe200078e0209 */
[CC--:B------:R-:W-:Y:S01]  /*1a10*/  IADD3 R2, R4.reuse, R8.reuse, R6 ;  /* 0x0000000804027210 */ /* 0x0c0fe20007ffe006 */
[----:B------:R-:W-:Y:S01]  /*1a20*/  IMAD.MOV.U32 R6, RZ, RZ, 0x10 ;  /* 0x00000010ff067424 */ /* 0x000fe200078e00ff */
[----:B------:R-:W-:Y:S01]  /*1a30*/  SHF.R.S32.HI R12, RZ, 0x1f, R13 ;  /* 0x0000001fff0c7819 */ /* 0x000fe2000001140d */
[----:B---3--:R-:W-:Y:S01]  /*1a40*/  CS2R R34, SRZ ;  /* 0x0000000000227805 */ /* 0x008fe2000001ff00 */
[----:B------:R-:W-:Y:S01]  /*1a50*/  LOP3.LUT R8, R4, R8, RZ, 0xfc, !PT ;  /* 0x0000000804087212 */ /* 0x000fe200078efcff */
[----:B------:R-:W-:Y:S01]  /*1a60*/  @!P2 IMAD.SHL.U32 R4, R154, 0x10, RZ ;  /* 0x000000109a04a824 */ /* 0x000fe200078e00ff */
[----:B------:R-:W-:Y:S01]  /*1a70*/  LEA.HI R12, R12, R13, RZ, 0x2 ;  /* 0x0000000d0c0c7211 */ /* 0x000fe200078f10ff */
[----:B------:R-:W-:Y:S01]  /*1a80*/  CS2R R32, SRZ ;  /* 0x0000000000207805 */ /* 0x000fe2000001ff00 */
[----:B------:R-:W-:-:S02]  /*1a90*/  SEL R6, R6, 0xfffffff0, !P5 ;  /* 0xfffffff006067807 */ /* 0x000fc40006800000 */
[----:B------:R-:W-:Y:S01]  /*1aa0*/  LEA.HI R9, R12, R149, RZ, 0x1e ;  /* 0x000000950c097211 */ /* 0x000fe200078ff0ff */
[----:B------:R1:W-:Y:S04]  /*1ab0*/  @!P2 LDGSTS.E.BYPASS.LTC128B.128 [R4+0x14100], [R10.64] ;  /* 0x141000000a04afae */ /* 0x0003e8000b901d52 */
[----:B------:R2:W-:Y:S04]  /*1ac0*/  STL [R1+0x6c], R9 ;  /* 0x00006c0901007387 */ /* 0x0005e80000100800 */
[----:B------:R-:W0:Y:S01]  /*1ad0*/  LDGDEPBAR ;  /* 0x00000000000079af */ /* 0x000e220000000000 */
[----:B-1----:R-:W-:Y:S01]  /*1ae0*/  SEL R4, R152, 0xffffffe0, !P0 ;  /* 0xffffffe098047807 */ /* 0x002fe20004000000 */
[----:B------:R-:W-:Y:S05]  /*1af0*/  @!P1 BRA `(.L_x_36) ;  /* 0x0000294000009947 */ /* 0x000fea0003800000 */
[----:B--2-4-:R-:W-:Y:S01]  /*1b00*/  SHF.R.S32.HI R9, RZ, 0x1f, R148 ;  /* 0x0000001fff097819 */ /* 0x014fe20000011494 */
[----:B------:R-:W-:Y:S01]  /*1b10*/  ULDC.64 UR4, c[0x0][0x238] ;  /* 0x00008e0000047ab9 */ /* 0x000fe20000000a00 */
[----:B------:R-:W-:Y:S01]  /*1b20*/  LOP3.LUT P0, RZ, R150, 0x4, RZ, 0xc0, !PT ;  /* 0x0000000496ff7812 */ /* 0x000fe2000780c0ff */
[----:B------:R-:W-:Y:S01]  /*1b30*/  UIMAD UR4, UR9, UR4, URZ ;  /* 0x00000004090472a4 */ /* 0x000fe2000f8e023f */
[----:B------:R-:W-:Y:S01]  /*1b40*/  LEA.HI R9, R9, R148, RZ, 0x2 ;  /* 0x0000009409097211 */ /* 0x000fe200078f10ff */
[----:B------:R-:W-:Y:S01]  /*1b50*/  IMAD.SHL.U32 R14, R14, 0x2, RZ ;  /* 0x000000020e0e7824 */ /* 0x000fe200078e00ff */
[----:B------:R-:W-:Y:S01]  /*1b60*/  LOP3.LUT R12, R12, 0xfffffffc, RZ, 0xc0, !PT ;  /* 0xfffffffc0c0c7812 */ /* 0x000fe200078ec0ff */
[----:B------:R-:W-:Y:S01]  /*1b70*/  IMAD.U32 R10, RZ, RZ, UR11 ;  /* 0x0000000bff0a7e24 */ /* 0x000fe2000f8e00ff */
[----:B------:R-:W-:Y:S01]  /*1b80*/  LOP3.LUT R9, R9, 0xfffffffc, RZ, 0xc0, !PT ;  /* 0xfffffffc09097812 */ /* 0x000fe200078ec0ff */
[----:B------:R-:W-:Y:S01]  /*1b90*/  UIMAD UR4, UR11, UR5, UR4 ;  /* 0x000000050b0472a4 */ /* 0x000fe2000f8e0204 */
[--C-:B------:R-:W-:Y:S01]  /*1ba0*/  SHF.R.S32.HI R155, RZ, 0x1f, R154.reuse ;  /* 0x0000001fff9b7819 */ /* 0x100fe2000001149a */
[----:B------:R-:W-:Y:S01]  /*1bb0*/  IMAD.SHL.U32 R2, R2, 0x2, RZ ;  /* 0x0000000202027824 */ /* 0x000fe200078e00ff */
[----:B------:R-:W-:Y:S01]  /*1bc0*/  IADD3 R13, R13, -R12, RZ ;  /* 0x8000000c0d0d7210 */ /* 0x000fe20007ffe0ff */
[----:B------:R-:W-:Y:S01]  /*1bd0*/  IMAD.IADD R9, R148, 0x1, -R9 ;  /* 0x0000000194097824 */ /* 0x000fe200078e0a09 */
[----:B------:R-:W-:Y:S01]  /*1be0*/  IADD3 R15, R14, 0x141c0, RZ ;  /* 0x000141c00e0f7810 */ /* 0x000fe20007ffe0ff */
[----:B------:R-:W-:Y:S01]  /*1bf0*/  IMAD.WIDE.U32 R10, R10, c[0x0][0x238], R154 ;  /* 0x00008e000a0a7a25 */ /* 0x000fe200078e009a */
[----:B------:R-:W-:Y:S01]  /*1c00*/  STL [R1+0x74], R155 ;  /* 0x0000749b01007387 */ /* 0x000fe20000100800 */
[----:B------:R-:W-:Y:S01]  /*1c10*/  LEA R7, R7, 0x80, 0x1 ;  /* 0x0000008007077811 */ /* 0x000fe200078e08ff */
[----:B------:R-:W-:Y:S01]  /*1c20*/  UIADD3 UR7, UR7, 0x1f, URZ ;  /* 0x0000001f07077890 */ /* 0x000fe2000fffe03f */
[----:B------:R-:W-:Y:S01]  /*1c30*/  IMAD R12, R9, -0x8, R151 ;  /* 0xfffffff8090c7824 */ /* 0x000fe200078e0297 */
[----:B------:R-:W-:Y:S01]  /*1c40*/  IADD3 R9, R14, 0x14180, RZ ;  /* 0x000141800e097810 */ /* 0x000fe20007ffe0ff */
[----:B------:R1:W-:Y:S01]  /*1c50*/  STL [R1+0x64], R14 ;  /* 0x0000640e01007387 */ /* 0x0003e20000100800 */
[----:B------:R-:W-:Y:S01]  /*1c60*/  IADD3 R11, R11, UR4, RZ ;  /* 0x000000040b0b7c10 */ /* 0x000fe2000fffe0ff */
[----:B------:R-:W-:Y:S01]  /*1c70*/  ULDC.64 UR4, c[0x0][0x240] ;  /* 0x0000900000047ab9 */ /* 0x000fe20000000a00 */
[----:B------:R-:W-:Y:S01]  /*1c80*/  @P0 IADD3 R15, R9, -0x40, RZ ;  /* 0xffffffc0090f0810 */ /* 0x000fe20007ffe0ff */
[----:B------:R-:W-:Y:S01]  /*1c90*/  UIMAD UR4, UR10, UR4, URZ ;  /* 0x000000040a0472a4 */ /* 0x000fe2000f8e023f */
[----:B------:R-:W-:Y:S01]  /*1ca0*/  LEA R8, R8, 0x15180, 0x1 ;  /* 0x0001518008087811 */ /* 0x000fe200078e08ff */
[----:B------:R-:W-:Y:S01]  /*1cb0*/  IMAD R12, R13, -0x2, R12 ;  /* 0xfffffffe0d0c7824 */ /* 0x000fe200078e020c */
[----:B------:R-:W-:Y:S01]  /*1cc0*/  CS2R R146, SRZ ;  /* 0x0000000000927805 */ /* 0x000fe2000001ff00 */
[----:B------:R2:W-:Y:S01]  /*1cd0*/  STL [R1+0x68], R15 ;  /* 0x0000680f01007387 */ /* 0x0005e20000100800 */
[----:B------:R-:W-:Y:S01]  /*1ce0*/  UIMAD UR5, UR12, UR5, UR4 ;  /* 0x000000050c0572a4 */ /* 0x000fe2000f8e0204 */
[----:B------:R-:W-:Y:S01]  /*1cf0*/  IMAD.SHL.U32 R0, R0, 0x2, RZ ;  /* 0x0000000200007824 */ /* 0x000fe200078e00ff */
[----:B------:R-:W-:Y:S01]  /*1d00*/  USHF.R.S32.HI UR4, URZ, 0x1f, UR7 ;  /* 0x0000001f3f047899 */ /* 0x000fe20008011407 */
[----:B------:R-:W-:Y:S01]  /*1d10*/  CS2R R144, SRZ ;  /* 0x0000000000907805 */ /* 0x000fe2000001ff00 */
[----:B------:R-:W-:Y:S01]  /*1d20*/  CS2R R142, SRZ ;  /* 0x00000000008e7805 */ /* 0x000fe2000001ff00 */
[----:B------:R-:W-:Y:S01]  /*1d30*/  CS2R R140, SRZ ;  /* 0x00000000008c7805 */ /* 0x000fe2000001ff00 */
[----:B------:R-:W-:Y:S01]  /*1d40*/  ULEA.HI UR4, UR4, UR7, URZ, 0x5 ;  /* 0x0000000704047291 */ /* 0x000fe2000f8f283f */
        /* <DEDUP_REMOVED lines=9> */
[----:B-1----:R-:W-:Y:S01]  /*1de0*/  IMAD.U32 R14, RZ, RZ, UR12 ;  /* 0x0000000cff0e7e24 */ /* 0x002fe2000f8e00ff */
[----:B------:R-:W-:Y:S01]  /*1df0*/  CS2R R120, SRZ ;  /* 0x0000000000787805 */ /* 0x000fe2000001ff00 */
[----:B------:R-:W-:Y:S01]  /*1e00*/  CS2R R118, SRZ ;  /* 0x0000000000767805 */ /* 0x000fe2000001ff00 */
[----:B------:R-:W-:Y:S01]  /*1e10*/  CS2R R116, SRZ ;  /* 0x0000000000747805 */ /* 0x000fe2000001ff00 */
[----:B------:R-:W-:Y:S01]  /*1e20*/  CS2R R114, SRZ ;  /* 0x0000000000727805 */ /* 0x000fe2000001ff00 */
[----:B------:R-:W-:Y:S01]  /*1e30*/  CS2R R112, SRZ ;  /* 0x0000000000707805 */ /* 0x000fe2000001ff00 */
[----:B------:R-:W-:Y:S01]  /*1e40*/  CS2R R110, SRZ ;  /* 0x00000000006e7805 */ /* 0x000fe2000001ff00 */
[----:B------:R-:W-:Y:S01]  /*1e50*/  CS2R R108, SRZ ;  /* 0x00000000006c7805 */ /* 0x000fe2000001ff00 */
[----:B--2---:R-:W-:Y:S01]  /*1e60*/  IMAD.WIDE.U32 R14, R14, c[0x0][0x240], R10 ;  /* 0x000090000e0e7a25 */ /* 0x004fe200078e000a */
        /* <DEDUP_REMOVED lines=33> */
[C---:B-1----:R-:W-:Y:S01]  /*2080*/  LEA R7, R5.reuse, R3, 0x1 ;  /* 0x0000000305077211 */ /* 0x042fe200078e08ff */
[----:B------:R-:W-:Y:S01]  /*2090*/  IMAD.SHL.U32 R3, R5, 0x2, RZ ;  /* 0x0000000205037824 */ /* 0x000fe200078e00ff */
[----:B------:R-:W-:Y:S01]  /*20a0*/  CS2R R46, SRZ ;  /* 0x00000000002e7805 */ /* 0x000fe2000001ff00 */
[----:B------:R-:W-:Y:S01]  /*20b0*/  IMAD R5, R4, 0x2, R8 ;  /* 0x0000000204057824 */ /* 0x000fe200078e0208 */
        /* <DEDUP_REMOVED lines=15> */
[----:B------:R-:W-:-:S02]  /*21b0*/  UMOV UR10, URZ ;  /* 0x0000003f000a7c82 */ /* 0x000fc40008000000 */
[----:B------:R-:W-:Y:S02]  /*21c0*/  ULDC UR9, c[0x0][0x168] ;  /* 0x00005a0000097ab9 */ /* 0x000fe40000000800 */
[----:B------:R-:W-:Y:S02]  /*21d0*/  USHF.R.S32.HI UR11, URZ, 0x5, UR4 ;  /* 0x000000053f0b7899 */ /* 0x000fe40008011404 */
[----:B------:R-:W-:Y:S01]  /*21e0*/  ULDC UR7, c[0x0][0x168] ;  /* 0x00005a0000077ab9 */ /* 0x000fe20000000800 */
[C---:B-1----:R-:W-:Y:S01]  /*21f0*/  LEA R7, R6.reuse, R8, 0x1 ;  /* 0x0000000806077211 */ /* 0x042fe200078e08ff */
[----:B--2---:R-:W-:-:S04]  /*2200*/  IMAD R3, R6, 0x2, R2 ;  /* 0x0000000206037824 */ /* 0x004fc800078e0202 */
[----:B------:R-:W-:Y:S01]  /*2210*/  STL [R1+0x44], R7 ;  /* 0x0000440701007387 */ /* 0x000fe20000100800 */
[C---:B------:R-:W-:Y:S01]  /*2220*/  IMAD R6, R4.reuse, 0x2, R2 ;  /* 0x0000000204067824 */ /* 0x040fe200078e0202 */
[----:B------:R-:W-:-:S04]  /*2230*/  LEA R252, R4, R3, 0x1 ;  /* 0x0000000304fc7211 */ /* 0x000fc800078e08ff */
[----:B------:R-:W-:Y:S04]  /*2240*/  STL [R1+0x20], R6 ;  /* 0x0000200601007387 */ /* 0x000fe80000100800 */
[----:B------:R1:W-:Y:S02]  /*2250*/  STL [R1+0x4c], R5 ;  /* 0x00004c0501007387 */ /* 0x0003e40000100800 */
[----:B-1----:R-:W-:Y:S01]  /*2260*/  IMAD R5, R4, 0x2, R7 ;  /* 0x0000000204057824 */ /* 0x002fe200078e0207 */
[----:B------:R-:W-:-:S04]  /*2270*/  IADD3 R4, R15, UR5, RZ ;  /* 0x000000050f047c10 */ /* 0x000fc8000fffe0ff */
[----:B------:R1:W-:Y:S04]  /*2280*/  STL [R1+0x48], R5 ;  /* 0x0000480501007387 */ /* 0x0003e80000100800 */
[----:B------:R1:W-:Y:S02]  /*2290*/  STL [R1+0x98], R4 ;  /* 0x0000980401007387 */ /* 0x0003e40000100800 */
[C---:B------:R-:W-:Y:S02]  /*22a0*/  ISETP.GT.AND P6, PT, R12.reuse, RZ, PT ;  /* 0x000000ff0c00720c */ /* 0x040fe40003fc4270 */
[C---:B------:R-:W-:Y:S02]  /*22b0*/  ISETP.GT.AND P5, PT, R12.reuse, 0x1, PT ;  /* 0x000000010c00780c */ /* 0x040fe40003fa4270 */
[C---:B------:R-:W-:Y:S02]  /*22c0*/  ISETP.GT.AND P4, PT, R12.reuse, 0x20, PT ;  /* 0x000000200c00780c */ /* 0x040fe40003f84270 */
[----:B------:R-:W-:-:S02]  /*22d0*/  ISETP.GT.AND P3, PT, R12, 0x21, PT ;  /* 0x000000210c00780c */ /* 0x000fc40003f64270 */
.L_x_39:
        /* <DEDUP_REMOVED lines=287> */
[----:B------:R-:W-:Y:S01]  /*34d0*/  UIMAD UR4, UR13, -0x20, UR9 ;  /* 0xffffffe00d0478a4 */ /* 0x000fe2000f8e0209 */
        /* <DEDUP_REMOVED lines=43> */
.L_x_37:
        /* <DEDUP_REMOVED lines=101> */
.L_x_38:
        /* <DEDUP_REMOVED lines=102> */
.L_x_36:
[----:B-12-4-:R-:W2:Y:S01]  /*4440*/  LDL.LU.64 R8, [R1+0x70] ;  /* 0x0000700001087983 */ /* 0x016ea20000300a00 */
[----:B------:R-:W1:Y:S01]  /*4450*/  S2UR UR4, SR_CTAID.X ;  /* 0x00000000000479c3 */ /* 0x000e620000002500 */
[----:B-----5:R-:W-:Y:S01]  /*4460*/  MOV R0, c[0x0][0x338] ;  /* 0x0000ce0000007a02 */ /* 0x020fe20000000f00 */
[----:B------:R-:W-:Y:S01]  /*4470*/  USHF.R.S32.HI UR6, URZ, 0x1f, UR12 ;  /* 0x0000001f3f067899 */ /* 0x000fe2000801140c */
[----:B------:R-:W3:Y:S01]  /*4480*/  S2R R2, SR_CTAID.Y ;  /* 0x0000000000027919 */ /* 0x000ee20000002600 */
[----:B------:R-:W-:Y:S01]  /*4490*/  FMUL.FTZ R84, R84, c[0x0][0x298] ;  /* 0x0000a60054547a20 */ /* 0x000fe20000410000 */
[----:B------:R-:W-:Y:S01]  /*44a0*/  ISETP.NE.AND P1, PT, R0, 0x1, PT ;  /* 0x000000010000780c */ /* 0x000fe20003f25270 */
[----:B-1----:R-:W-:-:S12]  /*44b0*/  USHF.L.U32 UR4, UR4, 0xe, URZ ;  /* 0x0000000e04047899 */ /* 0x002fd8000800063f */
[----:B---3--:R-:W-:Y:S01]  /*44c0*/  @P1 IMAD.HI.U32 R0, R2, c[0x0][0x33c], RZ ;  /* 0x0000cf0002001a27 */ /* 0x008fe200078e00ff */
[----:B------:R-:W-:Y:S01]  /*44d0*/  USHF.R.S32.HI UR8, URZ, 0x1f, UR4 ;  /* 0x0000001f3f087899 */ /* 0x000fe20008011404 */
[----:B------:R-:W-:-:S03]  /*44e0*/  SHF.R.S32.HI R3, RZ, 0x1f, R2 ;  /* 0x0000001fff037819 */ /* 0x000fc60000011402 */
[----:B------:R-:W-:-:S04]  /*44f0*/  @P1 SHF.R.U32.HI R0, RZ, c[0x0][0x340], R0 ;  /* 0x0000d000ff001a19 */ /* 0x000fc80000011600 */
[----:B------:R-:W-:Y:S02]  /*4500*/  @P1 SHF.R.S32.HI R6, RZ, 0x1f, R0 ;  /* 0x0000001fff061819 */ /* 0x000fe40000011400 */
[----:B------:R-:W-:Y:S02]  /*4510*/  @P1 MOV R2, R0 ;  /* 0x0000000000021202 */ /* 0x000fe40000000f00 */
[----:B------:R-:W-:-:S05]  /*4520*/  @P1 MOV R3, R6 ;  /* 0x0000000600031202 */ /* 0x000fca0000000f00 */
[C---:B------:R-:W-:Y:S02]  /*4530*/  IMAD R0, R3.reuse, c[0x0][0x328], RZ ;  /* 0x0000ca0003007a24 */ /* 0x040fe400078e02ff */
[----:B------:R-:W-:Y:S02]  /*4540*/  IMAD R3, R3, c[0x0][0x300], RZ ;  /* 0x0000c00003037a24 */ /* 0x000fe400078e02ff */
[----:B------:R-:W-:Y:S02]  /*4550*/  IMAD R0, R2, c[0x0][0x32c], R0 ;  /* 0x0000cb0002007a24 */ /* 0x000fe400078e0200 */
[----:B------:R-:W-:Y:S02]  /*4560*/  FMUL.FTZ R85, R85, c[0x0][0x298] ;  /* 0x0000a60055557a20 */ /* 0x000fe40000410000 */
[----:B------:R-:W-:Y:S02]  /*4570*/  FMUL.FTZ R87, R87, c[0x0][0x298] ;  /* 0x0000a60057577a20 */ /* 0x000fe40000410000 */
[----:B------:R-:W-:-:S02]  /*4580*/  FMUL.FTZ R88, R88, c[0x0][0x298] ;  /* 0x0000a60058587a20 */ /* 0x000fc40000410000 */
[----:B------:R-:W-:Y:S02]  /*4590*/  FMUL.FTZ R89, R89, c[0x0][0x298] ;  /* 0x0000a60059597a20 */ /* 0x000fe40000410000 */
[----:B------:R-:W-:Y:S02]  /*45a0*/  FMUL.FTZ R90, R90, c[0x0][0x298] ;  /* 0x0000a6005a5a7a20 */ /* 0x000fe40000410000 */
[----:B------:R-:W-:Y:S02]  /*45b0*/  FMUL.FTZ R91, R91, c[0x0][0x298] ;  /* 0x0000a6005b5b7a20 */ /* 0x000fe40000410000 */
        /* <DEDUP_REMOVED lines=45> */
[----:B------:R-:W-:Y:S01]  /*4890*/  FMUL.FTZ R137, R137, c[0x0][0x298] ;  /* 0x0000a60089897a20 */ /* 0x000fe20000410000 */
[C---:B--2---:R-:W-:Y:S01]  /*48a0*/  IADD3 R4, P0, R8.reuse, UR4, RZ ;  /* 0x0000000408047c10 */ /* 0x044fe2000ff1e0ff */
[----:B------:R-:W-:Y:S02]  /*48b0*/  ULDC.64 UR4, c[0x0][0x330] ;  /* 0x0000cc0000047ab9 */ /* 0x000fe40000000a00 */
[----:B------:R-:W-:Y:S01]  /*48c0*/  UIMAD UR4, UR6, UR4, URZ ;  /* 0x00000004060472a4 */ /* 0x000fe2000f8e023f */
[----:B------:R-:W-:-:S03]  /*48d0*/  LEA.HI.X.SX32 R5, R8, UR8, 0x1, P0 ;  /* 0x0000000808057c11 */ /* 0x000fc600080f0eff */
[----:B------:R-:W-:Y:S02]  /*48e0*/  UIMAD UR8, UR12, UR5, UR4 ;  /* 0x000000050c0872a4 */ /* 0x000fe4000f8e0204 */
[C-C-:B------:R-:W-:Y:S01]  /*48f0*/  IMAD.WIDE.U32 R8, R2.reuse, c[0x0][0x328], R4.reuse ;  /* 0x0000ca0002087a25 */ /* 0x140fe200078e0004 */
[----:B------:R-:W-:Y:S02]  /*4900*/  ULDC.64 UR4, c[0x0][0x308] ;  /* 0x0000c20000047ab9 */ /* 0x000fe40000000a00 */
[----:B------:R-:W-:Y:S01]  /*4910*/  UIMAD UR4, UR6, UR4, URZ ;  /* 0x00000004060472a4 */ /* 0x000fe2000f8e023f */
[C---:B------:R-:W-:Y:S01]  /*4920*/  IMAD.WIDE.U32 R6, R2.reuse, c[0x0][0x300], R4 ;  /* 0x0000c00002067a25 */ /* 0x040fe200078e0004 */
[----:B------:R-:W-:Y:S02]  /*4930*/  IADD3 R5, R9, R0, RZ ;  /* 0x0000000009057210 */ /* 0x000fe40007ffe0ff */
[----:B------:R-:W-:Y:S01]  /*4940*/  MOV R9, UR12 ;  /* 0x0000000c00097c02 */ /* 0x000fe20008000f00 */
[----:B------:R-:W-:Y:S01]  /*4950*/  IMAD R2, R2, c[0x0][0x304], R3 ;  /* 0x0000c10002027a24 */ /* 0x000fe200078e0203 */
[----:B------:R-:W-:Y:S01]  /*4960*/  MOV R4, R8 ;  /* 0x0000000800047202 */ /* 0x000fe20000000f00 */
[----:B------:R-:W-:Y:S01]  /*4970*/  UIMAD UR4, UR12, UR5, UR4 ;  /* 0x000000050c0472a4 */ /* 0x000fe2000f8e0204 */
[----:B------:R-:W-:-:S02]  /*4980*/  MOV R0, UR12 ;  /* 0x0000000c00007c02 */ /* 0x000fc40008000f00 */
[----:B------:R-:W-:Y:S01]  /*4990*/  IADD3 R3, R7, R2, RZ ;  /* 0x0000000207037210 */ /* 0x000fe20007ffe0ff */
[----:B------:R-:W-:Y:S01]  /*49a0*/  IMAD.WIDE.U32 R8, R9, c[0x0][0x330], R4 ;  /* 0x0000cc0009087a25 */ /* 0x000fe200078e0004 */
[----:B------:R-:W-:-:S05]  /*49b0*/  MOV R2, R6 ;  /* 0x0000000600027202 */ /* 0x000fca0000000f00 */
[----:B------:R-:W-:Y:S01]  /*49c0*/  IMAD.WIDE.U32 R6, R0, c[0x0][0x308], R2 ;  /* 0x0000c20000067a25 */ /* 0x000fe200078e0002 */
[----:B------:R-:W-:Y:S02]  /*49d0*/  IADD3 R0, R9, UR8, RZ ;  /* 0x0000000809007c10 */ /* 0x000fe4000fffe0ff */
[----:B------:R-:W-:Y:S02]  /*49e0*/  LEA R2, P1, R8, c[0x0][0x310], 0x2 ;  /* 0x0000c40008027a11 */ /* 0x000fe400078210ff */
[----:B------:R-:W-:Y:S02]  /*49f0*/  LEA R4, P0, R6, c[0x0][0x2e8], 0x2 ;  /* 0x0000ba0006047a11 */ /* 0x000fe400078010ff */
[----:B------:R-:W-:Y:S01]  /*4a00*/  LEA.HI.X R3, R8, c[0x0][0x314], R0, 0x2, P1 ;  /* 0x0000c50008037a11 */ /* 0x000fe200008f1400 */
[----:B------:R-:W-:Y:S01]  /*4a10*/  BAR.SYNC.DEFER_BLOCKING 0x1, 0x100 ;  /* 0x0044000000007b1d */ /* 0x000fe20000010000 */
[----:B------:R-:W-:-:S05]  /*4a20*/  IADD3 R5, R7, UR4, RZ ;  /* 0x0000000407057c10 */ /* 0x000fca000fffe0ff */
[----:B------:R-:W-:Y:S01]  /*4a30*/  RED.E.ADD.F32.FTZ.RN.STRONG.GPU [R2.64], R20 ;  /* 0x000000140200798e */ /* 0x000fe2000c10e792 */
[----:B------:R-:W-:-:S03]  /*4a40*/  LEA.HI.X R5, R6, c[0x0][0x2ec], R5, 0x2, P0 ;  /* 0x0000bb0006057a11 */ /* 0x000fc600000f1405 */
[----:B------:R-:W-:Y:S04]  /*4a50*/  RED.E.ADD.F32.FTZ.RN.STRONG.GPU [R2.64+0x400], R21 ;  /* 0x000400150200798e */ /* 0x000fe8000c10e792 */
        /* <DEDUP_REMOVED lines=55> */
[----:B------:R-:W-:Y:S01]  /*4dd0*/  RED.E.ADD.F32.FTZ.RN.STRONG.GPU [R2.64+0xe400], R81 ;  /* 0x00e400510200798e */ /* 0x000fe2000c10e792 */
[----:B------:R-:W-:-:S03]  /*4de0*/  FMUL.FTZ R7, R86, c[0x0][0x298] ;  /* 0x0000a60056077a20 */ /* 0x000fc60000410000 */
[----:B------:R-:W-:Y:S04]  /*4df0*/  RED.E.ADD.F32.FTZ.RN.STRONG.GPU [R2.64+0xe800], R82 ;  /* 0x00e800520200798e */ /* 0x000fe8000c10e792 */
[----:B------:R-:W-:Y:S04]  /*4e00*/  RED.E.ADD.F32.FTZ.RN.STRONG.GPU [R2.64+0xec00], R83 ;  /* 0x00ec00530200798e */ /* 0x000fe8000c10e792 */
[----:B------:R-:W-:Y:S04]  /*4e10*/  RED.E.ADD.F32.FTZ.RN.STRONG.GPU [R2.64+0xf000], R76 ;  /* 0x00f0004c0200798e */ /* 0x000fe8000c10e792 */
[----:B------:R-:W-:Y:S04]  /*4e20*/  RED.E.ADD.F32.FTZ.RN.STRONG.GPU [R2.64+0xf400], R77 ;  /* 0x00f4004d0200798e */ /* 0x000fe8000c10e792 */
[----:B------:R-:W-:Y:S04]  /*4e30*/  RED.E.ADD.F32.FTZ.RN.STRONG.GPU [R2.64+0xf800], R78 ;  /* 0x00f8004e0200798e */ /* 0x000fe8000c10e792 */
[----:B------:R-:W-:Y:S04]  /*4e40*/  RED.E.ADD.F32.FTZ.RN.STRONG.GPU [R2.64+0xfc00], R79 ;  /* 0x00fc004f0200798e */ /* 0x000fe8000c10e792 */
[----:B------:R-:W-:Y:S04]  /*4e50*/  RED.E.ADD.F32.FTZ.RN.STRONG.GPU [R4.64], R84 ;  /* 0x000000540400798e */ /* 0x000fe8000c10e792 */
        /* <DEDUP_REMOVED lines=73> */
[----:B------:R-:W-:Y:S05]  /*52f0*/  EXIT ;  /* 0x000000000000794d */ /* 0x000fea0003800000 */
.L_x_40:
        /* <DEDUP_REMOVED lines=16> */
.L_x_1147:


//--------------------- .text._ZN7cutlass13device_kernelIN5flash19enable_sm80_to_sm89INS1_16FlashAttnBwdSm80INS1_25CollectiveMainloopBwdSm80ILi1ELi1EN4cute5tupleIJNS5_1CILi32EEENS7_ILi64EEENS7_ILi256EEEEEENS_10bfloat16_tEfNS_4arch4Sm80ELb0ELb0ELb1ELb1ELb0ELb0ELb0ELb0ELi2ELi2ELi2ELi1ELb1EEENS1_21CollectiveEpilogueBwdISB_SC_SE_Li256ELb1ELb0ELi4EEENS1_19SingleTileSchedulerILb1ELb0ELb0ELi64EEEEEEEEEvNT_6ParamsE --------------------------
	.section	.text._ZN7cutlass13device_kernelIN5flash19enable_sm80_to_sm89INS1_16FlashAttnBwdSm80INS1_25CollectiveMainloopBwdSm80ILi1ELi1EN4cute5tupleIJNS5_1CILi32EEENS7_ILi64EEENS7_ILi256EEEEEENS_10bfloat16_tEfNS_4arch4Sm80ELb0ELb0ELb1ELb1ELb0ELb0ELb0ELb0ELi2ELi2ELi2ELi1ELb1EEENS1_21CollectiveEpilogueBwdISB_SC_SE_Li256ELb1ELb0ELi4EEENS1_19SingleTileSchedulerILb1ELb0ELb0ELi64EEEEEEEEEvNT_6ParamsE,"ax",@progbits
	.sectioninfo	@"SHI_REGISTERS=255"
	.align	128
.text._ZN7cutlass13device_kernelIN5flash19enable_sm80_to_sm89INS1_16FlashAttnBwdSm80INS1_25CollectiveMainloopBwdSm80ILi1ELi1EN4cute5tupleIJNS5_1CILi32EEENS7_ILi64EEENS7_ILi256EEEEEENS_10bfloat16_tEfNS_4arch4Sm80ELb0ELb0ELb1ELb1ELb0ELb0ELb0ELb0ELi2ELi2ELi2ELi1ELb1EEENS1_21CollectiveEpilogueBwdISB_SC_SE_Li256ELb1ELb0ELi4EEENS1_19SingleTileSchedulerILb1ELb0ELb0ELi64EEEEEEEEEvNT_6ParamsE:
        .type           _ZN7cutlass13device_kernelIN5flash19enable_sm80_to_sm89INS1_16FlashAttnBwdSm80INS1_25CollectiveMainloopBwdSm80ILi1ELi1EN4cute5tupleIJNS5_1CILi32EEENS7_ILi64EEENS7_ILi256EEEEEENS_10bfloat16_tEfNS_4arch4Sm80ELb0ELb0ELb1ELb1ELb0ELb0ELb0ELb0ELi2ELi2ELi2ELi1ELb1EEENS1_21CollectiveEpilogueBwdISB_SC_SE_Li256ELb1ELb0ELi4EEENS1_19SingleTileSchedulerILb1ELb0ELb0ELi64EEEEEEEEEvNT_6ParamsE,@function
        .size           _ZN7cutlass13device_kernelIN5flash19enable_sm80_to_sm89INS1_16FlashAttnBwdSm80INS1_25CollectiveMainloopBwdSm80ILi1ELi1EN4cute5tupleIJNS5_1CILi32EEENS7_ILi64EEENS7_ILi256EEEEEENS_10bfloat16_tEfNS_4arch4Sm80ELb0ELb0ELb1ELb1ELb0ELb0ELb0ELb0ELi2ELi2ELi2ELi1ELb1EEENS1_21CollectiveEpilogueBwdISB_SC_SE_Li256ELb1ELb0ELi4EEENS1_19SingleTileSchedulerILb1ELb0ELb0ELi64EEEEEEEEEvNT_6ParamsE,(.L_x_1148 - _ZN7cutlass13device_kernelIN5flash19enable_sm80_to_sm89INS1_16FlashAttnBwdSm80INS1_25CollectiveMainloopBwdSm80ILi1ELi1EN4cute5tupleIJNS5_1CILi32EEENS7_ILi64EEENS7_ILi256EEEEEENS_10bfloat16_tEfNS_4arch4Sm80ELb0ELb0ELb1ELb1ELb0ELb0ELb0ELb0ELi2ELi2ELi2ELi1ELb1EEENS1_21CollectiveEpilogueBwdISB_SC_SE_Li256ELb1ELb0ELi4EEENS1_19SingleTileSchedulerILb1ELb0ELb0ELi64EEEEEEEEEvNT_6ParamsE)
        .other          _ZN7cutlass13device_kernelIN5flash19enable_sm80_to_sm89INS1_16FlashAttnBwdSm80INS1_25CollectiveMainloopBwdSm80ILi1ELi1EN4cute5tupleIJNS5_1CILi32EEENS7_ILi64EEENS7_ILi256EEEEEENS_10bfloat16_tEfNS_4arch4Sm80ELb0ELb0ELb1ELb1ELb0ELb0ELb0ELb0ELi2ELi2ELi2ELi1ELb1EEENS1_21CollectiveEpilogueBwdISB_SC_SE_Li256ELb1ELb0ELi4EEENS1_19SingleTileSchedulerILb1ELb0ELb0ELi64EEEEEEEEEvNT_6ParamsE,@"STO_CUDA_ENTRY STV_DEFAULT"
_ZN7cutlass13device_kernelIN5flash19enable_sm80_to_sm89INS1_16FlashAttnBwdSm80INS1_25CollectiveMainloopBwdSm80ILi1ELi1EN4cute5tupleIJNS5_1CILi32EEENS7_ILi64EEENS7_ILi256EEEEEENS_10bfloat16_tEfNS_4arch4Sm80ELb0ELb0ELb1ELb1ELb0ELb0ELb0ELb0ELi2ELi2ELi2ELi1ELb1EEENS1_21CollectiveEpilogueBwdISB_SC_SE_Li256ELb1ELb0ELi4EEENS1_19SingleTileSchedulerILb1ELb0ELb0ELi64EEEEEEEEEvNT_6ParamsE:
[----:B------:R-:W-:Y:S02]  /*0000*/  MOV R1, c[0x0][0x28] ;  /* 0x00000a0000017a02 */ /* 0x000fe40000000f00 */
[----:B------:R-:W1:Y:S01]  /*0010*/  S2R R86, SR_TID.X ;  /* 0x0000000000567919 */ /* 0x000e620000002100 */
[----:B------:R-:W-:Y:S01]  /*0020*/  IMAD.MOV.U32 R8, RZ, RZ, 0x4 ;  /* 0x00000004ff087424 */ /* 0x000fe200078e00ff */
[----:B------:R-:W-:Y:S01]  /*0030*/  ULDC.64 UR4, c[0x0][0x118] ;  /* 0x0000460000047ab9 */ /* 0x000fe20000000a00 */
[----:B------:R-:W-:Y:S01]  /*0040*/  IADD3 R1, R1, -0xc0, RZ ;  /* 0xffffff4001017810 */ /* 0x000fe20007ffe0ff */
[----:B------:R-:W2:Y:S04]  /*0050*/  S2R R5, SR_CTAID.Z ;  /* 0x0000000000057919 */ /* 0x000ea80000002700 */
[----:B------:R-:W3:Y:S04]  /*0060*/  S2R R85, SR_CTAID.X ;  /* 0x0000000000557919 */ /* 0x000ee80000002500 */
[----:B------:R-:W4:Y:S01]  /*0070*/  S2R R84, SR_CTAID.Y ;  /* 0x0000000000547919 */ /* 0x000f220000002600 */
[----:B-1----:R-:W-:Y:S01]  /*0080*/  SHF.R.U32.HI R0, RZ, 0x5, R86 ;  /* 0x00000005ff007819 */ /* 0x002fe20000011656 */
[----:B--2---:R-:W-:-:S05]  /*0090*/  IMAD.WIDE R2, R5, R8, c[0x0][0x3c0] ;  /* 0x0000f00005027625 */ /* 0x004fca00078e0208 */
[----:B------:R-:W1:Y:S02]  /*00a0*/  SHFL.IDX PT, R0, R0, RZ, 0x1f ;  /* 0x00001fff00007589 */ /* 0x000e6400000e0000 */
[----:B-1----:R-:W-:-:S13]  /*00b0*/  ISETP.NE.AND P0, PT, R0, RZ, PT ;  /* 0x000000ff0000720c */ /* 0x002fda0003f05270 */
[----:B------:R-:W-:Y:S05]  /*00c0*/  @!P0 BRA `(.L_x_41) ;  /* 0x0000013000008947 */ /* 0x000fea0003800000 */
[----:B---34-:R-:W-:-:S04]  /*00d0*/  ISETP.NE.U32.AND P0, PT, RZ, c[0x0][0x3c0], PT ;  /* 0x0000f000ff007a0c */ /* 0x018fc80003f05070 */
[----:B------:R-:W-:-:S13]  /*00e0*/  ISETP.NE.AND.EX P0, PT, RZ, c[0x0][0x3c4], PT, P0 ;  /* 0x0000f100ff007a0c */ /* 0x000fda0003f05300 */
[----:B------:R-:W-:Y:S05]  /*00f0*/  @!P0 BRA `(.L_x_42) ;  /* 0x0000002000008947 */ /* 0x000fea0003800000 */
[----:B------:R1:W5:Y:S01]  /*0100*/  LDG.E R0, [R2.64] ;  /* 0x0000000402007981 */ /* 0x000362000c1e1900 */
[----:B------:R-:W-:Y:S05]  /*0110*/  BRA `(.L_x_43) ;  /* 0x0000009000007947 */ /* 0x000fea0003800000 */
.L_x_42:
[----:B------:R-:W-:-:S04]  /*0120*/  ISETP.NE.U32.AND P0, PT, RZ, c[0x0][0x3b8], PT ;  /* 0x0000ee00ff007a0c */ /* 0x000fc80003f05070 */
[----:B------:R-:W-:-:S13]  /*0130*/  ISETP.NE.AND.EX P0, PT, RZ, c[0x0][0x3bc], PT, P0 ;  /* 0x0000ef00ff007a0c */ /* 0x000fda0003f05300 */
[----:B------:R-:W-:Y:S05]  /*0140*/  @!P0 BRA `(.L_x_44) ;  /* 0x0000005000008947 */ /* 0x000fea0003800000 */
[----:B------:R-:W-:-:S05]  /*0150*/  IMAD.WIDE R2, R5, R8, c[0x0][0x3b8] ;  /* 0x0000ee0005027625 */ /* 0x000fca00078e0208 */
[----:B------:R-:W2:Y:S04]  /*0160*/  LDG.E R4, [R2.64] ;  /* 0x0000000402047981 */ /* 0x000ea8000c1e1900 */
[----:B------:R-:W2:Y:S02]  /*0170*/  LDG.E R0, [R2.64+0x4] ;  /* 0x0000040402007981 */ /* 0x000ea4000c1e1900 */
[----:B--2---:R-:W-:Y:S01]  /*0180*/  IADD3 R0, -R4, R0, RZ ;  /* 0x0000000004007210 */ /* 0x004fe20007ffe1ff */
[----:B------:R-:W-:Y:S05]  /*0190*/  BRA `(.L_x_43) ;  /* 0x0000001000007947 */ /* 0x000fea0003800000 */
.L_x_44:
[----:B------:R-:W-:Y:S02]  /*01a0*/  MOV R0, c[0x0][0x3a4] ;  /* 0x0000e90000007a02 */ /* 0x000fe40000000f00 */
.L_x_43:
[----:B-1----:R-:W-:-:S05]  /*01b0*/  IMAD.SHL.U32 R2, R85, 0x40, RZ ;  /* 0x0000004055027824 */ /* 0x002fca00078e00ff */
[----:B-----5:R-:W-:-:S04]  /*01c0*/  ISETP.GE.AND P0, PT, R2, R0, PT ;  /* 0x000000000200720c */ /* 0x020fc80003f06270 */
[----:B------:R-:W-:-:S05]  /*01d0*/  SEL R0, R5, 0xffffffff, !P0 ;  /* 0xffffffff05007807 */ /* 0x000fca0004000000 */
[----:B------:R1:W-:Y:S01]  /*01e0*/  STL [R1+0xa8], R0 ;  /* 0x0000a80001007387 */ /* 0x0003e20000100800 */
[----:B------:R-:W-:Y:S05]  /*01f0*/  BRA `(.L_x_45) ;  /* 0x0000012000007947 */ /* 0x000fea0003800000 */
.L_x_41:
[----:B---34-:R-:W-:-:S04]  /*0200*/  ISETP.NE.U32.AND P0, PT, RZ, c[0x0][0x3c0], PT ;  /* 0x0000f000ff007a0c */ /* 0x018fc80003f05070 */
[----:B------:R-:W-:-:S13]  /*0210*/  ISETP.NE.AND.EX P0, PT, RZ, c[0x0][0x3c4], PT, P0 ;  /* 0x0000f100ff007a0c */ /* 0x000fda0003f05300 */
[----:B------:R-:W-:Y:S05]  /*0220*/  @!P0 BRA `(.L_x_46) ;  /* 0x0000002000008947 */ /* 0x000fea0003800000 */
[----:B------:R1:W5:Y:S01]  /*0230*/  LDG.E R0, [R2.64] ;  /* 0x0000000402007981 */ /* 0x000362000c1e1900 */
[----:B------:R-:W-:Y:S05]  /*0240*/  BRA `(.L_x_47) ;  /* 0x0000009000007947 */ /* 0x000fea0003800000 */
.L_x_46:
        /* <DEDUP_REMOVED lines=8> */
.L_x_48:
[----:B------:R-:W-:Y:S02]  /*02d0*/  MOV R0, c[0x0][0x3a4] ;  /* 0x0000e90000007a02 */ /* 0x000fe40000000f00 */
.L_x_47:
[----:B-1----:R-:W-:-:S05]  /*02e0*/  IMAD.SHL.U32 R2, R85, 0x40, RZ ;  /* 0x0000004055027824 */ /* 0x002fca00078e00ff */
[----:B-----5:R-:W-:-:S04]  /*02f0*/  ISETP.GE.AND P0, PT, R2, R0, PT ;  /* 0x000000000200720c */ /* 0x020fc80003f06270 */
[----:B------:R-:W-:-:S05]  /*0300*/  SEL R0, R5, 0xffffffff, !P0 ;  /* 0xffffffff05007807 */ /* 0x000fca0004000000 */
[----:B------:R1:W-:Y:S04]  /*0310*/  STL [R1+0xa8], R0 ;  /* 0x0000a80001007387 */ /* 0x0003e80000100800 */
.L_x_45:
[----:B------:R-:W2:Y:S02]  /*0320*/  LDL R88, [R1+0xa8] ;  /* 0x0000a80001587983 */ /* 0x000ea40000100800 */
[----:B--2---:R-:W-:-:S13]  /*0330*/  ISETP.GE.AND P0, PT, R88, RZ, PT ;  /* 0x000000ff5800720c */ /* 0x004fda0003f06270 */
[----:B------:R-:W-:Y:S05]  /*0340*/  @!P0 EXIT ;  /* 0x000000000000894d */ /* 0x000fea0003800000 */
[----:B------:R-:W-:Y:S01]  /*0350*/  ISETP.NE.U32.AND P0, PT, RZ, c[0x0][0x2c8], PT ;  /* 0x0000b200ff007a0c */ /* 0x000fe20003f05070 */
[----:B------:R-:W-:-:S03]  /*0360*/  IMAD.WIDE R4, R88, R8, c[0x0][0x2c8] ;  /* 0x0000b20058047625 */ /* 0x000fc600078e0208 */
[----:B------:R-:W-:Y:S02]  /*0370*/  ISETP.NE.AND.EX P2, PT, RZ, c[0x0][0x2cc], PT, P0 ;  /* 0x0000b300ff007a0c */ /* 0x000fe40003f45300 */
[----:B------:R-:W-:-:S04]  /*0380*/  ISETP.NE.U32.AND P0, PT, RZ, c[0x0][0x2d8], PT ;  /* 0x0000b600ff007a0c */ /* 0x000fc80003f05070 */
[----:B------:R-:W-:Y:S01]  /*0390*/  ISETP.NE.AND.EX P0, PT, RZ, c[0x0][0x2dc], PT, P0 ;  /* 0x0000b700ff007a0c */ /* 0x000fe20003f05300 */
[----:B------:R-:W-:Y:S01]  /*03a0*/  IMAD.MOV.U32 R11, RZ, RZ, c[0x0][0x168] ;  /* 0x00005a00ff0b7624 */ /* 0x000fe200078e00ff */
[----:B------:R-:W-:-:S05]  /*03b0*/  ISETP.NE.U32.AND P4, PT, RZ, c[0x0][0x2d0], PT ;  /* 0x0000b400ff007a0c */ /* 0x000fca0003f85070 */
[----:B-1----:R-:W2:Y:S01]  /*03c0*/  @P2 LDG.E R0, [R4.64] ;  /* 0x0000000404002981 */ /* 0x002ea2000c1e1900 */
[----:B------:R-:W-:Y:S01]  /*03d0*/  ISETP.NE.AND.EX P4, PT, RZ, c[0x0][0x2d4], PT, P4 ;  /* 0x0000b500ff007a0c */ /* 0x000fe20003f85340 */
[----:B------:R-:W-:Y:S02]  /*03e0*/  IMAD.MOV.U32 R9, RZ, RZ, RZ ;  /* 0x000000ffff097224 */ /* 0x000fe400078e00ff */
[----:B------:R-:W-:Y:S02]  /*03f0*/  IMAD.MOV.U32 R10, RZ, RZ, RZ ;  /* 0x000000ffff0a7224 */ /* 0x000fe400078e00ff */
[CC--:B------:R-:W-:Y:S02]  /*0400*/  @P0 IMAD.WIDE R6, R88.reuse, R8.reuse, c[0x0][0x2d8] ;  /* 0x0000b60058060625 */ /* 0x0c0fe400078e0208 */
[----:B------:R1:W5:Y:S02]  /*0410*/  @P2 LDG.E R9, [R4.64] ;  /* 0x0000000404092981 */ /* 0x000364000c1e1900 */
[----:B------:R-:W-:-:S02]  /*0420*/  IMAD.WIDE R2, R88, R8, c[0x0][0x2d0] ;  /* 0x0000b40058027625 */ /* 0x000fc400078e0208 */
[----:B------:R-:W3:Y:S04]  /*0430*/  @P0 LDG.E R11, [R6.64] ;  /* 0x00000004060b0981 */ /* 0x000ee8000c1e1900 */
[----:B------:R1:W5:Y:S01]  /*0440*/  @P4 LDG.E R10, [R2.64] ;  /* 0x00000004020a4981 */ /* 0x000362000c1e1900 */
[----:B------:R-:W-:Y:S01]  /*0450*/  MOV R18, c[0x0][0x198] ;  /* 0x0000660000127a02 */ /* 0x000fe20000000f00 */
[----:B--2---:R-:W-:Y:S02]  /*0460*/  @P2 IMAD R0, R88, 0x20, R0 ;  /* 0x0000002058002824 */ /* 0x004fe400078e0200 */
[----:B---3--:R1:W-:Y:S03]  /*0470*/  STL [R1+0x74], R11 ;  /* 0x0000740b01007387 */ /* 0x0083e60000100800 */
[----:B------:R-:W-:-:S02]  /*0480*/  @P2 SHF.R.S32.HI R6, RZ, 0x1f, R0 ;  /* 0x0000001fff062819 */ /* 0x000fc40000011400 */
[----:B------:R-:W-:Y:S02]  /*0490*/  MOV R87, R11 ;  /* 0x0000000b00577202 */ /* 0x000fe40000000f00 */
[----:B------:R-:W-:Y:S01]  /*04a0*/  @P2 LEA.HI R0, R6, R0, RZ, 0x5 ;  /* 0x0000000006002211 */ /* 0x000fe200078f28ff */
[----:B------:R-:W-:-:S03]  /*04b0*/  IMAD.MOV.U32 R6, RZ, RZ, RZ ;  /* 0x000000ffff067224 */ /* 0x000fc600078e00ff */
[----:B------:R-:W-:Y:S01]  /*04c0*/  @P2 LOP3.LUT R6, R0, 0xffffffe0, RZ, 0xc0, !PT ;  /* 0xffffffe000062812 */ /* 0x000fe200078ec0ff */
[----:B------:R-:W-:Y:S05]  /*04d0*/  @P0 BRA `(.L_x_49) ;  /* 0x0000005000000947 */ /* 0x000fea0003800000 */
[----:B------:R-:W-:Y:S05]  /*04e0*/  @!P2 BRA `(.L_x_49) ;  /* 0x000000400000a947 */ /* 0x000fea0003800000 */
[----:B------:R2:W3:Y:S04]  /*04f0*/  LDG.E R0, [R4.64] ;  /* 0x0000000404007981 */ /* 0x0004e8000c1e1900 */
[----:B-12---:R-:W3:Y:S02]  /*0500*/  LDG.E R4, [R4.64+0x4] ;  /* 0x0000040404047981 */ /* 0x006ee4000c1e1900 */
[----:B---3--:R-:W-:-:S05]  /*0510*/  IADD3 R87, -R0, R4, RZ ;  /* 0x0000000400577210 */ /* 0x008fca0007ffe1ff */
[----:B------:R1:W-:Y:S02]  /*0520*/  STL [R1+0x74], R87 ;  /* 0x0000745701007387 */ /* 0x0003e40000100800 */
.L_x_49:
[----:B------:R-:W-:-:S04]  /*0530*/  ISETP.NE.U32.AND P0, PT, RZ, c[0x0][0x2e0], PT ;  /* 0x0000b800ff007a0c */ /* 0x000fc80003f05070 */
[----:B------:R-:W-:-:S13]  /*0540*/  ISETP.NE.AND.EX P0, PT, RZ, c[0x0][0x2e4], PT, P0 ;  /* 0x0000b900ff007a0c */ /* 0x000fda0003f05300 */
[----:B------:R-:W-:Y:S05]  /*0550*/  @!P0 BRA `(.L_x_50) ;  /* 0x0000003000008947 */ /* 0x000fea0003800000 */
[----:B-1----:R-:W-:-:S05]  /*0560*/  IMAD.WIDE R2, R88, R8, c[0x0][0x2e0] ;  /* 0x0000b80058027625 */ /* 0x002fca00078e0208 */
[----:B------:R1:W5:Y:S01]  /*0570*/  LDG.E R18, [R2.64] ;  /* 0x0000000402127981 */ /* 0x000362000c1e1900 */
[----:B------:R-:W-:Y:S05]  /*0580*/  BRA `(.L_x_51) ;  /* 0x0000004000007947 */ /* 0x000fea0003800000 */
.L_x_50:
[----:B------:R-:W-:Y:S05]  /*0590*/  @!P4 BRA `(.L_x_51) ;  /* 0x000000300000c947 */ /* 0x000fea0003800000 */
[----:B------:R2:W3:Y:S04]  /*05a0*/  LDG.E R0, [R2.64] ;  /* 0x0000000402007981 */ /* 0x0004e8000c1e1900 */
[----:B-12---:R-:W3:Y:S02]  /*05b0*/  LDG.E R2, [R2.64+0x4] ;  /* 0x0000040402027981 */ /* 0x006ee4000c1e1900 */
[----:B---3--:R-:W-:Y:S02]  /*05c0*/  IADD3 R18, -R0, R2, RZ ;  /* 0x0000000200127210 */ /* 0x008fe40007ffe1ff */
.L_x_51:
[----:B------:R-:W-:Y:S01]  /*05d0*/  ISETP.GE.AND P1, PT, R87, 0x1, PT ;  /* 0x000000015700780c */ /* 0x000fe20003f26270 */
[----:B------:R-:W-:Y:S01]  /*05e0*/  CS2R R142, SRZ ;  /* 0x00000000008e7805 */ /* 0x000fe2000001ff00 */
[----:B------:R-:W-:Y:S01]  /*05f0*/  PLOP3.LUT P0, PT, PT, PT, PT, 0x80, 0x0 ;  /* 0x000000000000781c */ /* 0x000fe20003f0f070 */
[----:B-1----:R-:W-:Y:S01]  /*0600*/  IMAD.MOV.U32 R11, RZ, RZ, RZ ;  /* 0x000000ffff0b7224 */ /* 0x002fe200078e00ff */
[----:B------:R-:W-:Y:S01]  /*0610*/  CS2R R146, SRZ ;  /* 0x0000000000927805 */ /* 0x000fe2000001ff00 */
[----:B------:R-:W-:Y:S01]  /*0620*/  IMAD.MOV.U32 R140, RZ, RZ, RZ ;  /* 0x000000ffff8c7224 */ /* 0x000fe200078e00ff */
[----:B------:R-:W-:Y:S01]  /*0630*/  CS2R R144, SRZ ;  /* 0x0000000000907805 */ /* 0x000fe2000001ff00 */
[----:B------:R-:W-:Y:S01]  /*0640*/  CS2R R12, SRZ ;  /* 0x00000000000c7805 */ /* 0x000fe2000001ff00 */
[----:B------:R-:W-:Y:S01]  /*0650*/  MOV R138, RZ ;  /* 0x000000ff008a7202 */ /* 0x000fe20000000f00 */
[----:B------:R-:W-:Y:S01]  /*0660*/  CS2R R136, SRZ ;  /* 0x0000000000887805 */ /* 0x000fe2000001ff00 */
[----:B------:R-:W-:Y:S01]  /*0670*/  CS2R R134, SRZ ;  /* 0x0000000000867805 */ /* 0x000fe2000001ff00 */
[----:B------:R-:W-:Y:S01]  /*0680*/  IMAD.MOV.U32 R7, RZ, RZ, RZ ;  /* 0x000000ffff077224 */ /* 0x000fe200078e00ff */
[----:B------:R-:W-:Y:S01]  /*0690*/  MOV R132, RZ ;  /* 0x000000ff00847202 */ /* 0x000fe20000000f00 */
[----:B------:R-:W-:Y:S01]  /*06a0*/  IMAD.MOV.U32 R8, RZ, RZ, RZ ;  /* 0x000000ffff087224 */ /* 0x000fe200078e00ff */
[----:B------:R-:W-:Y:S01]  /*06b0*/  MOV R126, RZ ;  /* 0x000000ff007e7202 */ /* 0x000fe20000000f00 */
[----:B------:R-:W-:Y:S01]  /*06c0*/  CS2R R124, SRZ ;  /* 0x00000000007c7805 */ /* 0x000fe2000001ff00 */
[----:B------:R-:W-:Y:S01]  /*06d0*/  IMAD.MOV.U32 R130, RZ, RZ, RZ ;  /* 0x000000ffff827224 */ /* 0x000fe200078e00ff */
[----:B------:R-:W-:Y:S01]  /*06e0*/  CS2R R14, SRZ ;  /* 0x00000000000e7805 */ /* 0x000fe2000001ff00 */
[----:B------:R-:W-:Y:S01]  /*06f0*/  MOV R128, RZ ;  /* 0x000000ff00807202 */ /* 0x000fe20000000f00 */
        /* <DEDUP_REMOVED lines=18> */
[----:B------:R-:W-:Y:S01]  /*0820*/  MOV R0, RZ ;  /* 0x000000ff00007202 */ /* 0x000fe20000000f00 */
[----:B------:R-:W-:Y:S01]  /*0830*/  CS2R R2, SRZ ;  /* 0x0000000000027805 */ /* 0x000fe2000001ff00 */
[----:B------:R-:W-:Y:S01]  /*0840*/  CS2R R4, SRZ ;  /* 0x0000000000047805 */ /* 0x000fe2000001ff00 */
[----:B------:R-:W-:Y:S01]  /*0850*/  CS2R R148, SRZ ;  /* 0x0000000000947805 */ /* 0x000fe2000001ff00 */
        /* <DEDUP_REMOVED lines=33> */
[----:B------:R-:W-:Y:S05]  /*0a70*/  @!P1 BRA `(.L_x_52) ;  /* 0x0000424000009947 */ /* 0x000fea0003800000 */
[----:B------:R-:W-:Y:S01]  /*0a80*/  IMAD.SHL.U32 R0, R6, 0x100, RZ ;  /* 0x0000010006007824 */ /* 0x000fe200078e00ff */
[----:B------:R-:W-:Y:S01]  /*0a90*/  SHF.R.S32.HI R5, RZ, 0x1f, R86 ;  /* 0x0000001fff057819 */ /* 0x000fe20000011456 */
[----:B------:R-:W-:Y:S01]  /*0aa0*/  IMAD.MOV.U32 R2, RZ, RZ, c[0x0][0x248] ;  /* 0x00009200ff027624 */ /* 0x000fe200078e00ff */
[----:B------:R-:W-:Y:S01]  /*0ab0*/  SHF.R.S32.HI R3, RZ, 0x1f, R6 ;  /* 0x0000001fff037819 */ /* 0x000fe20000011406 */
[----:B------:R-:W-:Y:S01]  /*0ac0*/  IMAD.SHL.U32 R4, R86, 0x4, RZ ;  /* 0x0000000456047824 */ /* 0x000fe200078e00ff */
[----:B------:R-:W-:Y:S01]  /*0ad0*/  IADD3 R24, P0, R0, R86, RZ ;  /* 0x0000005600187210 */ /* 0x000fe20007f1e0ff */
[----:B-----5:R-:W-:Y:S01]  /*0ae0*/  IMAD R37, R85, -0x40, R18 ;  /* 0xffffffc055257824 */ /* 0x020fe200078e0212 */
[----:B------:R-:W-:Y:S01]  /*0af0*/  ISETP.NE.AND P3, PT, R2, 0x1, PT ;  /* 0x000000010200780c */ /* 0x000fe20003f65270 */
[----:B------:R-:W-:Y:S01]  /*0b00*/  IMAD.MOV.U32 R149, RZ, RZ, 0x20 ;  /* 0x00000020ff957424 */ /* 0x000fe200078e00ff */
[----:B------:R-:W-:Y:S01]  /*0b10*/  IADD3 R2, P1, R4, R6, RZ ;  /* 0x0000000604027210 */ /* 0x000fe20007f3e0ff */
[----:B------:R-:W-:Y:S01]  /*0b20*/  IMAD.MOV.U32 R6, RZ, RZ, R84 ;  /* 0x000000ffff067224 */ /* 0x000fe200078e0054 */
[----:B------:R-:W-:Y:S01]  /*0b30*/  LEA.HI.X.SX32 R25, R0, R5, 0x1, P0 ;  /* 0x0000000500197211 */ /* 0x000fe200000f0eff */
[----:B------:R-:W-:Y:S01]  /*0b40*/  IMAD.MOV.U32 R248, RZ, RZ, RZ ;  /* 0x000000fffff87224 */ /* 0x000fe200078e00ff */
[----:B------:R-:W-:Y:S01]  /*0b50*/  SHF.R.S32.HI R35, RZ, 0x1f, R86 ;  /* 0x0000001fff237819 */ /* 0x000fe20000011456 */
[----:B------:R-:W-:Y:S01]  /*0b60*/  CS2R R146, SRZ ;  /* 0x0000000000927805 */ /* 0x000fe2000001ff00 */
[----:B------:R-:W-:Y:S01]  /*0b70*/  IADD3 R0, R87, 0x1f, RZ ;  /* 0x0000001f57007810 */ /* 0x000fe20007ffe0ff */
[----:B------:R-:W-:Y:S01]  /*0b80*/  IMAD.WIDE.U32 R24, R84, c[0x0][0x238], R24 ;  /* 0x00008e0054187a25 */ /* 0x000fe200078e0018 */
[----:B------:R-:W-:Y:S01]  /*0b90*/  LEA.HI.X.SX32 R3, R4, R3, 0x1, P1 ;  /* 0x0000000304037211 */ /* 0x000fe200008f0eff */
[----:B------:R-:W-:Y:S01]  /*0ba0*/  CS2R R144, SRZ ;  /* 0x0000000000907805 */ /* 0x000fe2000001ff00 */
[CC--:B------:R-:W-:Y:S01]  /*0bb0*/  LEA.HI R38, R35.reuse, R86.reuse, RZ, 0x3 ;  /* 0x0000005623267211 */ /* 0x0c0fe200078f18ff */
[----:B------:R-:W-:Y:S01]  /*0bc0*/  @P3 IMAD.HI.U32 R7, R84, c[0x0][0x24c], RZ ;  /* 0x0000930054073a27 */ /* 0x000fe200078e00ff */
[----:B------:R-:W-:Y:S01]  /*0bd0*/  SHF.R.S32.HI R4, RZ, 0x1f, R0 ;  /* 0x0000001fff047819 */ /* 0x000fe20000011400 */
[----:B------:R-:W-:Y:S01]  /*0be0*/  CS2R R142, SRZ ;  /* 0x00000000008e7805 */ /* 0x000fe2000001ff00 */
[C---:B------:R-:W-:Y:S01]  /*0bf0*/  LEA.HI R36, R35.reuse, R86, RZ, 0x2 ;  /* 0x0000005623247211 */ /* 0x040fe200078f10ff */
[----:B------:R-:W-:Y:S01]  /*0c00*/  CS2R R140, SRZ ;  /* 0x00000000008c7805 */ /* 0x000fe2000001ff00 */
[----:B------:R-:W-:Y:S01]  /*0c10*/  SHF.R.S32.HI R50, RZ, 0x3, R38 ;  /* 0x00000003ff327819 */ /* 0x000fe20000011426 */
[----:B------:R-:W-:Y:S01]  /*0c20*/  CS2R R138, SRZ ;  /* 0x00000000008a7805 */ /* 0x000fe2000001ff00 */
[----:B------:R-:W-:Y:S01]  /*0c30*/  LEA.HI R148, R4, R0, RZ, 0x5 ;  /* 0x0000000004947211 */ /* 0x000fe200078f28ff */
[----:B------:R-:W-:Y:S01]  /*0c40*/  CS2R R136, SRZ ;  /* 0x0000000000887805 */ /* 0x000fe2000001ff00 */
[--C-:B------:R-:W-:Y:S01]  /*0c50*/  SHF.R.S32.HI R16, RZ, 0x2, R36.reuse ;  /* 0x00000002ff107819 */ /* 0x100fe20000011424 */
[----:B------:R-:W-:Y:S01]  /*0c60*/  CS2R R134, SRZ ;  /* 0x0000000000867805 */ /* 0x000fe2000001ff00 */
[----:B------:R-:W-:Y:S01]  /*0c70*/  SHF.R.S32.HI R0, RZ, 0x1f, R36 ;  /* 0x0000001fff007819 */ /* 0x000fe20000011424 */
[----:B------:R-:W-:Y:S01]  /*0c80*/  CS2R R132, SRZ ;  /* 0x0000000000847805 */ /* 0x000fe2000001ff00 */
[----:B------:R-:W-:Y:S01]  /*0c90*/  SHF.R.S32.HI R34, RZ, 0x1f, R84 ;  /* 0x0000001fff227819 */ /* 0x000fe20000011454 */
[----:B------:R-:W-:Y:S01]  /*0ca0*/  CS2R R130, SRZ ;  /* 0x0000000000827805 */ /* 0x000fe2000001ff00 */
[----:B------:R-:W-:Y:S01]  /*0cb0*/  SHF.R.S32.HI R5, RZ, 0x1f, R50 ;  /* 0x0000001fff057819 */ /* 0x000fe20000011432 */
[----:B------:R-:W-:Y:S01]  /*0cc0*/  CS2R R128, SRZ ;  /* 0x0000000000807805 */ /* 0x000fe2000001ff00 */
[----:B------:R-:W-:Y:S01]  /*0cd0*/  IADD3 R21, P1, R50, R9, RZ ;  /* 0x0000000932157210 */ /* 0x000fe20007f3e0ff */
[----:B------:R-:W-:Y:S01]  /*0ce0*/  IMAD R12, R34, c[0x0][0x288], RZ ;  /* 0x0000a200220c7a24 */ /* 0x000fe200078e02ff */
[----:B------:R-:W-:Y:S01]  /*0cf0*/  IADD3 R8, P0, R50, R10, RZ ;  /* 0x0000000a32087210 */ /* 0x000fe20007f1e0ff */
[----:B------:R-:W-:Y:S01]  /*0d00*/  IMAD R14, R34, c[0x0][0x270], RZ ;  /* 0x00009c00220e7a24 */ /* 0x000fe200078e02ff */
[----:B------:R-:W-:Y:S01]  /*0d10*/  LEA.HI R0, R0, R16, RZ, 0x3 ;  /* 0x0000001000007211 */ /* 0x000fe200078f18ff */
[C---:B------:R-:W-:Y:S01]  /*0d20*/  IMAD R12, R84.reuse, c[0x0][0x28c], R12 ;  /* 0x0000a300540c7a24 */ /* 0x040fe200078e020c */
[----:B------:R-:W-:Y:S01]  /*0d30*/  LEA.HI R39, R35, R86, RZ, 0x4 ;  /* 0x0000005623277211 */ /* 0x000fe200078f20ff */
[----:B------:R-:W-:Y:S01]  /*0d40*/  IMAD R14, R84, c[0x0][0x274], R14 ;  /* 0x00009d00540e7a24 */ /* 0x000fe200078e020e */
[-C--:B------:R-:W-:Y:S01]  /*0d50*/  LEA.HI.X.SX32 R26, R9, R5.reuse, 0x1, P1 ;  /* 0x00000005091a7211 */ /* 0x080fe200008f0eff */
[----:B------:R-:W-:Y:S01]  /*0d60*/  CS2R R126, SRZ ;  /* 0x00000000007e7805 */ /* 0x000fe2000001ff00 */
[----:B------:R-:W-:Y:S01]  /*0d70*/  LEA.HI.X.SX32 R9, R10, R5, 0x1, P0 ;  /* 0x000000050a097211 */ /* 0x000fe200000f0eff */
[--C-:B------:R-:W-:Y:S01]  /*0d80*/  IMAD.WIDE.U32 R4, R84, c[0x0][0x270], R2.reuse ;  /* 0x00009c0054047a25 */ /* 0x100fe200078e0002 */
[----:B------:R-:W-:Y:S01]  /*0d90*/  LOP3.LUT R0, R0, 0xfffffff8, RZ, 0xc0, !PT ;  /* 0xfffffff800007812 */ /* 0x000fe200078ec0ff */
[----:B------:R-:W-:Y:S01]  /*0da0*/  CS2R R124, SRZ ;  /* 0x00000000007c7805 */ /* 0x000fe2000001ff00 */
[----:B------:R-:W-:Y:S01]  /*0db0*/  LOP3.LUT R11, R38, 0xfffffff8, RZ, 0xc0, !PT ;  /* 0xfffffff8260b7812 */ /* 0x000fe200078ec0ff */
[----:B------:R-:W-:Y:S01]  /*0dc0*/  IMAD.WIDE.U32 R2, R84, c[0x0][0x288], R2 ;  /* 0x0000a20054027a25 */ /* 0x000fe200078e0002 */
[----:B------:R-:W-:Y:S01]  /*0dd0*/  SHF.R.S32.HI R10, RZ, 0x4, R39 ;  /* 0x00000004ff0a7819 */ /* 0x000fe20000011427 */
[----:B------:R-:W-:Y:S01]  /*0de0*/  CS2R R122, SRZ ;  /* 0x00000000007a7805 */ /* 0x000fe2000001ff00 */
[----:B------:R-:W-:Y:S01]  /*0df0*/  @P3 SHF.R.U32.HI R6, RZ, c[0x0][0x250], R7 ;  /* 0x00009400ff063a19 */ /* 0x000fe20000011607 */
[----:B------:R-:W-:Y:S01]  /*0e00*/  IMAD.IADD R29, R16, 0x1, -R0 ;  /* 0x00000001101d7824 */ /* 0x000fe200078e0a00 */
[----:B------:R-:W-:Y:S01]  /*0e10*/  LEA.HI R7, R39, R10, RZ, 0x1 ;  /* 0x0000000a27077211 */ /* 0x000fe200078f08ff */
[----:B------:R-:W-:Y:S01]  /*0e20*/  IMAD.IADD R22, R86, 0x1, -R11 ;  /* 0x0000000156167824 */ /* 0x000fe200078e0a0b */
[----:B------:R-:W-:Y:S01]  /*0e30*/  LEA.HI R0, R35, R86, RZ, 0x6 ;  /* 0x0000005623007211 */ /* 0x000fe200078f30ff */
[----:B------:R-:W-:Y:S01]  /*0e40*/  IMAD.IADD R13, R3, 0x1, R12 ;  /* 0x00000001030d7824 */ /* 0x000fe200078e020c */
[----:B------:R-:W-:Y:S01]  /*0e50*/  LOP3.LUT R7, R7, 0xfffffffe, RZ, 0xc0, !PT ;  /* 0xfffffffe07077812 */ /* 0x000fe200078ec0ff */
[----:B------:R-:W-:Y:S01]  /*0e60*/  IMAD.SHL.U32 R3, R50, 0x40, RZ ;  /* 0x0000004032037824 */ /* 0x000fe200078e00ff */
[----:B------:R-:W-:Y:S01]  /*0e70*/  SHF.R.S32.HI R23, RZ, 0x6, R0 ;  /* 0x00000006ff177819 */ /* 0x000fe20000011400 */
[----:B------:R-:W-:Y:S01]  /*0e80*/  IMAD.IADD R15, R5, 0x1, R14 ;  /* 0x00000001050f7824 */ /* 0x000fe200078e020e */
[----:B------:R-:W-:Y:S01]  /*0e90*/  SHF.R.S32.HI R5, RZ, 0x1f, R6 ;  /* 0x0000001fff057819 */ /* 0x000fe20000011406 */
[----:B------:R-:W-:Y:S01]  /*0ea0*/  IMAD.SHL.U32 R16, R22, 0x8, RZ ;  /* 0x0000000816107824 */ /* 0x000fe200078e00ff */
[----:B------:R-:W-:Y:S01]  /*0eb0*/  LOP3.LUT R0, R3, 0x1c0, RZ, 0xc0, !PT ;  /* 0x000001c003007812 */ /* 0x000fe200078ec0ff */
[----:B------:R-:W-:Y:S01]  /*0ec0*/  IMAD.MOV.U32 R12, RZ, RZ, R2 ;  /* 0x000000ffff0c7224 */ /* 0x000fe200078e0002 */
[----:B------:R-:W-:Y:S01]  /*0ed0*/  SEL R31, R88, RZ, !P2 ;  /* 0x000000ff581f7207 */ /* 0x000fe20005000000 */
[----:B------:R-:W-:Y:S01]  /*0ee0*/  IMAD.IADD R30, R10, 0x1, -R7 ;  /* 0x000000010a1e7824 */ /* 0x000fe200078e0a07 */
[--C-:B------:R-:W-:Y:S01]  /*0ef0*/  SHF.R.S32.HI R17, RZ, 0x1f, R16.reuse ;  /* 0x0000001fff117819 */ /* 0x100fe20000011410 */
[----:B------:R-:W-:Y:S01]  /*0f00*/  IMAD R2, R5, c[0x0][0x1e0], RZ ;  /* 0x0000780005027a24 */ /* 0x000fe200078e02ff */
[----:B------:R-:W-:Y:S01]  /*0f10*/  LOP3.LUT R10, R0, 0x38, R16, 0xf8, !PT ;  /* 0x00000038000a7812 */ /* 0x000fe200078ef810 */
[----:B------:R-:W-:Y:S01]  /*0f20*/  IMAD.SHL.U32 R40, R23, 0x200, RZ ;  /* 0x0000020017287824 */ /* 0x000fe200078e00ff */
[----:B------:R-:W-:Y:S01]  /*0f30*/  SHF.R.U32.HI R7, RZ, 0x3, R0 ;  /* 0x00000003ff077819 */ /* 0x000fe20000011600 */
[----:B------:R-:W-:Y:S01]  /*0f40*/  IMAD.MOV.U32 R14, RZ, RZ, R4 ;  /* 0x000000ffff0e7224 */ /* 0x000fe200078e0004 */
[----:B------:R-:W-:Y:S01]  /*0f50*/  SHF.R.S32.HI R0, RZ, 0x1f, R88 ;  /* 0x0000001fff007819 */ /* 0x000fe20000011458 */
[----:B------:R-:W-:Y:S01]  /*0f60*/  IMAD R4, R6, c[0x0][0x1e4], R2 ;  /* 0x0000790006047a24 */ /* 0x000fe200078e0202 */
[----:B------:R-:W-:Y:S01]  /*0f70*/  LOP3.LUT R28, R40, R10, R7, 0xf6, !PT ;  /* 0x0000000a281c7212 */ /* 0x000fe200078ef607 */
[----:B------:R-:W-:Y:S01]  /*0f80*/  IMAD.WIDE.U32 R2, R6, c[0x0][0x1e0], R16 ;  /* 0x0000780006027a25 */ /* 0x000fe200078e0010 */
[C---:B------:R-:W-:Y:S01]  /*0f90*/  SEL R7, R0.reuse, RZ, !P4 ;  /* 0x000000ff00077207 */ /* 0x040fe20006000000 */
[----:B------:R-:W-:Y:S01]  /*0fa0*/  CS2R R120, SRZ ;  /* 0x0000000000787805 */ /* 0x000fe2000001ff00 */
[----:B------:R-:W-:Y:S01]  /*0fb0*/  SEL R27, R0, RZ, !P2 ;  /* 0x000000ff001b7207 */ /* 0x000fe20005000000 */
[----:B------:R-:W-:Y:S01]  /*0fc0*/  IMAD R5, R5, c[0x0][0x1b0], RZ ;  /* 0x00006c0005057a24 */ /* 0x000fe200078e02ff */
[----:B------:R-:W-:Y:S01]  /*0fd0*/  SEL R0, R88, RZ, !P4 ;  /* 0x000000ff58007207 */ /* 0x000fe20006000000 */
[----:B------:R-:W-:Y:S01]  /*0fe0*/  IMAD.IADD R3, R3, 0x1, R4 ;  /* 0x0000000103037824 */ /* 0x000fe200078e0204 */
[----:B------:R-:W-:Y:S01]  /*0ff0*/  IADD3 R32, R16, 0x40, RZ ;  /* 0x0000004010207810 */ /* 0x000fe20007ffe0ff */
[----:B------:R-:W-:Y:S01]  /*1000*/  IMAD R10, R6, c[0x0][0x1b4], R5 ;  /* 0x00006d00060a7a24 */ /* 0x000fe200078e0205 */
[----:B------:R-:W-:Y:S01]  /*1010*/  ISETP.GE.AND P3, PT, R16, c[0x0][0x1cc], PT ;  /* 0x0000730010007a0c */ /* 0x000fe20003f66270 */
[----:B------:R-:W-:Y:S01]  /*1020*/  IMAD.WIDE.U32 R4, R6, c[0x0][0x1b0], R16 ;  /* 0x00006c0006047a25 */ /* 0x000fe200078e0010 */
[----:B------:R-:W-:Y:S01]  /*1030*/  ISETP.GE.AND P2, PT, R32, c[0x0][0x1cc], PT ;  /* 0x0000730020007a0c */ /* 0x000fe20003f46270 */
[----:B------:R-:W-:Y:S01]  /*1040*/  CS2R R118, SRZ ;  /* 0x0000000000767805 */ /* 0x000fe2000001ff00 */
[----:B------:R-:W-:Y:S01]  /*1050*/  IADD3 R33, R16, 0x80, RZ ;  /* 0x0000008010217810 */ /* 0x000fe20007ffe0ff */
[----:B------:R-:W-:Y:S01]  /*1060*/  IMAD R6, R7, c[0x0][0x1e8], RZ ;  /* 0x00007a0007067a24 */ /* 0x000fe200078e02ff */
[----:B------:R-:W-:Y:S01]  /*1070*/  LEA.HI R35, R35, R86, RZ, 0x5 ;  /* 0x0000005623237211 */ /* 0x000fe200078f28ff */
[----:B------:R-:W-:Y:S01]  /*1080*/  IMAD.IADD R11, R5, 0x1, R10 ;  /* 0x00000001050b7824 */ /* 0x000fe200078e020a */
[----:B------:R-:W-:Y:S01]  /*1090*/  CS2R R116, SRZ ;  /* 0x0000000000747805 */ /* 0x000fe2000001ff00 */
[----:B------:R-:W-:Y:S01]  /*10a0*/  IMAD R18, R27, c[0x0][0x278], RZ ;  /* 0x00009e001b127a24 */ /* 0x000fe200078e02ff */
[----:B------:R-:W-:Y:S01]  /*10b0*/  CS2R R114, SRZ ;  /* 0x0000000000727805 */ /* 0x000fe2000001ff00 */
[C---:B------:R-:W-:Y:S01]  /*10c0*/  IMAD R6, R0.reuse, c[0x0][0x1ec], R6 ;  /* 0x00007b0000067a24 */ /* 0x040fe200078e0206 */
[----:B------:R-:W-:Y:S01]  /*10d0*/  CS2R R112, SRZ ;  /* 0x0000000000707805 */ /* 0x000fe2000001ff00 */
[C---:B------:R-:W-:Y:S01]  /*10e0*/  IMAD.WIDE.U32 R2, R0.reuse, c[0x0][0x1e8], R2 ;  /* 0x00007a0000027a25 */ /* 0x040fe200078e0002 */
[----:B------:R-:W-:Y:S01]  /*10f0*/  CS2R R110, SRZ ;  /* 0x00000000006e7805 */ /* 0x000fe2000001ff00 */
[----:B------:R-:W-:Y:S01]  /*1100*/  CS2R R108, SRZ ;  /* 0x00000000006c7805 */ /* 0x000fe2000001ff00 */
[----:B------:R-:W-:Y:S01]  /*1110*/  CS2R R106, SRZ ;  /* 0x00000000006a7805 */ /* 0x000fe2000001ff00 */
[----:B------:R-:W-:Y:S01]  /*1120*/  IMAD R7, R7, c[0x0][0x1b8], RZ ;  /* 0x00006e0007077a24 */ /* 0x000fe200078e02ff */
[----:B------:R-:W-:Y:S01]  /*1130*/  CS2R R104, SRZ ;  /* 0x0000000000687805 */ /* 0x000fe2000001ff00 */
[----:B------:R-:W-:Y:S01]  /*1140*/  IMAD R5, R27, c[0x0][0x290], RZ ;  /* 0x0000a4001b057a24 */ /* 0x000fe200078e02ff */
[----:B------:R-:W-:Y:S01]  /*1150*/  CS2R R102, SRZ ;  /* 0x0000000000667805 */ /* 0x000fe2000001ff00 */
[----:B------:R-:W-:Y:S01]  /*1160*/  IMAD.WIDE R8, R85, 0x40, R8 ;  /* 0x0000004055087825 */ /* 0x000fe200078e0208 */
[----:B------:R-:W-:Y:S01]  /*1170*/  CS2R R100, SRZ ;  /* 0x0000000000647805 */ /* 0x000fe2000001ff00 */
[----:B------:R-:W-:Y:S01]  /*1180*/  CS2R R98, SRZ ;  /* 0x0000000000627805 */ /* 0x000fe2000001ff00 */
[----:B------:R-:W-:Y:S01]  /*1190*/  CS2R R96, SRZ ;  /* 0x0000000000607805 */ /* 0x000fe2000001ff00 */
[----:B------:R-:W-:Y:S01]  /*11a0*/  IMAD.MOV.U32 R10, RZ, RZ, R4 ;  /* 0x000000ffff0a7224 */ /* 0x000fe200078e0004 */
[----:B------:R-:W-:Y:S01]  /*11b0*/  CS2R R94, SRZ ;  /* 0x00000000005e7805 */ /* 0x000fe2000001ff00 */
[----:B------:R-:W-:Y:S01]  /*11c0*/  IMAD R19, R31, c[0x0][0x27c], R18 ;  /* 0x00009f001f137a24 */ /* 0x000fe200078e0212 */
[----:B------:R-:W-:Y:S01]  /*11d0*/  CS2R R92, SRZ ;  /* 0x00000000005c7805 */ /* 0x000fe2000001ff00 */
[----:B------:R-:W-:Y:S01]  /*11e0*/  IMAD.IADD R3, R3, 0x1, R6 ;  /* 0x0000000103037824 */ /* 0x000fe200078e0206 */
[----:B------:R-:W-:Y:S01]  /*11f0*/  CS2R R90, SRZ ;  /* 0x00000000005a7805 */ /* 0x000fe2000001ff00 */
[----:B------:R-:W-:Y:S01]  /*1200*/  IMAD R20, R0, c[0x0][0x1bc], R7 ;  /* 0x00006f0000147a24 */ /* 0x000fe200078e0207 */
[----:B------:R-:W-:Y:S01]  /*1210*/  CS2R R88, SRZ ;  /* 0x0000000000587805 */ /* 0x000fe2000001ff00 */
[C---:B------:R-:W-:Y:S01]  /*1220*/  IMAD R18, R31.reuse, c[0x0][0x294], R5 ;  /* 0x0000a5001f127a24 */ /* 0x040fe200078e0205 */
[----:B------:R-:W-:Y:S01]  /*1230*/  CS2R R82, SRZ ;  /* 0x0000000000527805 */ /* 0x000fe2000001ff00 */
[C---:B------:R-:W-:Y:S01]  /*1240*/  IMAD.WIDE.U32 R6, R31.reuse, c[0x0][0x278], R14 ;  /* 0x00009e001f067a25 */ /* 0x040fe200078e000e */
[----:B------:R-:W-:Y:S01]  /*1250*/  CS2R R80, SRZ ;  /* 0x0000000000507805 */ /* 0x000fe2000001ff00 */
[----:B------:R-:W-:Y:S01]  /*1260*/  CS2R R78, SRZ ;  /* 0x00000000004e7805 */ /* 0x000fe2000001ff00 */
[----:B------:R-:W-:Y:S01]  /*1270*/  CS2R R76, SRZ ;  /* 0x00000000004c7805 */ /* 0x000fe2000001ff00 */
[----:B------:R-:W-:Y:S01]  /*1280*/  IMAD.WIDE.U32 R4, R31, c[0x0][0x290], R12 ;  /* 0x0000a4001f047a25 */ /* 0x000fe200078e000c */
[----:B------:R-:W-:Y:S01]  /*1290*/  LEA R46, P1, R6, c[0x0][0x258], 0x2 ;  /* 0x00009600062e7a11 */ /* 0x000fe200078210ff */
[----:B------:R-:W-:Y:S01]  /*12a0*/  CS2R R74, SRZ ;  /* 0x00000000004a7805 */ /* 0x000fe2000001ff00 */
[----:B------:R-:W-:Y:S01]  /*12b0*/  CS2R R72, SRZ ;  /* 0x0000000000487805 */ /* 0x000fe2000001ff00 */
[----:B------:R-:W-:Y:S01]  /*12c0*/  IMAD R14, R9, c[0x0][0x1d8], RZ ;  /* 0x00007600090e7a24 */ /* 0x000fe200078e02ff */
[----:B------:R-:W-:Y:S01]  /*12d0*/  LEA R42, P0, R4, c[0x0][0x280], 0x2 ;  /* 0x0000a000042a7a11 */ /* 0x000fe200078010ff */
[----:B------:R-:W-:Y:S01]  /*12e0*/  IMAD.WIDE.U32 R10, R0, c[0x0][0x1b8], R10 ;  /* 0x00006e00000a7a25 */ /* 0x000fe200078e000a */
[----:B------:R-:W-:Y:S01]  /*12f0*/  CS2R R70, SRZ ;  /* 0x0000000000467805 */ /* 0x000fe2000001ff00 */
[----:B------:R-:W-:Y:S01]  /*1300*/  CS2R R68, SRZ ;  /* 0x0000000000447805 */ /* 0x000fe2000001ff00 */
[----:B------:R-:W-:Y:S01]  /*1310*/  CS2R R66, SRZ ;  /* 0x0000000000427805 */ /* 0x000fe2000001ff00 */
[----:B------:R-:W-:Y:S01]  /*1320*/  IMAD.IADD R0, R7, 0x1, R19 ;  /* 0x0000000107007824 */ /* 0x000fe200078e0213 */
[----:B------:R-:W-:Y:S01]  /*1330*/  CS2R R64, SRZ ;  /* 0x0000000000407805 */ /* 0x000fe2000001ff00 */
[----:B------:R-:W-:Y:S01]  /*1340*/  IMAD.IADD R7, R5, 0x1, R18 ;  /* 0x0000000105077824 */ /* 0x000fe200078e0212 */
[----:B------:R-:W-:Y:S01]  /*1350*/  CS2R R62, SRZ ;  /* 0x00000000003e7805 */ /* 0x000fe2000001ff00 */
[----:B------:R-:W-:Y:S01]  /*1360*/  IMAD R14, R8, c[0x0][0x1dc], R14 ;  /* 0x00007700080e7a24 */ /* 0x000fe200078e020e */
[----:B------:R-:W-:Y:S01]  /*1370*/  LEA.HI.X R47, R6, c[0x0][0x25c], R0, 0x2, P1 ;  /* 0x00009700062f7a11 */ /* 0x000fe200008f1400 */
[----:B------:R-:W-:Y:S01]  /*1380*/  IMAD.WIDE.U32 R12, R8, c[0x0][0x1d8], R2 ;  /* 0x00007600080c7a25 */ /* 0x000fe200078e0002 */
[----:B------:R-:W-:Y:S01]  /*1390*/  LEA.HI.X R43, R4, c[0x0][0x284], R7, 0x2, P0 ;  /* 0x0000a100042b7a11 */ /* 0x000fe200000f1407 */
[----:B------:R-:W-:Y:S01]  /*13a0*/  CS2R R60, SRZ ;  /* 0x00000000003c7805 */ /* 0x000fe2000001ff00 */
[----:B------:R-:W-:Y:S01]  /*13b0*/  ISETP.GE.AND P1, PT, R33, c[0x0][0x1cc], PT ;  /* 0x0000730021007a0c */ /* 0x000fe20003f26270 */
[----:B------:R-:W-:Y:S01]  /*13c0*/  IMAD R3, R9, c[0x0][0x1a8], RZ ;  /* 0x00006a0009037a24 */ /* 0x000fe200078e02ff */
[----:B------:R-:W-:Y:S01]  /*13d0*/  LEA R2, P0, R12, c[0x0][0x1c0], 0x1 ;  /* 0x000070000c027a11 */ /* 0x000fe200078008ff */
[----:B------:R-:W-:Y:S01]  /*13e0*/  IMAD.IADD R0, R13, 0x1, R14 ;  /* 0x000000010d007824 */ /* 0x000fe200078e020e */
[----:B------:R-:W-:Y:S01]  /*13f0*/  STL.64 [R1+0xa0], R46 ;  /* 0x0000a02e01007387 */ /* 0x000fe20000100a00 */
[----:B------:R-:W-:Y:S01]  /*1400*/  IMAD.IADD R5, R11, 0x1, R20 ;  /* 0x000000010b057824 */ /* 0x000fe200078e0214 */
[----:B------:R-:W-:Y:S01]  /*1410*/  CS2R R58, SRZ ;  /* 0x00000000003a7805 */ /* 0x000fe2000001ff00 */
[----:B------:R-:W-:Y:S01]  /*1420*/  IMAD.MOV.U32 R4, RZ, RZ, R10 ;  /* 0x000000ffff047224 */ /* 0x000fe200078e000a */
[----:B------:R-:W-:Y:S01]  /*1430*/  STL.64 [R1+0x98], R42 ;  /* 0x0000982a01007387 */ /* 0x000fe20000100a00 */
[----:B------:R-:W-:Y:S01]  /*1440*/  IMAD R7, R8, c[0x0][0x1ac], R3 ;  /* 0x00006b0008077a24 */ /* 0x000fe200078e0203 */
[----:B------:R-:W-:Y:S01]  /*1450*/  LEA.HI.X R3, R12, c[0x0][0x1c4], R0, 0x1, P0 ;  /* 0x000071000c037a11 */ /* 0x000fe200000f0c00 */
[----:B------:R-:W-:Y:S01]  /*1460*/  IMAD.IADD R0, R37, 0x1, -R50 ;  /* 0x0000000125007824 */ /* 0x000fe200078e0a32 */
[----:B------:R-:W-:Y:S01]  /*1470*/  CS2R R56, SRZ ;  /* 0x0000000000387805 */ /* 0x000fe2000001ff00 */
[----:B------:R-:W-:Y:S01]  /*1480*/  IMAD.WIDE.U32 R8, R8, c[0x0][0x1a8], R4 ;  /* 0x00006a0008087a25 */ /* 0x000fe200078e0004 */
[----:B------:R-:W-:Y:S01]  /*1490*/  CS2R R54, SRZ ;  /* 0x0000000000367805 */ /* 0x000fe2000001ff00 */
[----:B------:R-:W-:Y:S01]  /*14a0*/  CS2R R52, SRZ ;  /* 0x0000000000347805 */ /* 0x000fe2000001ff00 */
[C---:B------:R-:W-:Y:S01]  /*14b0*/  ISETP.LT.OR P5, PT, R0.reuse, 0x1, P3 ;  /* 0x000000010000780c */ /* 0x040fe20001fa1670 */
[----:B------:R-:W-:Y:S01]  /*14c0*/  IMAD.MOV.U32 R5, RZ, RZ, c[0x0][0x1d8] ;  /* 0x00007600ff057624 */ /* 0x000fe200078e00ff */
[----:B------:R-:W-:Y:S01]  /*14d0*/  ISETP.LT.OR P6, PT, R0, 0x1, P2 ;  /* 0x000000010000780c */ /* 0x000fe200017c1670 */
[----:B------:R-:W-:Y:S01]  /*14e0*/  IMAD.MOV.U32 R10, RZ, RZ, c[0x0][0x1dc] ;  /* 0x00007700ff0a7624 */ /* 0x000fe200078e00ff */
[----:B------:R-:W-:Y:S01]  /*14f0*/  LEA R6, P0, R8, c[0x0][0x190], 0x1 ;  /* 0x0000640008067a11 */ /* 0x000fe200078008ff */
[----:B------:R-:W-:Y:S01]  /*1500*/  IMAD.IADD R7, R9, 0x1, R7 ;  /* 0x0000000109077824 */ /* 0x000fe200078e0207 */
[C---:B------:R-:W-:Y:S01]  /*1510*/  LEA R4, P4, R5.reuse, R2, 0x6 ;  /* 0x0000000205047211 */ /* 0x040fe200078830ff */
[----:B------:R-:W-:Y:S01]  /*1520*/  IMAD.SHL.U32 R41, R28, 0x2, RZ ;  /* 0x000000021c297824 */ /* 0x000fe200078e00ff */
[----:B------:R-:W-:Y:S01]  /*1530*/  IADD3 R28, R16, 0xc0, RZ ;  /* 0x000000c0101c7810 */ /* 0x000fe20007ffe0ff */
[----:B------:R-:W-:Y:S01]  /*1540*/  IMAD.MOV.U32 R13, RZ, RZ, c[0x0][0x1a8] ;  /* 0x00006a00ff0d7624 */ /* 0x000fe200078e00ff */
[----:B------:R-:W-:Y:S01]  /*1550*/  LEA.HI.X R5, R5, R3, R10, 0x6, P4 ;  /* 0x0000000305057211 */ /* 0x000fe200020f340a */
[----:B------:R-:W-:Y:S01]  /*1560*/  IMAD.MOV.U32 R18, RZ, RZ, c[0x0][0x1ac] ;  /* 0x00006b00ff127624 */ /* 0x000fe200078e00ff */
[----:B------:R-:W-:Y:S01]  /*1570*/  ISETP.LT.OR P4, PT, R0, 0x1, P1 ;  /* 0x000000010000780c */ /* 0x000fe20000f81670 */
[----:B------:R-:W-:Y:S01]  /*1580*/  @!PT LDS RZ, [RZ] ;  /* 0x00000000fffff984 */ /* 0x000fe20000000800 */
[----:B------:R-:W-:Y:S01]  /*1590*/  @!PT LDS RZ, [RZ] ;  /* 0x00000000fffff984 */ /* 0x000fe20000000800 */
[----:B------:R-:W-:Y:S01]  /*15a0*/  @!PT LDS RZ, [RZ] ;  /* 0x00000000fffff984 */ /* 0x000fe20000000800 */
[----:B------:R1:W-:Y:S01]  /*15b0*/  LDGSTS.E.BYPASS.LTC128B.128 [R41+0x8080], [R2.64], !P5 ;  /* 0x0808000002297fae */ /* 0x0003e2000e901d44 */
[----:B------:R-:W-:Y:S01]  /*15c0*/  LEA.HI.X R7, R8, c[0x0][0x194], R7, 0x1, P0 ;  /* 0x0000650008077a11 */ /* 0x000fe200000f0c07 */
[----:B------:R-:W-:Y:S01]  /*15d0*/  IMAD R9, R26, c[0x0][0x208], RZ ;  /* 0x000082001a097a24 */ /* 0x000fe200078e02ff */
[----:B------:R-:W-:Y:S01]  /*15e0*/  ISETP.GE.AND P0, PT, R28, c[0x0][0x1cc], PT ;  /* 0x000073001c007a0c */ /* 0x000fe20003f06270 */
[----:B------:R1:W-:Y:S01]  /*15f0*/  LDGSTS.E.BYPASS.LTC128B.128 [R41+0xa080], [R2.64+0x80], !P6 ;  /* 0x0a08008002297fae */ /* 0x0003e2000f101d44 */
[----:B------:R-:W-:Y:S01]  /*1600*/  ISETP.LT.OR P5, PT, R0, 0x21, P3 ;  /* 0x000000210000780c */ /* 0x000fe20001fa1670 */
[----:B------:R-:W-:Y:S01]  /*1610*/  IMAD R8, R26, c[0x0][0x178], RZ ;  /* 0x00005e001a087a24 */ /* 0x000fe200078e02ff */
[C---:B------:R-:W-:Y:S01]  /*1620*/  ISETP.LT.OR P6, PT, R0.reuse, 0x1, P0 ;  /* 0x000000010000780c */ /* 0x040fe200007c1670 */
[C---:B------:R-:W-:Y:S01]  /*1630*/  IMAD R15, R21.reuse, c[0x0][0x20c], R9 ;  /* 0x00008300150f7a24 */ /* 0x040fe200078e0209 */
[C---:B------:R-:W-:Y:S01]  /*1640*/  ISETP.LT.OR P3, PT, R0.reuse, 0x21, P2 ;  /* 0x000000210000780c */ /* 0x040fe20001761670 */
[C---:B------:R-:W-:Y:S01]  /*1650*/  IMAD.WIDE.U32 R10, R21.reuse, c[0x0][0x208], R16 ;  /* 0x00008200150a7a25 */ /* 0x040fe200078e0010 */
[C---:B------:R-:W-:Y:S01]  /*1660*/  ISETP.LT.OR P2, PT, R0.reuse, 0x21, P1 ;  /* 0x000000210000780c */ /* 0x040fe20000f41670 */
[----:B------:R1:W-:Y:S01]  /*1670*/  LDGSTS.E.BYPASS.LTC128B.128 [R41+0xc080], [R2.64+0x100], !P4 ;  /* 0x0c08010002297fae */ /* 0x0003e2000e101d44 */
[----:B------:R-:W-:Y:S01]  /*1680*/  ISETP.LT.OR P1, PT, R0, 0x21, P0 ;  /* 0x000000210000780c */ /* 0x000fe20000721670 */
[----:B------:R-:W-:Y:S01]  /*1690*/  IMAD R14, R21, c[0x0][0x17c], R8 ;  /* 0x00005f00150e7a24 */ /* 0x000fe200078e0208 */
[----:B------:R-:W-:Y:S01]  /*16a0*/  LEA R12, P0, R13, R6, 0x6 ;  /* 0x000000060d0c7211 */ /* 0x000fe200078030ff */
[----:B------:R-:W-:Y:S01]  /*16b0*/  IMAD.WIDE.U32 R8, R21, c[0x0][0x178], R16 ;  /* 0x00005e0015087a25 */ /* 0x000fe200078e0010 */
[----:B------:R-:W-:Y:S01]  /*16c0*/  ISETP.GE.AND P4, PT, R16, c[0x0][0x19c], PT ;  /* 0x0000670010007a0c */ /* 0x000fe20003f86270 */
[----:B------:R-:W-:Y:S01]  /*16d0*/  STL [R1+0x54], R41 ;  /* 0x0000542901007387 */ /* 0x000fe20000100800 */
[----:B------:R-:W-:Y:S01]  /*16e0*/  LEA.HI.X R13, R13, R7, R18, 0x6, P0 ;  /* 0x000000070d0d7211 */ /* 0x000fe200000f3412 */
[----:B------:R-:W-:Y:S01]  /*16f0*/  IMAD R19, R34, c[0x0][0x238], RZ ;  /* 0x00008e0022137a24 */ /* 0x000fe200078e02ff */
[----:B------:R-:W-:Y:S01]  /*1700*/  ISETP.LT.OR P0, PT, R0, 0x1, P4 ;  /* 0x000000010000780c */ /* 0x000fe20002701670 */
[----:B------:R1:W-:Y:S02]  /*1710*/  LDGSTS.E.BYPASS.LTC128B.128 [R41+0xe080], [R2.64+0x180], !P6 ;  /* 0x0e08018002297fae */ /* 0x0003e4000f101d44 */
[----:B------:R-:W-:-:S02]  /*1720*/  IMAD R19, R84, c[0x0][0x23c], R19 ;  /* 0x00008f0054137a24 */ /* 0x000fc400078e0213 */
[----:B------:R2:W-:Y:S04]  /*1730*/  LDGSTS.E.BYPASS.LTC128B.128 [R41+0x9080], [R4.64], !P5 ;  /* 0x0908000004297fae */ /* 0x0005e8000e901d44 */
[----:B------:R2:W-:Y:S01]  /*1740*/  LDGSTS.E.BYPASS.LTC128B.128 [R41+0xb080], [R4.64+0x80], !P3 ;  /* 0x0b08008004297fae */ /* 0x0005e2000d901d44 */
[----:B------:R-:W-:-:S03]  /*1750*/  ISETP.LT.OR P3, PT, R0, 0x21, P4 ;  /* 0x000000210000780c */ /* 0x000fc60002761670 */
[----:B------:R2:W-:Y:S01]  /*1760*/  LDGSTS.E.BYPASS.LTC128B.128 [R41+0xd080], [R4.64+0x100], !P2 ;  /* 0x0d08010004297fae */ /* 0x0005e2000d101d44 */
[----:B------:R-:W-:Y:S02]  /*1770*/  ISETP.GE.AND P2, PT, R28, c[0x0][0x19c], PT ;  /* 0x000067001c007a0c */ /* 0x000fe40003f46270 */
[----:B------:R-:W-:Y:S01]  /*1780*/  P2R R18, PR, RZ, 0x8 ;  /* 0x00000008ff127803 */ /* 0x000fe20000000000 */
[----:B------:R2:W-:Y:S01]  /*1790*/  LDGSTS.E.BYPASS.LTC128B.128 [R41+0xf080], [R4.64+0x180], !P1 ;  /* 0x0f08018004297fae */ /* 0x0005e2000c901d44 */
[----:B------:R-:W-:-:S03]  /*17a0*/  ISETP.GE.AND P1, PT, R32, c[0x0][0x19c], PT ;  /* 0x0000670020007a0c */ /* 0x000fc60003f26270 */
[----:B------:R-:W0:Y:S01]  /*17b0*/  LDGDEPBAR ;  /* 0x00000000000079af */ /* 0x000e220000000000 */
[C---:B------:R-:W-:Y:S02]  /*17c0*/  ISETP.LT.OR P4, PT, R0.reuse, 0x1, P1 ;  /* 0x000000010000780c */ /* 0x040fe40000f81670 */
[----:B------:R-:W-:Y:S02]  /*17d0*/  ISETP.LT.OR P1, PT, R0, 0x21, P1 ;  /* 0x000000210000780c */ /* 0x000fe40000f21670 */
[----:B-1----:R-:W-:Y:S01]  /*17e0*/  P2R R2, PR, RZ, 0x1 ;  /* 0x00000001ff027803 */ /* 0x002fe20000000000 */
[----:B------:R-:W-:Y:S01]  /*17f0*/  IMAD.IADD R3, R9, 0x1, R14 ;  /* 0x0000000109037824 */ /* 0x000fe200078e020e */
[----:B------:R-:W-:Y:S02]  /*1800*/  ISETP.GE.AND P0, PT, R33, c[0x0][0x19c], PT ;  /* 0x0000670021007a0c */ /* 0x000fe40003f06270 */
[----:B------:R-:W-:Y:S01]  /*1810*/  ISETP.NE.AND P5, PT, R2, RZ, PT ;  /* 0x000000ff0200720c */ /* 0x000fe20003fa5270 */
[----:B------:R-:W-:Y:S01]  /*1820*/  IMAD.MOV.U32 R2, RZ, RZ, R8 ;  /* 0x000000ffff027224 */ /* 0x000fe200078e0008 */
[----:B------:R-:W-:-:S02]  /*1830*/  P2R R17, PR, RZ, 0x2 ;  /* 0x00000002ff117803 */ /* 0x000fc40000000000 */
[----:B------:R-:W-:Y:S01]  /*1840*/  ISETP.LT.OR P3, PT, R0, 0x1, P0 ;  /* 0x000000010000780c */ /* 0x000fe20000761670 */
[----:B------:R-:W-:Y:S01]  /*1850*/  IMAD.WIDE.U32 R2, R84, c[0x0][0x180], R2 ;  /* 0x0000600054027a25 */ /* 0x000fe200078e0002 */
[C---:B------:R-:W-:Y:S02]  /*1860*/  ISETP.LT.OR P6, PT, R0.reuse, 0x21, P0 ;  /* 0x000000210000780c */ /* 0x040fe400007c1670 */
[----:B------:R-:W-:Y:S01]  /*1870*/  ISETP.LT.OR P1, PT, R0, 0x1, P2 ;  /* 0x000000010000780c */ /* 0x000fe20001721670 */
[----:B--2---:R-:W-:-:S04]  /*1880*/  IMAD.IADD R5, R11, 0x1, R15 ;  /* 0x000000010b057824 */ /* 0x004fc800078e020f */
[----:B------:R1:W-:Y:S01]  /*1890*/  LDGSTS.E.BYPASS.LTC128B.128 [R41+0x80], [R6.64], !P5 ;  /* 0x0008000006297fae */ /* 0x0003e2000e901d44 */
[----:B------:R-:W-:Y:S01]  /*18a0*/  ISETP.LT.OR P5, PT, R0, 0x21, P2 ;  /* 0x000000210000780c */ /* 0x000fe200017a1670 */
[----:B------:R-:W-:Y:S01]  /*18b0*/  IMAD R0, R34, c[0x0][0x180], RZ ;  /* 0x0000600022007a24 */ /* 0x000fe200078e02ff */
[----:B------:R-:W-:Y:S01]  /*18c0*/  LOP3.LUT P2, RZ, R22, 0x4, RZ, 0xc0, !PT ;  /* 0x0000000416ff7812 */ /* 0x000fe2000784c0ff */
[----:B------:R-:W-:Y:S01]  /*18d0*/  IMAD R15, R34, c[0x0][0x210], RZ ;  /* 0x00008400220f7a24 */ /* 0x000fe200078e02ff */
[----:B------:R-:W-:Y:S01]  /*18e0*/  SHF.R.S32.HI R34, RZ, 0x5, R35 ;  /* 0x00000005ff227819 */ /* 0x000fe20000011423 */
[----:B------:R-:W-:Y:S01]  /*18f0*/  IMAD.MOV.U32 R4, RZ, RZ, R10 ;  /* 0x000000ffff047224 */ /* 0x000fe200078e000a */
[----:B------:R1:W-:Y:S01]  /*1900*/  LDGSTS.E.BYPASS.LTC128B.128 [R41+0x2080], [R6.64+0x80], !P4 ;  /* 0x0208008006297fae */ /* 0x0003e2000e101d44 */
[C---:B------:R-:W-:Y:S01]  /*1910*/  IMAD R0, R84.reuse, c[0x0][0x184], R0 ;  /* 0x0000610054007a24 */ /* 0x040fe200078e0200 */
[----:B------:R-:W-:Y:S01]  /*1920*/  LOP3.LUT P4, RZ, R29, 0x4, RZ, 0xc0, !PT ;  /* 0x000000041dff7812 */ /* 0x000fe2000788c0ff */
[----:B------:R-:W-:Y:S01]  /*1930*/  IMAD.WIDE.U32 R8, R84, c[0x0][0x210], R4 ;  /* 0x0000840054087a25 */ /* 0x000fe200078e0004 */
[----:B------:R-:W-:Y:S01]  /*1940*/  LEA.HI R5, R35, R34, RZ, 0x1 ;  /* 0x0000002223057211 */ /* 0x000fe200078f08ff */
[----:B------:R1:W-:Y:S01]  /*1950*/  LDGSTS.E.BYPASS.LTC128B.128 [R41+0x4080], [R6.64+0x100], !P3 ;  /* 0x0408010006297fae */ /* 0x0003e2000d901d44 */
[----:B------:R-:W-:Y:S01]  /*1960*/  LOP3.LUT R4, R36, 0x3ffffffc, RZ, 0xc0, !PT ;  /* 0x3ffffffc24047812 */ /* 0x000fe200078ec0ff */
[----:B------:R-:W-:Y:S01]  /*1970*/  IMAD.IADD R3, R3, 0x1, R0 ;  /* 0x0000000103037824 */ /* 0x000fe200078e0200 */
[----:B------:R-:W-:Y:S01]  /*1980*/  LOP3.LUT R5, R5, 0xfffffffe, RZ, 0xc0, !PT ;  /* 0xfffffffe05057812 */ /* 0x000fe200078ec0ff */
[----:B------:R-:W-:Y:S01]  /*1990*/  IMAD R11, R27, c[0x0][0x188], RZ ;  /* 0x000062001b0b7a24 */ /* 0x000fe200078e02ff */
[----:B------:R-:W-:Y:S01]  /*19a0*/  ISETP.NE.AND P3, PT, R17, RZ, PT ;  /* 0x000000ff1100720c */ /* 0x000fe20003f65270 */
[----:B------:R-:W-:Y:S01]  /*19b0*/  IMAD R15, R84, c[0x0][0x214], R15 ;  /* 0x00008500540f7a24 */ /* 0x000fe200078e020f */
[----:B------:R1:W-:Y:S01]  /*19c0*/  LDGSTS.E.BYPASS.LTC128B.128 [R41+0x6080], [R6.64+0x180], !P1 ;  /* 0x0608018006297fae */ /* 0x0003e2000c901d44 */
[----:B------:R-:W-:Y:S01]  /*19d0*/  IMAD.IADD R14, R86, 0x1, -R4 ;  /* 0x00000001560e7824 */ /* 0x000fe200078e0a04 */
[----:B------:R-:W-:Y:S01]  /*19e0*/  LOP3.LUT P1, RZ, R22, 0x2, RZ, 0xc0, !PT ;  /* 0x0000000216ff7812 */ /* 0x000fe2000782c0ff */
[----:B------:R-:W-:Y:S01]  /*19f0*/  IMAD.IADD R21, R34, 0x1, -R5 ;  /* 0x0000000122157824 */ /* 0x000fe200078e0a05 */
[----:B------:R-:W-:Y:S01]  /*1a00*/  CS2R R84, SRZ ;  /* 0x0000000000547805 */ /* 0x000fe2000001ff00 */
[----:B------:R-:W-:-:S02]  /*1a10*/  IMAD R11, R31, c[0x0][0x18c], R11 ;  /* 0x000063001f0b7a24 */ /* 0x000fc400078e020b */
[----:B------:R-:W-:-:S04]  /*1a20*/  IMAD.WIDE.U32 R4, R31, c[0x0][0x188], R2 ;  /* 0x000062001f047a25 */ /* 0x000fc800078e0002 */
[----:B------:R-:W-:Y:S01]  /*1a30*/  IMAD.IADD R3, R9, 0x1, R15 ;  /* 0x0000000109037824 */ /* 0x000fe200078e020f */
[C---:B------:R-:W-:Y:S01]  /*1a40*/  LEA R48, P0, R4.reuse, c[0x0][0x160], 0x1 ;  /* 0x0000580004307a11 */ /* 0x040fe200078008ff */
[----:B------:R-:W-:Y:S02]  /*1a50*/  IMAD.IADD R9, R5, 0x1, R11 ;  /* 0x0000000105097824 */ /* 0x000fe400078e020b */
[----:B------:R-:W-:Y:S02]  /*1a60*/  IMAD.SHL.U32 R0, R29, 0x40, RZ ;  /* 0x000000401d007824 */ /* 0x000fe400078e00ff */
[----:B------:R-:W-:Y:S01]  /*1a70*/  IMAD.SHL.U32 R10, R23, 0x8, RZ ;  /* 0x00000008170a7824 */ /* 0x000fe200078e00ff */
[----:B------:R-:W-:Y:S01]  /*1a80*/  LEA.HI.X R49, R4, c[0x0][0x164], R9, 0x1, P0 ;  /* 0x0000590004317a11 */ /* 0x000fe200000f0c09 */
[----:B------:R-:W-:Y:S01]  /*1a90*/  IMAD.SHL.U32 R26, R21, 0x400, RZ ;  /* 0x00000400151a7824 */ /* 0x000fe200078e00ff */
[----:B------:R-:W-:Y:S02]  /*1aa0*/  ISETP.NE.AND P0, PT, R18, RZ, PT ;  /* 0x000000ff1200720c */ /* 0x000fe40003f05270 */
[----:B------:R-:W-:Y:S01]  /*1ab0*/  LOP3.LUT R0, R0, 0x1c0, RZ, 0xc0, !PT ;  /* 0x000001c000007812 */ /* 0x000fe200078ec0ff */
[----:B------:R-:W-:Y:S01]  /*1ac0*/  IMAD R2, R14, 0x2, R26 ;  /* 0x000000020e027824 */ /* 0x000fe200078e021a */
[----:B------:R-:W-:Y:S01]  /*1ad0*/  LOP3.LUT R20, R10, 0x18, RZ, 0xc0, !PT ;  /* 0x000000180a147812 */ /* 0x000fe200078ec0ff */
[----:B------:R-:W-:Y:S01]  /*1ae0*/  STL.64 [R1+0x80], R48 ;  /* 0x0000803001007387 */ /* 0x000fe20000100a00 */
[----:B------:R-:W-:Y:S01]  /*1af0*/  SHF.R.U32.HI R10, RZ, 0x3, R0 ;  /* 0x00000003ff0a7819 */ /* 0x000fe20000011600 */
[----:B-1----:R-:W-:-:S03]  /*1b00*/  IMAD R6, R30, 0x800, R40 ;  /* 0x000008001e067824 */ /* 0x002fc600078e0228 */
[----:B------:R-:W-:Y:S01]  /*1b10*/  LOP3.LUT R0, R10, R0, R20, 0x1e, !PT ;  /* 0x000000000a007212 */ /* 0x000fe200078e1e14 */
[----:B------:R-:W-:Y:S02]  /*1b20*/  IMAD.SHL.U32 R10, R22, 0x40, RZ ;  /* 0x00000040160a7824 */ /* 0x000fe400078e00ff */
[----:B------:R1:W-:Y:S02]  /*1b30*/  LDGSTS.E.BYPASS.LTC128B.128 [R41+0x1080], [R12.64], !P0 ;  /* 0x010800000c297fae */ /* 0x0003e4000c101d44 */
[----:B------:R-:W-:Y:S01]  /*1b40*/  IMAD.IADD R5, R2, 0x1, R0 ;  /* 0x0000000102057824 */ /* 0x000fe200078e0200 */
[----:B------:R-:W-:Y:S01]  /*1b50*/  LOP3.LUT R10, R10, 0x1c0, RZ, 0xc0, !PT ;  /* 0x000001c00a0a7812 */ /* 0x000fe200078ec0ff */
[----:B------:R1:W-:Y:S01]  /*1b60*/  LDGSTS.E.BYPASS.LTC128B.128 [R41+0x3080], [R12.64+0x80], !P3 ;  /* 0x030800800c297fae */ /* 0x0003e2000d901d44 */
[----:B------:R-:W-:Y:S02]  /*1b70*/  IMAD R0, R27, c[0x0][0x218], RZ ;  /* 0x000086001b007a24 */ /* 0x000fe400078e02ff */
[----:B------:R-:W-:Y:S01]  /*1b80*/  LOP3.LUT R4, R10, 0x8, R38, 0xf8, !PT ;  /* 0x000000080a047812 */ /* 0x000fe200078ef826 */
[----:B------:R1:W-:Y:S01]  /*1b90*/  LDGSTS.E.BYPASS.LTC128B.128 [R41+0x5080], [R12.64+0x100], !P6 ;  /* 0x050801000c297fae */ /* 0x0003e2000f101d44 */
[----:B------:R-:W-:Y:S01]  /*1ba0*/  SHF.R.U32.HI R14, RZ, 0x3, R10 ;  /* 0x00000003ff0e7819 */ /* 0x000fe2000001160a */
[----:B------:R-:W-:Y:S01]  /*1bb0*/  IMAD.MOV.U32 R2, RZ, RZ, R8 ;  /* 0x000000ffff027224 */ /* 0x000fe200078e0008 */
[----:B------:R-:W-:Y:S01]  /*1bc0*/  ISETP.GE.AND P6, PT, R16, c[0x0][0x1fc], PT ;  /* 0x00007f0010007a0c */ /* 0x000fe20003fc6270 */
[----:B------:R1:W-:Y:S01]  /*1bd0*/  LDGSTS.E.BYPASS.LTC128B.128 [R41+0x7080], [R12.64+0x180], !P5 ;  /* 0x070801800c297fae */ /* 0x0003e2000e901d44 */
[----:B------:R-:W-:Y:S01]  /*1be0*/  IMAD R7, R31, c[0x0][0x21c], R0 ;  /* 0x000087001f077a24 */ /* 0x000fe200078e0200 */
[----:B------:R-:W-:Y:S01]  /*1bf0*/  LOP3.LUT R0, R4, R14, RZ, 0x3c, !PT ;  /* 0x0000000e04007212 */ /* 0x000fe200078e3cff */
[----:B------:R-:W-:Y:S01]  /*1c00*/  IMAD.SHL.U32 R44, R5, 0x2, RZ ;  /* 0x00000002052c7824 */ /* 0x000fe200078e00ff */
[----:B------:R-:W0:Y:S01]  /*1c10*/  LDGDEPBAR ;  /* 0x00000000000079af */ /* 0x000e220000000000 */
[----:B------:R-:W-:Y:S01]  /*1c20*/  IMAD.WIDE.U32 R4, R31, c[0x0][0x218], R2 ;  /* 0x000086001f047a25 */ /* 0x000fe200078e0002 */
[----:B------:R-:W-:-:S02]  /*1c30*/  SHF.R.S32.HI R3, RZ, 0x1f, R23 ;  /* 0x0000001fff037819 */ /* 0x000fc40000011417 */
[----:B------:R2:W-:Y:S01]  /*1c40*/  STL [R1+0x68], R44 ;  /* 0x0000682c01007387 */ /* 0x0005e20000100800 */
[----:B------:R-:W-:Y:S01]  /*1c50*/  IMAD.IADD R2, R6, 0x1, R0 ;  /* 0x0000000106027824 */ /* 0x000fe200078e0200 */
[C---:B------:R-:W-:Y:S01]  /*1c60*/  IADD3 R8, R44.reuse, 0x14180, RZ ;  /* 0x000141802c087810 */ /* 0x040fe20007ffe0ff */
[----:B------:R-:W-:Y:S01]  /*1c70*/  IMAD.IADD R0, R5, 0x1, R7 ;  /* 0x0000000105007824 */ /* 0x000fe200078e0207 */
[----:B------:R-:W-:Y:S01]  /*1c80*/  IADD3 R9, R44, 0x141c0, RZ ;  /* 0x000141c02c097810 */ /* 0x000fe20007ffe0ff */
[----:B------:R-:W-:Y:S01]  /*1c90*/  IMAD.SHL.U32 R2, R2, 0x2, RZ ;  /* 0x0000000202027824 */ /* 0x000fe200078e00ff */
[----:B------:R-:W-:Y:S01]  /*1ca0*/  @P4 IADD3 R9, R8, -0x40, RZ ;  /* 0xffffffc008094810 */ /* 0x000fe20007ffe0ff */
[----:B------:R-:W-:Y:S01]  /*1cb0*/  IMAD.IADD R5, R25, 0x1, R19 ;  /* 0x0000000119057824 */ /* 0x000fe200078e0213 */
[----:B------:R-:W-:Y:S01]  /*1cc0*/  ISETP.GE.AND P4, PT, R16, c[0x0][0x16c], PT ;  /* 0x00005b0010007a0c */ /* 0x000fe20003f86270 */
[----:B------:R-:W-:Y:S01]  /*1cd0*/  IMAD R27, R27, c[0x0][0x240], RZ ;  /* 0x000090001b1b7a24 */ /* 0x000fe200078e02ff */
[----:B------:R-:W-:Y:S01]  /*1ce0*/  SEL R17, RZ, 0x1, P6 ;  /* 0x00000001ff117807 */ /* 0x000fe20003000000 */
[----:B------:R3:W-:Y:S01]  /*1cf0*/  STL [R1+0x70], R9 ;  /* 0x0000700901007387 */ /* 0x0007e20000100800 */
[----:B------:R-:W-:Y:S01]  /*1d00*/  SEL R18, RZ, 0x1, P4 ;  /* 0x00000001ff127807 */ /* 0x000fe20002000000 */
[----:B------:R-:W-:Y:S01]  /*1d10*/  IMAD R19, R31, c[0x0][0x244], R27 ;  /* 0x000091001f137a24 */ /* 0x000fe200078e021b */
[----:B------:R-:W-:Y:S01]  /*1d20*/  ISETP.GT.AND P6, PT, R86, 0x7, PT ;  /* 0x000000075600780c */ /* 0x000fe20003fc4270 */
[----:B------:R-:W-:-:S04]  /*1d30*/  DEPBAR.LE SB0, 0x1 ;  /* 0x000080400000791a */ /* 0x000fc80000000000 */
[----:B------:R-:W-:Y:S01]  /*1d40*/  BAR.SYNC.DEFER_BLOCKING 0x0 ;  /* 0x0000000000007b1d */ /* 0x000fe20000010000 */
[----:B--2---:R-:W-:-:S04]  /*1d50*/  LEA R44, P0, R4, c[0x0][0x1f0], 0x1 ;  /* 0x00007c00042c7a11 */ /* 0x004fc800078008ff */
[----:B------:R-:W-:Y:S01]  /*1d60*/  LEA.HI.X R45, R4, c[0x0][0x1f4], R0, 0x1, P0 ;  /* 0x00007d00042d7a11 */ /* 0x000fe200000f0c00 */
[----:B------:R-:W-:Y:S01]  /*1d70*/  IMAD.MOV.U32 R4, RZ, RZ, R24 ;  /* 0x000000ffff047224 */ /* 0x000fe200078e0018 */
[----:B------:R-:W-:Y:S01]  /*1d80*/  LEA.HI R0, R3, R23, RZ, 0x2 ;  /* 0x0000001703007211 */ /* 0x000fe200078f10ff */
[----:B------:R-:W-:Y:S01]  /*1d90*/  IMAD.MOV.U32 R3, RZ, RZ, 0x40 ;  /* 0x00000040ff037424 */ /* 0x000fe200078e00ff */
[----:B------:R-:W-:Y:S01]  /*1da0*/  ISETP.GT.AND P0, PT, R87, R50, PT ;  /* 0x000000325700720c */ /* 0x000fe20003f04270 */
[----:B------:R-:W-:Y:S01]  /*1db0*/  STL.64 [R1+0x78], R44 ;  /* 0x0000782c01007387 */ /* 0x000fe20000100a00 */
[----:B------:R-:W-:Y:S01]  /*1dc0*/  LOP3.LUT R6, R0, 0xfffffffc, RZ, 0xc0, !PT ;  /* 0xfffffffc00067812 */ /* 0x000fe200078ec0ff */
[----:B------:R-:W-:Y:S01]  /*1dd0*/  IMAD.WIDE.U32 R150, R31, c[0x0][0x240], R4 ;  /* 0x000090001f967a25 */ /* 0x000fe200078e0004 */
[----:B------:R-:W-:Y:S01]  /*1de0*/  SEL R0, R149, 0xffffffe0, !P1 ;  /* 0xffffffe095007807 */ /* 0x000fe20004800000 */
[----:B------:R-:W-:Y:S01]  /*1df0*/  STL [R1+0x28], R2 ;  /* 0x0000280201007387 */ /* 0x000fe20000100800 */
[----:B------:R-:W-:Y:S01]  /*1e00*/  SEL R3, R3, 0xffffffc0, !P2 ;  /* 0xffffffc003037807 */ /* 0x000fe20005000000 */
[----:B------:R-:W-:Y:S01]  /*1e10*/  IMAD.IADD R23, R23, 0x1, -R6 ;  /* 0x0000000117177824 */ /* 0x000fe200078e0a06 */
[----:B------:R-:W-:Y:S01]  /*1e20*/  ISETP.GE.OR P5, PT, R16, c[0x0][0x16c], !P0 ;  /* 0x00005b0010007a0c */ /* 0x000fe200047a6670 */
[----:B---3--:R-:W-:Y:S01]  /*1e30*/  IMAD.IADD R9, R2, 0x1, R0 ;  /* 0x0000000102097824 */ /* 0x008fe200078e0200 */
[----:B------:R-:W-:Y:S01]  /*1e40*/  ISETP.GE.OR P3, PT, R32, c[0x0][0x16c], !P0 ;  /* 0x00005b0020007a0c */ /* 0x000fe20004766670 */
[----:B------:R-:W-:Y:S01]  /*1e50*/  IMAD.IADD R8, R2, 0x1, R3 ;  /* 0x0000000102087824 */ /* 0x000fe200078e0203 */
[----:B------:R-:W-:Y:S01]  /*1e60*/  ISETP.GE.OR P2, PT, R33, c[0x0][0x16c], !P0 ;  /* 0x00005b0021007a0c */ /* 0x000fe20004746670 */
[----:B------:R-:W-:Y:S01]  /*1e70*/  IMAD.IADD R7, R3, 0x1, R9 ;  /* 0x0000000103077824 */ /* 0x000fe200078e0209 */
[----:B------:R-:W-:Y:S01]  /*1e80*/  ISETP.GE.OR P1, PT, R28, c[0x0][0x16c], !P0 ;  /* 0x00005b001c007a0c */ /* 0x000fe20004726670 */
[----:B------:R-:W2:Y:S01]  /*1e90*/  LDSM.16.M88.4 R164, [R2+0x8080] ;  /* 0x0080800002a4783b */ /* 0x000ea20000000200 */
[----:B------:R-:W-:Y:S01]  /*1ea0*/  LOP3.LUT R0, R35, 0xffffffe0, RZ, 0xc0, !PT ;  /* 0xffffffe023007812 */ /* 0x000fe200078ec0ff */
[----:B------:R-:W-:Y:S01]  /*1eb0*/  IMAD.SHL.U32 R4, R21, 0x10, RZ ;  /* 0x0000001015047824 */ /* 0x000fe200078e00ff */
[----:B------:R-:W-:Y:S01]  /*1ec0*/  ISETP.GE.OR P4, PT, R33, c[0x0][0x1fc], !P0 ;  /* 0x00007f0021007a0c */ /* 0x000fe20004786670 */
[----:B------:R-:W3:Y:S01]  /*1ed0*/  LDSM.16.M88.4 R168, [R9+0x8080] ;  /* 0x0080800009a8783b */ /* 0x000ee20000000200 */
[----:B------:R-:W-:Y:S01]  /*1ee0*/  CS2R R50, SRZ ;  /* 0x0000000000327805 */ /* 0x000fe2000001ff00 */
[----:B------:R-:W-:Y:S01]  /*1ef0*/  IMAD.IADD R0, R86, 0x1, -R0 ;  /* 0x0000000156007824 */ /* 0x000fe200078e0a00 */
[----:B------:R-:W-:Y:S01]  /*1f00*/  LOP3.LUT R10, R10, 0x10, R4, 0xf8, !PT ;  /* 0x000000100a0a7812 */ /* 0x000fe200078ef804 */
[----:B------:R-:W4:Y:S01]  /*1f10*/  LDSM.16.M88.4 R172, [R8+0x8080] ;  /* 0x0080800008ac783b */ /* 0x000f220000000200 */
[----:B------:R-:W-:-:S02]  /*1f20*/  CS2R R24, SRZ ;  /* 0x0000000000187805 */ /* 0x000fc4000001ff00 */
[----:B-1----:R-:W-:Y:S01]  /*1f30*/  SHF.R.S32.HI R12, RZ, 0x1f, R0 ;  /* 0x0000001fff0c7819 */ /* 0x002fe20000011400 */
[----:B------:R-:W1:Y:S03]  /*1f40*/  LDSM.16.M88.4 R176, [R7+0x8080] ;  /* 0x0080800007b0783b */ /* 0x000e660000000200 */
[----:B------:R-:W-:Y:S01]  /*1f50*/  LEA.HI R5, R12, R0, RZ, 0x2 ;  /* 0x000000000c057211 */ /* 0x000fe200078f10ff */
        /* <DEDUP_REMOVED lines=11> */
[----:B------:R-:W1:Y:S04]  /*2010*/  LDSM.16.M88.4 R224, [R7+0xe080] ;  /* 0x00e0800007e0783b */ /* 0x000e680000000200 */
[----:B------:R-:W-:Y:S06]  /*2020*/  BAR.SYNC.DEFER_BLOCKING 0x0 ;  /* 0x0000000000007b1d */ /* 0x000fec0000010000 */
[----:B------:R-:W-:Y:S01]  /*2030*/  STL [R1+0x2c], R9 ;  /* 0x00002c0901007387 */ /* 0x000fe20000100800 */
[----:B--2---:R-:W-:-:S03]  /*2040*/  LOP3.LUT R2, R39, 0xfffffff0, RZ, 0xc0, !PT ;  /* 0xfffffff027027812 */ /* 0x004fc600078ec0ff */
[----:B------:R2:W-:Y:S02]  /*2050*/  STL [R1+0x34], R8 ;  /* 0x0000340801007387 */ /* 0x0005e40000100800 */
[----:B------:R-:W-:Y:S02]  /*2060*/  IMAD.IADD R2, R86, 0x1, -R2 ;  /* 0x0000000156027824 */ /* 0x000fe400078e0a02 */
[----:B------:R1:W-:Y:S03]  /*2070*/  STL [R1+0x30], R7 ;  /* 0x0000300701007387 */ /* 0x0003e60000100800 */
[----:B------:R-:W-:Y:S01]  /*2080*/  SHF.R.S32.HI R6, RZ, 0x1f, R2 ;  /* 0x0000001fff067819 */ /* 0x000fe20000011402 */
[----:B------:R-:W-:Y:S03]  /*2090*/  STL.64 [R1+0x90], R150 ;  /* 0x0000909601007387 */ /* 0x000fe60000100a00 */
[----:B------:R-:W-:Y:S01]  /*20a0*/  LEA.HI R6, R6, R2, RZ, 0x3 ;  /* 0x0000000206067211 */ /* 0x000fe200078f18ff */
[----:B------:R-:W-:Y:S01]  /*20b0*/  @!PT LDS RZ, [RZ] ;  /* 0x00000000fffff984 */ /* 0x000fe20000000800 */
[----:B------:R-:W-:Y:S01]  /*20c0*/  @!PT LDS RZ, [RZ] ;  /* 0x00000000fffff984 */ /* 0x000fe20000000800 */
[----:B------:R-:W-:Y:S01]  /*20d0*/  @!PT LDS RZ, [RZ] ;  /* 0x00000000fffff984 */ /* 0x000fe20000000800 */
[----:B------:R3:W-:Y:S01]  /*20e0*/  LDGSTS.E.BYPASS.LTC128B.128 [R41+0x8080], [R48.64], !P5 ;  /* 0x0808000030297fae */ /* 0x0007e2000e901d44 */
[----:B------:R-:W-:-:S03]  /*20f0*/  ISETP.GE.OR P5, PT, R16, c[0x0][0x1fc], !P0 ;  /* 0x00007f0010007a0c */ /* 0x000fc600047a6670 */
[----:B------:R3:W-:Y:S01]  /*2100*/  LDGSTS.E.BYPASS.LTC128B.128 [R41+0x9080], [R48.64+0x80], !P3 ;  /* 0x0908008030297fae */ /* 0x0007e2000d901d44 */
[----:B------:R-:W-:Y:S02]  /*2110*/  P2R R11, PR, RZ, 0x20 ;  /* 0x00000020ff0b7803 */ /* 0x000fe40000000000 */
[C---:B------:R-:W-:Y:S01]  /*2120*/  ISETP.GE.AND P5, PT, R32.reuse, c[0x0][0x1fc], PT ;  /* 0x00007f0020007a0c */ /* 0x040fe20003fa6270 */
[----:B------:R3:W-:Y:S01]  /*2130*/  LDGSTS.E.BYPASS.LTC128B.128 [R41+0xa080], [R48.64+0x100], !P2 ;  /* 0x0a08010030297fae */ /* 0x0007e2000d101d44 */
[----:B------:R-:W-:Y:S01]  /*2140*/  ISETP.GE.OR P2, PT, R32, c[0x0][0x1fc], !P0 ;  /* 0x00007f0020007a0c */ /* 0x000fe20004746670 */
[----:B--2---:R-:W-:Y:S02]  /*2150*/  IMAD.SHL.U32 R8, R30, 0x20, RZ ;  /* 0x000000201e087824 */ /* 0x004fe400078e00ff */
[----:B------:R3:W-:Y:S01]  /*2160*/  LDGSTS.E.BYPASS.LTC128B.128 [R41+0xb080], [R48.64+0x180], !P1 ;  /* 0x0b08018030297fae */ /* 0x0007e2000c901d44 */
[----:B------:R-:W-:Y:S02]  /*2170*/  ISETP.GE.AND P1, PT, R32, c[0x0][0x16c], PT ;  /* 0x00005b0020007a0c */ /* 0x000fe40003f26270 */
[C---:B-1----:R-:W-:Y:S01]  /*2180*/  LOP3.LUT R7, R6.reuse, 0xfffffff8, RZ, 0xc0, !PT ;  /* 0xfffffff806077812 */ /* 0x042fe200078ec0ff */
[----:B------:R-:W-:Y:S01]  /*2190*/  IMAD.SHL.U32 R6, R6, 0x40, RZ ;  /* 0x0000004006067824 */ /* 0x000fe200078e00ff */
[----:B------:R-:W-:-:S02]  /*21a0*/  P2R R9, PR, RZ, 0x4 ;  /* 0x00000004ff097803 */ /* 0x000fc40000000000 */
[----:B------:R-:W-:Y:S01]  /*21b0*/  SEL R13, RZ, 0xffffffff, P1 ;  /* 0xffffffffff0d7807 */ /* 0x000fe20000800000 */
[----:B------:R-:W-:Y:S01]  /*21c0*/  IMAD.IADD R2, R2, 0x1, -R7 ;  /* 0x0000000102027824 */ /* 0x000fe200078e0a07 */
[----:B------:R-:W-:Y:S02]  /*21d0*/  LOP3.LUT R7, R5, 0xfffffffc, RZ, 0xc0, !PT ;  /* 0xfffffffc05077812 */ /* 0x000fe400078ec0ff */
[----:B------:R-:W-:Y:S02]  /*21e0*/  SEL R12, RZ, 0xffffffff, P5 ;  /* 0xffffffffff0c7807 */ /* 0x000fe40002800000 */
[----:B------:R-:W-:Y:S01]  /*21f0*/  ISETP.GE.AND P2, PT, R33, c[0x0][0x16c], PT ;  /* 0x00005b0021007a0c */ /* 0x000fe20003f46270 */
[----:B------:R-:W-:Y:S01]  /*2200*/  IMAD.IADD R7, R0, 0x1, -R7 ;  /* 0x0000000100077824 */ /* 0x000fe200078e0a07 */
[----:B------:R-:W-:Y:S01]  /*2210*/  ISETP.NE.AND P5, PT, R9, RZ, PT ;  /* 0x000000ff0900720c */ /* 0x000fe20003fa5270 */
[----:B------:R-:W-:Y:S01]  /*2220*/  IMAD.SHL.U32 R9, R13, 0x2, RZ ;  /* 0x000000020d097824 */ /* 0x000fe200078e00ff */
[----:B------:R-:W-:Y:S01]  /*2230*/  LEA.HI R5, R5, R4, RZ, 0x1e ;  /* 0x0000000405057211 */ /* 0x000fe200078ff0ff */
[----:B------:R-:W-:Y:S01]  /*2240*/  IMAD.SHL.U32 R4, R12, 0x2, RZ ;  /* 0x000000020c047824 */ /* 0x000fe200078e00ff */
[----:B------:R-:W-:-:S02]  /*2250*/  ISETP.GE.AND P1, PT, R28, c[0x0][0x16c], PT ;  /* 0x00005b001c007a0c */ /* 0x000fc40003f26270 */
[----:B------:R-:W-:Y:S01]  /*2260*/  LOP3.LUT R20, R20, 0x20, R8, 0xf8, !PT ;  /* 0x0000002014147812 */ /* 0x000fe200078ef808 */
[----:B------:R-:W-:Y:S01]  /*2270*/  IMAD R8, R23, -0x8, R37 ;  /* 0xfffffff817087824 */ /* 0x000fe200078e0225 */
[----:B------:R-:W-:Y:S01]  /*2280*/  SEL R16, RZ, 0x4, P2 ;  /* 0x00000004ff107807 */ /* 0x000fe20001000000 */
[----:B------:R1:W-:Y:S01]  /*2290*/  STL [R1+0x6c], R5 ;  /* 0x00006c0501007387 */ /* 0x0003e20000100800 */
[----:B------:R-:W-:Y:S01]  /*22a0*/  ISETP.GE.AND P2, PT, R33, c[0x0][0x1fc], PT ;  /* 0x00007f0021007a0c */ /* 0x000fe20003f46270 */
[----:B------:R-:W-:Y:S01]  /*22b0*/  CS2R R36, SRZ ;  /* 0x0000000000247805 */ /* 0x000fe2000001ff00 */
[----:B------:R-:W-:Y:S01]  /*22c0*/  LOP3.LUT R0, R10, 0x8, R38, 0xf8, !PT ;  /* 0x000000080a007812 */ /* 0x000fe200078ef826 */
[----:B------:R-:W-:Y:S01]  /*22d0*/  IMAD R10, R7, -0x2, R8 ;  /* 0xfffffffe070a7824 */ /* 0x000fe200078e0208 */
[----:B------:R-:W-:Y:S01]  /*22e0*/  SEL R15, RZ, 0x8, P1 ;  /* 0x00000008ff0f7807 */ /* 0x000fe20000800000 */
[----:B---3--:R-:W-:Y:S01]  /*22f0*/  CS2R R48, SRZ ;  /* 0x0000000000307805 */ /* 0x008fe2000001ff00 */
[----:B------:R-:W-:Y:S01]  /*2300*/  LOP3.LUT R8, R0, R14, RZ, 0x3c, !PT ;  /* 0x0000000e00087212 */ /* 0x000fe200078e3cff */
[----:B------:R-:W-:Y:S01]  /*2310*/  CS2R R38, SRZ ;  /* 0x0000000000267805 */ /* 0x000fe2000001ff00 */
[----:B------:R-:W-:Y:S01]  /*2320*/  SEL R7, RZ, 0x4, P2 ;  /* 0x00000004ff077807 */ /* 0x000fe20001000000 */
[----:B------:R-:W-:Y:S01]  /*2330*/  CS2R R32, SRZ ;  /* 0x0000000000207805 */ /* 0x000fe2000001ff00 */
[----:B------:R-:W-:Y:S01]  /*2340*/  ISETP.NE.AND P2, PT, R11, RZ, PT ;  /* 0x000000ff0b00720c */ /* 0x000fe20003f45270 */
[----:B------:R-:W-:Y:S01]  /*2350*/  CS2R R22, SRZ ;  /* 0x0000000000167805 */ /* 0x000fe2000001ff00 */
[----:B------:R-:W-:-:S02]  /*2360*/  ISETP.GE.AND P1, PT, R28, c[0x0][0x1fc], PT ;  /* 0x00007f001c007a0c */ /* 0x000fc40003f26270 */
[----:B------:R-:W-:Y:S02]  /*2370*/  LOP3.LUT R4, R4, 0x2, R17, 0xe2, !PT ;  /* 0x0000000204047812 */ /* 0x000fe400078ee211 */
[----:B------:R-:W-:Y:S02]  /*2380*/  ISETP.GE.OR P3, PT, R28, c[0x0][0x1fc], !P0 ;  /* 0x00007f001c007a0c */ /* 0x000fe40004766670 */
[----:B------:R-:W-:Y:S01]  /*2390*/  LOP3.LUT P0, RZ, R2, 0x2, RZ, 0xc0, !PT ;  /* 0x0000000202ff7812 */ /* 0x000fe2000780c0ff */
[----:B------:R-:W-:Y:S01]  /*23a0*/  CS2R R28, SRZ ;  /* 0x00000000001c7805 */ /* 0x000fe2000001ff00 */
[----:B------:R-:W-:Y:S02]  /*23b0*/  LOP3.LUT R6, R6, 0xfffffe00, RZ, 0xc0, !PT ;  /* 0xfffffe0006067812 */ /* 0x000fe400078ec0ff */
[----:B------:R-:W-:Y:S02]  /*23c0*/  SHF.R.S32.HI R11, RZ, 0x5, R148 ;  /* 0x00000005ff0b7819 */ /* 0x000fe40000011494 */
[----:B-1----:R-:W-:Y:S01]  /*23d0*/  LOP3.LUT R5, R9, 0x2, R18, 0xe2, !PT ;  /* 0x0000000209057812 */ /* 0x002fe200078ee212 */
[----:B------:R-:W-:-:S03]  /*23e0*/  @!P6 IMAD.SHL.U32 R9, R86, 0x10, RZ ;  /* 0x000000105609e824 */ /* 0x000fc600078e00ff */
[----:B------:R-:W-:Y:S02]  /*23f0*/  LOP3.LUT R0, R15, R5, R16, 0xfe, !PT ;  /* 0x000000050f007212 */ /* 0x000fe400078efe10 */
[----:B------:R-:W-:Y:S01]  /*2400*/  SEL R5, RZ, 0x8, P1 ;  /* 0x00000008ff057807 */ /* 0x000fe20000800000 */
[----:B------:R1:W-:Y:S01]  /*2410*/  @!P6 LDGSTS.E.BYPASS.LTC128B.128 [R9+0x14080], [R46.64] ;  /* 0x140800002e09efae */ /* 0x0003e2000b901d44 */
[----:B------:R-:W-:-:S03]  /*2420*/  LOP3.LUT P1, RZ, R2, 0x4, RZ, 0xc0, !PT ;  /* 0x0000000402ff7812 */ /* 0x000fc6000782c0ff */
[----:B------:R2:W-:Y:S04]  /*2430*/  STL [R1+0x64], R0 ;  /* 0x0000640001007387 */ /* 0x0005e80000100800 */
[----:B------:R-:W0:Y:S04]  /*2440*/  LDGDEPBAR ;  /* 0x00000000000079af */ /* 0x000e280000000000 */
[----:B------:R3:W-:Y:S01]  /*2450*/  LDGSTS.E.BYPASS.LTC128B.128 [R41+0x10080], [R44.64], !P2 ;  /* 0x100800002c297fae */ /* 0x0007e2000d101d44 */
[----:B------:R-:W-:-:S03]  /*2460*/  ISETP.GE.AND P2, PT, R86, 0x8, PT ;  /* 0x000000085600780c */ /* 0x000fc60003f46270 */
[----:B------:R3:W-:Y:S01]  /*2470*/  LDGSTS.E.BYPASS.LTC128B.128 [R41+0x11080], [R44.64+0x80], !P5 ;  /* 0x110800802c297fae */ /* 0x0007e2000e901d44 */
[----:B------:R-:W-:-:S03]  /*2480*/  ISETP.GT.AND P5, PT, R10, RZ, PT ;  /* 0x000000ff0a00720c */ /* 0x000fc60003fa4270 */
[----:B------:R3:W-:Y:S01]  /*2490*/  LDGSTS.E.BYPASS.LTC128B.128 [R41+0x12080], [R44.64+0x100], !P4 ;  /* 0x120801002c297fae */ /* 0x0007e2000e101d44 */
[----:B------:R-:W-:-:S03]  /*24a0*/  ISETP.GT.AND P4, PT, R10, 0x1, PT ;  /* 0x000000010a00780c */ /* 0x000fc60003f84270 */
[----:B------:R3:W-:Y:S01]  /*24b0*/  LDGSTS.E.BYPASS.LTC128B.128 [R41+0x13080], [R44.64+0x180], !P3 ;  /* 0x130801802c297fae */ /* 0x0007e2000d901d44 */
[----:B------:R-:W-:Y:S01]  /*24c0*/  ISETP.GT.AND P3, PT, R10, 0x20, PT ;  /* 0x000000200a00780c */ /* 0x000fe20003f64270 */
[----:B-1----:R-:W-:Y:S01]  /*24d0*/  CS2R R46, SRZ ;  /* 0x00000000002e7805 */ /* 0x002fe2000001ff00 */
[----:B--2---:R-:W-:Y:S01]  /*24e0*/  IMAD.SHL.U32 R0, R2, 0x40, RZ ;  /* 0x0000004002007824 */ /* 0x004fe200078e00ff */
[----:B------:R-:W-:Y:S01]  /*24f0*/  LOP3.LUT R2, R5, R4, R7, 0xfe, !PT ;  /* 0x0000000405027212 */ /* 0x000fe200078efe07 */
[----:B------:R-:W-:Y:S02]  /*2500*/  IMAD.SHL.U32 R5, R30, 0x8, RZ ;  /* 0x000000081e057824 */ /* 0x000fe400078e00ff */
[----:B------:R-:W-:Y:S01]  /*2510*/  IMAD.SHL.U32 R4, R34, 0x8, RZ ;  /* 0x0000000822047824 */ /* 0x000fe200078e00ff */
[----:B------:R-:W-:Y:S01]  /*2520*/  LOP3.LUT R0, R0, 0x1c0, RZ, 0xc0, !PT ;  /* 0x000001c000007812 */ /* 0x000fe200078ec0ff */
[----:B------:R1:W-:Y:S01]  /*2530*/  STL [R1+0x60], R2 ;  /* 0x0000600201007387 */ /* 0x0003e20000100800 */
[----:B------:R-:W-:-:S02]  /*2540*/  CS2R R34, SRZ ;  /* 0x0000000000227805 */ /* 0x000fc4000001ff00 */
[C---:B------:R-:W-:Y:S01]  /*2550*/  LOP3.LUT R7, R0.reuse, 0x8, R5, 0xf8, !PT ;  /* 0x0000000800077812 */ /* 0x040fe200078ef805 */
[----:B------:R-:W-:Y:S01]  /*2560*/  STL [R1+0x88], R11 ;  /* 0x0000880b01007387 */ /* 0x000fe20000100800 */
[----:B------:R-:W-:Y:S01]  /*2570*/  LOP3.LUT R5, R0, 0x38, R4, 0xf8, !PT ;  /* 0x0000003800057812 */ /* 0x000fe200078ef804 */
[----:B---3--:R-:W-:Y:S01]  /*2580*/  CS2R R44, SRZ ;  /* 0x00000000002c7805 */ /* 0x008fe2000001ff00 */
[----:B------:R-:W-:Y:S01]  /*2590*/  CS2R R40, SRZ ;  /* 0x0000000000287805 */ /* 0x000fe2000001ff00 */
[----:B-1----:R-:W-:-:S04]  /*25a0*/  SHF.R.U32.HI R2, RZ, 0x3, R0 ;  /* 0x00000003ff027819 */ /* 0x002fc80000011600 */
[----:B------:R-:W-:Y:S01]  /*25b0*/  LOP3.LUT R9, R2, R20, R0, 0x1e, !PT ;  /* 0x0000001402097212 */ /* 0x000fe200078e1e00 */
[C---:B------:R-:W-:Y:S01]  /*25c0*/  IMAD R0, R30.reuse, 0x200, R8 ;  /* 0x000002001e007824 */ /* 0x040fe200078e0208 */
[-C--:B------:R-:W-:Y:S01]  /*25d0*/  LOP3.LUT R5, R5, R2.reuse, RZ, 0x3c, !PT ;  /* 0x0000000205057212 */ /* 0x080fe200078e3cff */
[----:B------:R-:W-:Y:S01]  /*25e0*/  IMAD R8, R30, 0x1000, R6 ;  /* 0x000010001e087824 */ /* 0x000fe200078e0206 */
[----:B------:R-:W-:Y:S01]  /*25f0*/  LOP3.LUT R4, R7, R2, RZ, 0x3c, !PT ;  /* 0x0000000207047212 */ /* 0x000fe200078e3cff */
[----:B------:R-:W-:Y:S01]  /*2600*/  IMAD R3, R0, 0x2, R3 ;  /* 0x0000000200037824 */ /* 0x000fe200078e0203 */
[-C--:B------:R-:W-:Y:S01]  /*2610*/  LOP3.LUT R7, R9, R6.reuse, RZ, 0xfc, !PT ;  /* 0x0000000609077212 */ /* 0x080fe200078efcff */
[----:B------:R-:W-:Y:S01]  /*2620*/  IMAD.IADD R9, R151, 0x1, R19 ;  /* 0x0000000197097824 */ /* 0x000fe200078e0213 */
[-C--:B------:R-:W-:Y:S01]  /*2630*/  IADD3 R2, R4, R6.reuse, R26 ;  /* 0x0000000604027210 */ /* 0x080fe20007ffe01a */
[----:B------:R-:W-:Y:S01]  /*2640*/  IMAD.IADD R8, R8, 0x1, R5 ;  /* 0x0000000108087824 */ /* 0x000fe200078e0205 */
[----:B------:R-:W-:Y:S01]  /*2650*/  LOP3.LUT R6, R4, R6, RZ, 0xfc, !PT ;  /* 0x0000000604067212 */ /* 0x000fe200078efcff */
[----:B------:R-:W-:Y:S01]  /*2660*/  IMAD.MOV.U32 R5, RZ, RZ, 0x10 ;  /* 0x00000010ff057424 */ /* 0x000fe200078e00ff */
[----:B------:R1:W-:Y:S01]  /*2670*/  STL [R1+0x8c], R9 ;  /* 0x00008c0901007387 */ /* 0x0003e20000100800 */
[----:B------:R-:W-:Y:S01]  /*2680*/  @!P2 IMAD.SHL.U32 R4, R86, 0x10, RZ ;  /* 0x000000105604a824 */ /* 0x000fe200078e00ff */
[----:B------:R-:W-:Y:S01]  /*2690*/  CS2R R30, SRZ ;  /* 0x00000000001e7805 */ /* 0x000fe2000001ff00 */
[----:B------:R-:W-:Y:S01]  /*26a0*/  IMAD.SHL.U32 R0, R0, 0x2, RZ ;  /* 0x0000000200007824 */ /* 0x000fe200078e00ff */
[----:B------:R-:W-:Y:S01]  /*26b0*/  SEL R5, R5, 0xfffffff0, !P0 ;  /* 0xfffffff005057807 */ /* 0x000fe20004000000 */
[----:B------:R-:W-:Y:S01]  /*26c0*/  IMAD.SHL.U32 R2, R2, 0x2, RZ ;  /* 0x0000000202027824 */ /* 0x000fe200078e00ff */
[----:B------:R2:W-:Y:S01]  /*26d0*/  @!P2 LDGSTS.E.BYPASS.LTC128B.128 [R4+0x14100], [R42.64] ;  /* 0x141000002a04afae */ /* 0x0005e2000b901d44 */
[----:B------:R-:W-:Y:S01]  /*26e0*/  CS2R R86, SRZ ;  /* 0x0000000000567805 */ /* 0x000fe2000001ff00 */
[----:B------:R-:W-:Y:S01]  /*26f0*/  CS2R R26, SRZ ;  /* 0x00000000001a7805 */ /* 0x000fe2000001ff00 */
[----:B------:R-:W-:Y:S01]  /*2700*/  CS2R R20, SRZ ;  /* 0x0000000000147805 */ /* 0x000fe2000001ff00 */
[----:B------:R3:W-:Y:S01]  /*2710*/  STL [R1+0x38], R3 ;  /* 0x0000380301007387 */ /* 0x0007e20000100800 */
[----:B------:R-:W-:-:S03]  /*2720*/  ISETP.GT.AND P2, PT, R10, 0x21, PT ;  /* 0x000000210a00780c */ /* 0x000fc60003f44270 */
[----:B------:R4:W-:Y:S04]  /*2730*/  STL [R1+0x3c], R0 ;  /* 0x00003c0001007387 */ /* 0x0009e80000100800 */
[----:B------:R-:W0:Y:S01]  /*2740*/  LDGDEPBAR ;  /* 0x00000000000079af */ /* 0x000e220000000000 */
[----:B-1----:R-:W-:Y:S02]  /*2750*/  LEA R9, R6, 0x15180, 0x1 ;  /* 0x0001518006097811 */ /* 0x002fe400078e08ff */
[----:B------:R-:W-:-:S03]  /*2760*/  LEA R6, R8, 0x80, 0x1 ;  /* 0x0000008008067811 */ /* 0x000fc600078e08ff */
[----:B------:R-:W-:Y:S01]  /*2770*/  STL [R1+0x40], R9 ;  /* 0x0000400901007387 */ /* 0x000fe20000100800 */
[----:B--2---:R-:W-:-:S03]  /*2780*/  SEL R4, R149, 0xffffffe0, !P1 ;  /* 0xffffffe095047807 */ /* 0x004fc60004800000 */
[----:B------:R1:W-:Y:S01]  /*2790*/  STL [R1+0x24], R6 ;  /* 0x0000240601007387 */ /* 0x0003e20000100800 */
[--C-:B---3--:R-:W-:Y:S01]  /*27a0*/  IMAD R3, R5, 0x2, R2.reuse ;  /* 0x0000000205037824 */ /* 0x108fe200078e0202 */
[----:B------:R-:W-:Y:S01]  /*27b0*/  CS2R R42, SRZ ;  /* 0x00000000002a7805 */ /* 0x000fe2000001ff00 */
[----:B----4-:R-:W-:Y:S02]  /*27c0*/  IMAD.SHL.U32 R0, R7, 0x2, RZ ;  /* 0x0000000207007824 */ /* 0x010fe400078e00ff */
[C---:B------:R-:W-:Y:S02]  /*27d0*/  IMAD R7, R4.reuse, 0x2, R2 ;  /* 0x0000000204077824 */ /* 0x040fe400078e0202 */
[----:B------:R-:W-:-:S03]  /*27e0*/  IMAD R252, R4, 0x2, R3 ;  /* 0x0000000204fc7824 */ /* 0x000fc600078e0203 */
[----:B------:R2:W-:Y:S01]  /*27f0*/  STL [R1+0x20], R7 ;  /* 0x0000200701007387 */ /* 0x0005e20000100800 */
[--C-:B-1----:R-:W-:Y:S02]  /*2800*/  IMAD R6, R5, 0x2, R9.reuse ;  /* 0x0000000205067824 */ /* 0x102fe400078e0209 */
[C---:B------:R-:W-:Y:S02]  /*2810*/  IMAD R5, R4.reuse, 0x2, R9 ;  /* 0x0000000204057824 */ /* 0x040fe400078e0209 */
[----:B------:R-:W-:Y:S01]  /*2820*/  IMAD R4, R4, 0x2, R6 ;  /* 0x0000000204047824 */ /* 0x000fe200078e0206 */
[----:B------:R2:W-:Y:S04]  /*2830*/  STL [R1+0x44], R6 ;  /* 0x0000440601007387 */ /* 0x0005e80000100800 */
[----:B------:R2:W-:Y:S04]  /*2840*/  STL [R1+0x4c], R5 ;  /* 0x00004c0501007387 */ /* 0x0005e80000100800 */
[----:B------:R2:W-:Y:S02]  /*2850*/  STL [R1+0x48], R4 ;  /* 0x0000480401007387 */ /* 0x0005e40000100800 */
.L_x_55:
[----:B------:R-:W3:Y:S01]  /*2860*/  LDL R159, [R1+0x28] ;  /* 0x00002800019f7983 */ /* 0x000ee20000100800 */
[----:B------:R-:W-:Y:S04]  /*2870*/  DEPBAR.LE SB0, 0x0 ;  /* 0x000080000000791a */ /* 0x000fe80000000000 */
[----:B------:R-:W4:Y:S01]  /*2880*/  LDL R158, [R1+0x2c] ;  /* 0x00002c00019e7983 */ /* 0x000f220000100800 */
[----:B------:R-:W-:Y:S03]  /*2890*/  IADD3 R244, R248, 0x1, RZ ;  /* 0x00000001f8f47810 */ /* 0x000fe60007ffe0ff */
[----:B-----5:R-:W5:Y:S04]  /*28a0*/  LDL R157, [R1+0x34] ;  /* 0x00003400019d7983 */ /* 0x020f680000100800 */
[----:B--2---:R-:W2:Y:S04]  /*28b0*/  LDL R162, [R1+0x20] ;  /* 0x0000200001a27983 */ /* 0x004ea80000100800 */
[----:B------:R-:W2:Y:S04]  /*28c0*/  LDL R156, [R1+0x30] ;  /* 0x00003000019c7983 */ /* 0x000ea80000100800 */
[----:B------:R-:W-:Y:S06]  /*28d0*/  BAR.SYNC.DEFER_BLOCKING 0x0 ;  /* 0x0000000000007b1d */ /* 0x000fec0000010000 */
[----:B------:R-:W-:Y:S04]  /*28e0*/  LDSM.16.M88.4 R8, [R2+0x8080] ;  /* 0x008080000208783b */ /* 0x000fe80000000200 */
[----:B------:R-:W-:Y:S04]  /*28f0*/  LDSM.16.M88.4 R16, [R3+0x8080] ;  /* 0x008080000310783b */ /* 0x000fe80000000200 */
[----:B------:R-:W2:Y:S04]  /*2900*/  LDL R229, [R1+0x6c] ;  /* 0x00006c0001e57983 */ /* 0x000ea80000100800 */
[----:B------:R-:W2:Y:S04]  /*2910*/  LDL R245, [R1+0x88] ;  /* 0x0000880001f57983 */ /* 0x000ea80000100800 */
[----:B------:R-:W2:Y:S04]  /*2920*/  LDL R241, [R1+0x3c] ;  /* 0x00003c0001f17983 */ /* 0x000ea80000100800 */
[----:B------:R-:W2:Y:S04]  /*2930*/  LDL R240, [R1+0x38] ;  /* 0x0000380001f07983 */ /* 0x000ea80000100800 */
[----:B---3--:R-:W1:Y:S04]  /*2940*/  LDSM.16.M88.4 R12, [R159+0x80] ;  /* 0x000080009f0c783b */ /* 0x008e680000000200 */
[----:B----4-:R-:W3:Y:S04]  /*2950*/  LDSM.16.M88.4 R148, [R158+0x80] ;  /* 0x000080009e94783b */ /* 0x010ee80000000200 */
[----:B-----5:R-:W-:Y:S01]  /*2960*/  LDSM.16.M88.4 R152, [R157+0x80] ;  /* 0x000080009d98783b */ /* 0x020fe20000000200 */
[C---:B-1----:R-:W-:Y:S08]  /*2970*/  HMMA.16816.F32.BF16 R4, R8.reuse, R12, RZ ;  /* 0x0000000c0804723c */ /* 0x042ff000000418ff */
[----:B------:R-:W-:Y:S01]  /*2980*/  HMMA.16816.F32.BF16 R8, R8, R14, RZ ;  /* 0x0000000e0808723c */ /* 0x000fe200000418ff */
[----:B--2---:R-:W1:Y:S04]  /*2990*/  LDSM.16.M88.4 R12, [R162+0x8080] ;  /* 0x00808000a20c783b */ /* 0x004e680000000200 */
[----:B------:R-:W-:Y:S04]  /*29a0*/  LDS R160, [R229.X4+0x14080] ;  /* 0x01408000e5a07984 */ /* 0x000fe80000004800 */
[----:B------:R-:W-:Y:S01]  /*29b0*/  LDS R161, [R229.X4+0x140a0] ;  /* 0x0140a000e5a17984 */ /* 0x000fe20000004800 */
[----:B------:R-:W-:Y:S06]  /*29c0*/  ISETP.GE.AND P1, PT, R244, R245, PT ;  /* 0x000000f5f400720c */ /* 0x000fec0003f26270 */
        /* <DEDUP_REMOVED lines=126> */
[C---:B------:R-:W-:Y:S02]  /*31b0*/  FFMA.FTZ R152, -R157.reuse, R157, 1 ;  /* 0x3f8000009d987423 */ /* 0x040fe4000001019d */
[----:B------:R-:W-:Y:S04]  /*31c0*/  STL [R1+0x50], R244 ;  /* 0x000050f401007387 */ /* 0x000fe80000100800 */
[----:B------:R-:W-:Y:S03]  /*31d0*/  STL [R1+0x5c], R248 ;  /* 0x00005cf801007387 */ /* 0x000fe60000100800 */
        /* <DEDUP_REMOVED lines=130> */
[----:B--234-:R2:W-:Y:S04]  /*3a00*/  STL.64 [R1+0xb8], R4 ;  /* 0x0000b80401007387 */ /* 0x01c5e80000100a00 */
[----:B--2---:R-:W2:Y:S04]  /*3a10*/  LDL.64 R4, [R1+0x78] ;  /* 0x0000780001047983 */ /* 0x004ea80000100a00 */
[----:B------:R3:W-:Y:S04]  /*3a20*/  STL [R1+0xb0], R2 ;  /* 0x0000b00201007387 */ /* 0x0007e80000100800 */
[----:B------:R-:W4:Y:S04]  /*3a30*/  LDL R249, [R1+0x60] ;  /* 0x0000600001f97983 */ /* 0x000f280000100800 */
[----:B---3--:R-:W3:Y:S04]  /*3a40*/  LDL R2, [R1+0x50] ;  /* 0x0000500001027983 */ /* 0x008ee80000100800 */
[----:B------:R1:W-:Y:S04]  /*3a50*/  STL [R1+0xac], R0 ;  /* 0x0000ac0001007387 */ /* 0x0003e80000100800 */
[----:B------:R-:W2:Y:S01]  /*3a60*/  LDL.64 R250, [R1+0x98] ;  /* 0x0000980001fa7983 */ /* 0x000ea20000100a00 */
[----:B---3--:R-:W-:Y:S01]  /*3a70*/  SHF.R.S32.HI R244, RZ, 0x1f, R2 ;  /* 0x0000001ffff47819 */ /* 0x008fe20000011402 */
[----:B------:R-:W-:Y:S04]  /*3a80*/  IMAD.WIDE.U32 R246, R2, c[0x0][0x208], RZ ;  /* 0x0000820002f67a25 */ /* 0x000fe800078e00ff */
[----:B------:R-:W-:Y:S04]  /*3a90*/  IMAD R244, R244, c[0x0][0x208], RZ ;  /* 0x00008200f4f47a24 */ /* 0x000fe800078e02ff */
[----:B------:R-:W-:Y:S01]  /*3aa0*/  IMAD R245, R2, c[0x0][0x20c], R244 ;  /* 0x0000830002f57a24 */ /* 0x000fe200078e02f4 */
[C---:B--2---:R-:W-:Y:S03]  /*3ab0*/  LEA R244, P0, R246.reuse, R4, 0x6 ;  /* 0x00000004f6f47211 */ /* 0x044fe600078030ff */
[----:B------:R-:W-:Y:S02]  /*3ac0*/  IMAD.IADD R245, R247, 0x1, R245 ;  /* 0x00000001f7f57824 */ /* 0x000fe400078e02f5 */
[----:B------:R-:W1:Y:S03]  /*3ad0*/  S2R R247, SR_TID.X ;  /* 0x0000000000f77919 */ /* 0x000e660000002100 */
[----:B------:R-:W-:Y:S02]  /*3ae0*/  LEA.HI.X R245, R246, R5, R245, 0x6, P0 ;  /* 0x00000005f6f57211 */ /* 0x000fe400000f34f5 */
[----:B------:R2:W5:Y:S01]  /*3af0*/  LDL.LU.64 R4, [R1+0xb8] ;  /* 0x0000b80001047983 */ /* 0x0005620000300a00 */
[----:B----4-:R-:W-:Y:S03]  /*3b00*/  LOP3.LUT P0, RZ, R249, 0x1, RZ, 0xc0, !PT ;  /* 0x00000001f9ff7812 */ /* 0x010fe6000780c0ff */
[----:B------:R-:W3:Y:S01]  /*3b10*/  LDL R246, [R1+0x74] ;  /* 0x0000740001f67983 */ /* 0x000ee20000100800 */
[----:B-1----:R-:W-:Y:S04]  /*3b20*/  SHF.R.S32.HI R0, RZ, 0x1f, R247 ;  /* 0x0000001fff007819 */ /* 0x002fe800000114f7 */
[----:B------:R-:W-:Y:S02]  /*3b30*/  LEA.HI R0, R0, R247, RZ, 0x3 ;  /* 0x000000f700007211 */ /* 0x000fe400078f18ff */
[----:B------:R-:W4:Y:S02]  /*3b40*/  LDL R247, [R1+0x54] ;  /* 0x0000540001f77983 */ /* 0x000f240000100800 */
[----:B------:R-:W-:Y:S01]  /*3b50*/  SHF.R.S32.HI R0, RZ, 0x3, R0 ;  /* 0x00000003ff007819 */ /* 0x000fe20000011400 */
[----:B---3--:R-:W-:Y:S02]  /*3b60*/  IMAD R246, R2, -0x20, R246 ;  /* 0xffffffe002f67824 */ /* 0x008fe400078e02f6 */
[----:B------:R2:W5:Y:S03]  /*3b70*/  LDL.LU R2, [R1+0xb0] ;  /* 0x0000b00001027983 */ /* 0x0005660000300800 */
[----:B------:R-:W-:-:S13]  /*3b80*/  ISETP.LE.OR P0, PT, R246, R0, !P0 ;  /* 0x00000000f600720c */ /* 0x000fda0004703670 */
[----:B------:R-:W-:Y:S01]  /*3b90*/  @!PT LDS RZ, [RZ] ;  /* 0x00000000fffff984 */ /* 0x000fe20000000800 */
[----:B------:R-:W-:Y:S01]  /*3ba0*/  @!PT LDS RZ, [RZ] ;  /* 0x00000000fffff984 */ /* 0x000fe20000000800 */
[----:B------:R-:W-:Y:S01]  /*3bb0*/  @!PT LDS RZ, [RZ] ;  /* 0x00000000fffff984 */ /* 0x000fe20000000800 */
[----:B----4-:R1:W-:Y:S01]  /*3bc0*/  LDGSTS.E.BYPASS.LTC128B.128 [R247+0x10080], [R244.64], !P0 ;  /* 0x10080000f4f77fae */ /* 0x0103e2000c101d44 */
[----:B------:R-:W-:Y:S04]  /*3bd0*/  LOP3.LUT P0, RZ, R249, 0x2, RZ, 0xc0, !PT ;  /* 0x00000002f9ff7812 */ /* 0x000fe8000780c0ff */
[----:B------:R-:W-:-:S13]  /*3be0*/  ISETP.LE.OR P0, PT, R246, R0, !P0 ;  /* 0x00000000f600720c */ /* 0x000fda0004703670 */
[----:B------:R1:W-:Y:S01]  /*3bf0*/  LDGSTS.E.BYPASS.LTC128B.128 [R247+0x11080], [R244.64+0x80], !P0 ;  /* 0x11080080f4f77fae */ /* 0x0003e2000c101d44 */
[----:B------:R-:W-:Y:S04]  /*3c00*/  LOP3.LUT P0, RZ, R249, 0x4, RZ, 0xc0, !PT ;  /* 0x00000004f9ff7812 */ /* 0x000fe8000780c0ff */
[----:B------:R-:W-:-:S13]  /*3c10*/  ISETP.LE.OR P0, PT, R246, R0, !P0 ;  /* 0x00000000f600720c */ /* 0x000fda0004703670 */
[----:B------:R1:W-:Y:S01]  /*3c20*/  LDGSTS.E.BYPASS.LTC128B.128 [R247+0x12080], [R244.64+0x100], !P0 ;  /* 0x12080100f4f77fae */ /* 0x0003e2000c101d44 */
[----:B------:R-:W-:Y:S03]  /*3c30*/  LOP3.LUT P0, RZ, R249, 0x8, RZ, 0xc0, !PT ;  /* 0x00000008f9ff7812 */ /* 0x000fe6000780c0ff */
[----:B------:R-:W1:Y:S01]  /*3c40*/  S2R R249, SR_TID.X ;  /* 0x0000000000f97919 */ /* 0x000e620000002100 */
[----:B------:R-:W-:Y:S02]  /*3c50*/  ISETP.LE.OR P0, PT, R246, R0, !P0 ;  /* 0x00000000f600720c */ /* 0x000fe40004703670 */
[----:B------:R-:W-:Y:S01]  /*3c60*/  @!P6 LEA R246, R248, 0x20, 0x5 ;  /* 0x00000020f8f6e811 */ /* 0x000fe200078e28ff */
[----:B------:R2:W5:Y:S10]  /*3c70*/  LDL.LU R0, [R1+0xac] ;  /* 0x0000ac0001007983 */ /* 0x0005740000300800 */
[----:B------:R1:W-:Y:S02]  /*3c80*/  LDGSTS.E.BYPASS.LTC128B.128 [R247+0x13080], [R244.64+0x180], !P0 ;  /* 0x13080180f4f77fae */ /* 0x0003e4000c101d44 */
[----:B-1----:R-:W-:Y:S02]  /*3c90*/  @!P6 IMAD.SHL.U32 R247, R249, 0x10, RZ ;  /* 0x00000010f9f7e824 */ /* 0x002fe400078e00ff */
[----:B------:R-:W-:Y:S05]  /*3ca0*/  @!P6 IMAD.WIDE R244, R246, 0x4, R250 ;  /* 0x00000004f6f4e825 */ /* 0x000fea00078e02fa */
[----:B------:R2:W-:Y:S02]  /*3cb0*/  @!P6 LDGSTS.E.BYPASS.LTC128B.128 [R247+0x14100], [R244.64] ;  /* 0x14100000f4f7efae */ /* 0x0005e4000b901d44 */
.L_x_53:
[-C--:B-12345:R-:W-:Y:S01]  /*3cc0*/  HMMA.16816.F32.BF16 R84, R4, R8.reuse, R84 ;  /* 0x000000080454723c */ /* 0x0befe20000041854 */
        /* <DEDUP_REMOVED lines=49> */
[----:B----4-:R-:W2:Y:S04]  /*3fe0*/  LDL R149, [R1+0x50] ;  /* 0x0000500001957983 */ /* 0x010ea80000100800 */
[----:B-1----:R-:W4:Y:S04]  /*3ff0*/  LDL.64 R12, [R1+0x80] ;  /* 0x00008000010c7983 */ /* 0x002f280000100a00 */
[----:B------:R-:W5:Y:S04]  /*4000*/  LDL R148, [R1+0x74] ;  /* 0x0000740001947983 */ /* 0x000f680000100800 */
[----:B---3--:R-:W3:Y:S04]  /*4010*/  LDL R11, [R1+0x64] ;  /* 0x00006400010b7983 */ /* 0x008ee80000100800 */
[----:B------:R-:W5:Y:S04]  /*4020*/  LDL R10, [R1+0x54] ;  /* 0x00005400010a7983 */ /* 0x000f680000100800 */
[----:B------:R-:W5:Y:S04]  /*4030*/  LDL.64 R8, [R1+0xa0] ;  /* 0x0000a00001087983 */ /* 0x000f680000100a00 */
[----:B------:R-:W1:Y:S01]  /*4040*/  S2R R151, SR_TID.X ;  /* 0x0000000000977919 */ /* 0x000e620000002100 */
[----:B--2---:R-:W-:Y:S01]  /*4050*/  SHF.R.S32.HI R4, RZ, 0x1f, R149 ;  /* 0x0000001fff047819 */ /* 0x004fe20000011495 */
[C---:B------:R-:W-:Y:S04]  /*4060*/  IMAD.WIDE.U32 R6, R149.reuse, c[0x0][0x178], RZ ;  /* 0x00005e0095067a25 */ /* 0x040fe800078e00ff */
[----:B------:R-:W-:Y:S04]  /*4070*/  IMAD R4, R4, c[0x0][0x178], RZ ;  /* 0x00005e0004047a24 */ /* 0x000fe800078e02ff */
[----:B------:R-:W-:Y:S01]  /*4080*/  IMAD R5, R149, c[0x0][0x17c], R4 ;  /* 0x00005f0095057a24 */ /* 0x000fe200078e0204 */
[C---:B----4-:R-:W-:Y:S02]  /*4090*/  LEA R4, P0, R6.reuse, R12, 0x6 ;  /* 0x0000000c06047211 */ /* 0x050fe400078030ff */
[----:B---3--:R-:W-:Y:S01]  /*40a0*/  LOP3.LUT P1, RZ, R11, 0x1, RZ, 0xc0, !PT ;  /* 0x000000010bff7812 */ /* 0x008fe2000782c0ff */
[----:B------:R-:W-:Y:S02]  /*40b0*/  IMAD.IADD R5, R7, 0x1, R5 ;  /* 0x0000000107057824 */ /* 0x000fe400078e0205 */
[----:B------:R-:W-:Y:S01]  /*40c0*/  IMAD.SHL.U32 R7, R149, 0x20, RZ ;  /* 0x0000002095077824 */ /* 0x000fe200078e00ff */
[----:B-1----:R-:W-:Y:S02]  /*40d0*/  SHF.R.S32.HI R149, RZ, 0x1f, R151 ;  /* 0x0000001fff957819 */ /* 0x002fe40000011497 */
[----:B------:R-:W-:Y:S01]  /*40e0*/  LEA.HI.X R5, R6, R13, R5, 0x6, P0 ;  /* 0x0000000d06057211 */ /* 0x000fe200000f3405 */
[----:B-----5:R-:W-:Y:S01]  /*40f0*/  IMAD.IADD R6, R148, 0x1, -R7 ;  /* 0x0000000194067824 */ /* 0x020fe200078e0a07 */
[----:B------:R-:W-:Y:S02]  /*4100*/  LEA.HI R149, R149, R151, RZ, 0x3 ;  /* 0x0000009795957211 */ /* 0x000fe400078f18ff */
[C---:B------:R-:W-:Y:S02]  /*4110*/  LOP3.LUT P0, RZ, R11.reuse, 0x2, RZ, 0xc0, !PT ;  /* 0x000000020bff7812 */ /* 0x040fe4000780c0ff */
[----:B------:R-:W-:Y:S04]  /*4120*/  SHF.R.S32.HI R149, RZ, 0x3, R149 ;  /* 0x00000003ff957819 */ /* 0x000fe80000011495 */
[CC--:B------:R-:W-:Y:S02]  /*4130*/  ISETP.LE.OR P1, PT, R6.reuse, R149.reuse, !P1 ;  /* 0x000000950600720c */ /* 0x0c0fe40004f23670 */
[CC--:B------:R-:W-:Y:S11]  /*4140*/  ISETP.LE.OR P0, PT, R6.reuse, R149.reuse, !P0 ;  /* 0x000000950600720c */ /* 0x0c0ff60004703670 */
[----:B------:R-:W-:Y:S01]  /*4150*/  @!PT LDS RZ, [RZ] ;  /* 0x00000000fffff984 */ /* 0x000fe20000000800 */
[----:B------:R-:W-:Y:S01]  /*4160*/  @!PT LDS RZ, [RZ] ;  /* 0x00000000fffff984 */ /* 0x000fe20000000800 */
[----:B------:R-:W-:Y:S01]  /*4170*/  @!PT LDS RZ, [RZ] ;  /* 0x00000000fffff984 */ /* 0x000fe20000000800 */
[----:B------:R1:W-:Y:S01]  /*4180*/  LDGSTS.E.BYPASS.LTC128B.128 [R10+0x8080], [R4.64], !P1 ;  /* 0x08080000040a7fae */ /* 0x0003e2000c901d44 */
[C---:B------:R-:W-:Y:S03]  /*4190*/  LOP3.LUT P1, RZ, R11.reuse, 0x4, RZ, 0xc0, !PT ;  /* 0x000000040bff7812 */ /* 0x040fe6000782c0ff */
[----:B------:R1:W-:Y:S01]  /*41a0*/  LDGSTS.E.BYPASS.LTC128B.128 [R10+0x9080], [R4.64+0x80], !P0 ;  /* 0x09080080040a7fae */ /* 0x0003e2000c101d44 */
[CC--:B------:R-:W-:Y:S02]  /*41b0*/  ISETP.LE.OR P1, PT, R6.reuse, R149.reuse, !P1 ;  /* 0x000000950600720c */ /* 0x0c0fe40004f23670 */
[----:B------:R-:W-:Y:S02]  /*41c0*/  LOP3.LUT P0, RZ, R11, 0x8, RZ, 0xc0, !PT ;  /* 0x000000080bff7812 */ /* 0x000fe4000780c0ff */
[----:B------:R-:W2:Y:S02]  /*41d0*/  S2R R11, SR_TID.X ;  /* 0x00000000000b7919 */ /* 0x000ea40000002100 */
[----:B------:R-:W-:Y:S07]  /*41e0*/  ISETP.LE.OR P0, PT, R6, R149, !P0 ;  /* 0x000000950600720c */ /* 0x000fee0004703670 */
[----:B------:R1:W-:Y:S06]  /*41f0*/  LDGSTS.E.BYPASS.LTC128B.128 [R10+0xa080], [R4.64+0x100], !P1 ;  /* 0x0a080100040a7fae */ /* 0x0003ec000c901d44 */
[----:B------:R1:W-:Y:S01]  /*4200*/  LDGSTS.E.BYPASS.LTC128B.128 [R10+0xb080], [R4.64+0x180], !P0 ;  /* 0x0b080180040a7fae */ /* 0x0003e2000c101d44 */
[----:B--2---:R-:W-:Y:S02]  /*4210*/  @!P6 IMAD.SHL.U32 R6, R11, 0x10, RZ ;  /* 0x000000100b06e824 */ /* 0x004fe400078e00ff */
[----:B-1----:R-:W-:Y:S05]  /*4220*/  @!P6 IMAD.WIDE R4, R7, 0x4, R8 ;  /* 0x000000040704e825 */ /* 0x002fea00078e0208 */
[----:B------:R1:W-:Y:S02]  /*4230*/  @!P6 LDGSTS.E.BYPASS.LTC128B.128 [R6+0x14080], [R4.64] ;  /* 0x140800000406efae */ /* 0x0003e4000b901d44 */
.L_x_54:
[-C--:B-1-34-:R-:W-:Y:S01]  /*4240*/  HMMA.16816.F32.BF16 R4, R160, R16.reuse, RZ ;  /* 0x00000010a004723c */ /* 0x09afe200000418ff */
[----:B------:R-:W2:Y:S04]  /*4250*/  LDL.LU R240, [R1] ;  /* 0x0000000001f07983 */ /* 0x000ea80000300800 */
[----:B------:R-:W2:Y:S03]  /*4260*/  LDL.LU R241, [R1+0x4] ;  /* 0x0000040001f17983 */ /* 0x000ea60000300800 */
[C---:B------:R-:W-:Y:S01]  /*4270*/  HMMA.16816.F32.BF16 R8, R232.reuse, R16, RZ ;  /* 0x00000010e808723c */ /* 0x040fe200000418ff */
[----:B------:R-:W2:Y:S04]  /*4280*/  LDL.LU R242, [R1+0x8] ;  /* 0x0000080001f27983 */ /* 0x000ea80000300800 */
[----:B------:R-:W2:Y:S03]  /*4290*/  LDL.LU R243, [R1+0xc] ;  /* 0x00000c0001f37983 */ /* 0x000ea60000300800 */
[-C--:B------:R-:W-:Y:S01]  /*42a0*/  HMMA.16816.F32.BF16 R12, R232, R18.reuse, RZ ;  /* 0x00000012e80c723c */ /* 0x080fe200000418ff */
[----:B------:R-:W0:Y:S04]  /*42b0*/  LDGDEPBAR ;  /* 0x00000000000079af */ /* 0x000e280000000000 */
[----:B------:R-:W-:Y:S03]  /*42c0*/  STL.64 [R1+0xb8], R22 ;  /* 0x0000b81601007387 */ /* 0x000fe60000100a00 */
[C---:B------:R-:W-:Y:S01]  /*42d0*/  HMMA.16816.F32.BF16 R16, R160.reuse, R18, RZ ;  /* 0x00000012a010723c */ /* 0x040fe200000418ff */
[----:B------:R1:W-:Y:S07]  /*42e0*/  STL.64 [R1+0xb0], R20 ;  /* 0x0000b01401007387 */ /* 0x0003ee0000100a00 */
[-C--:B------:R-:W-:Y:S08]  /*42f0*/  HMMA.16816.F32.BF16 R148, R160, R236.reuse, RZ ;  /* 0x000000eca094723c */ /* 0x080ff000000418ff */
[C---:B------:R-:W-:Y:S08]  /*4300*/  HMMA.16816.F32.BF16 R152, R232.reuse, R236, RZ ;  /* 0x000000ece898723c */ /* 0x040ff000000418ff */
[-C--:B------:R-:W-:Y:S01]  /*4310*/  HMMA.16816.F32.BF16 R156, R232, R238.reuse, RZ ;  /* 0x000000eee89c723c */ /* 0x080fe200000418ff */
[----:B-1----:R-:W3:Y:S04]  /*4320*/  LDL.LU R20, [R1+0x10] ;  /* 0x0000100001147983 */ /* 0x002ee80000300800 */
[----:B------:R-:W3:Y:S03]  /*4330*/  LDL.LU R21, [R1+0x14] ;  /* 0x0000140001157983 */ /* 0x000ee60000300800 */
[----:B------:R-:W-:Y:S01]  /*4340*/  HMMA.16816.F32.BF16 R160, R160, R238, RZ ;  /* 0x000000eea0a0723c */ /* 0x000fe200000418ff */
[----:B------:R-:W4:Y:S04]  /*4350*/  LDL.LU R22, [R1+0x18] ;  /* 0x0000180001167983 */ /* 0x000f280000300800 */
[----:B------:R-:W4:Y:S03]  /*4360*/  LDL.LU R23, [R1+0x1c] ;  /* 0x00001c0001177983 */ /* 0x000f260000300800 */
[-C--:B------:R-:W-:Y:S01]  /*4370*/  HMMA.16816.F32.BF16 R4, R244, R248.reuse, R4 ;  /* 0x000000f8f404723c */ /* 0x080fe20000041804 */
[----:B------:R1:W-:Y:S04]  /*4380*/  STL [R1+0xac], R0 ;  /* 0x0000ac0001007387 */ /* 0x0003e80000100800 */
[----:B------:R-:W2:Y:S04]  /*4390*/  LDL R237, [R1+0x4c] ;  /* 0x00004c0001ed7983 */ /* 0x000ea80000100800 */
[----:B-1----:R-:W3:Y:S04]  /*43a0*/  LDL R0, [R1+0x24] ;  /* 0x0000240001007983 */ /* 0x002ee80000100800 */
[----:B--2---:R-:W-:Y:S01]  /*43b0*/  LDSM.16.M88.4 R228, [R237] ;  /* 0x00000000ede4783b */ /* 0x004fe20000000200 */
[C---:B------:R-:W-:Y:S03]  /*43c0*/  HMMA.16816.F32.BF16 R8, R240.reuse, R248, R8 ;  /* 0x000000f8f008723c */ /* 0x040fe60000041808 */
[----:B------:R-:W-:Y:S04]  /*43d0*/  LDSM.16.M88.4 R236, [R237+0x800] ;  /* 0x00080000edec783b */ /* 0x000fe80000000200 */
[----:B------:R-:W2:Y:S01]  /*43e0*/  LDL R249, [R1+0x48] ;  /* 0x0000480001f97983 */ /* 0x000ea20000100800 */
[-C--:B------:R-:W-:Y:S08]  /*43f0*/  HMMA.16816.F32.BF16 R12, R240, R250.reuse, R12 ;  /* 0x000000faf00c723c */ /* 0x080ff0000004180c */
[C---:B------:R-:W-:Y:S01]  /*4400*/  HMMA.16816.F32.BF16 R16, R244.reuse, R250, R16 ;  /* 0x000000faf410723c */ /* 0x040fe20000041810 */
[----:B---3--:R-:W1:Y:S07]  /*4410*/  LDSM.16.MT88.4 R232, [R0+0x1000] ;  /* 0x0010000000e8783b */ /* 0x008e6e0000004200 */
[-C--:B------:R-:W-:Y:S08]  /*4420*/  HMMA.16816.F32.BF16 R148, R244, R20.reuse, R148 ;  /* 0x00000014f494723c */ /* 0x080ff00000041894 */
[C---:B------:R-:W-:Y:S08]  /*4430*/  HMMA.16816.F32.BF16 R152, R240.reuse, R20, R152 ;  /* 0x00000014f098723c */ /* 0x040ff00000041898 */
[-C--:B----4-:R-:W-:Y:S01]  /*4440*/  HMMA.16816.F32.BF16 R156, R240, R22.reuse, R156 ;  /* 0x00000016f09c723c */ /* 0x090fe2000004189c */
[----:B------:R-:W3:Y:S07]  /*4450*/  LDSM.16.MT88.4 R240, [R0+0x5000] ;  /* 0x0050000000f0783b */ /* 0x000eee0000004200 */
[----:B------:R-:W-:Y:S01]  /*4460*/  HMMA.16816.F32.BF16 R160, R244, R22, R160 ;  /* 0x00000016f4a0723c */ /* 0x000fe200000418a0 */
[----:B------:R4:W5:Y:S04]  /*4470*/  LDL.LU.64 R22, [R1+0xb8] ;  /* 0x0000b80001167983 */ /* 0x0009680000300a00 */
[----:B------:R4:W5:Y:S03]  /*4480*/  LDL.LU.64 R20, [R1+0xb0] ;  /* 0x0000b00001147983 */ /* 0x0009660000300a00 */
[-C--:B-1----:R-:W-:Y:S08]  /*4490*/  HMMA.16816.F32.BF16 R4, R228, R232.reuse, R4 ;  /* 0x000000e8e404723c */ /* 0x082ff00000041804 */
[C---:B------:R-:W-:Y:S08]  /*44a0*/  HMMA.16816.F32.BF16 R8, R236.reuse, R232, R8 ;  /* 0x000000e8ec08723c */ /* 0x040ff00000041808 */
[-C--:B------:R-:W-:Y:S08]  /*44b0*/  HMMA.16816.F32.BF16 R12, R236, R234.reuse, R12 ;  /* 0x000000eaec0c723c */ /* 0x080ff0000004180c */
[C---:B------:R-:W-:Y:S01]  /*44c0*/  HMMA.16816.F32.BF16 R16, R228.reuse, R234, R16 ;  /* 0x000000eae410723c */ /* 0x040fe20000041810 */
[----:B------:R-:W-:Y:S07]  /*44d0*/  LDSM.16.MT88.4 R232, [R0+0x1800] ;  /* 0x0018000000e8783b */ /* 0x000fee0000004200 */
[-C--:B---3--:R-:W-:Y:S08]  /*44e0*/  HMMA.16816.F32.BF16 R148, R228, R240.reuse, R148 ;  /* 0x000000f0e494723c */ /* 0x088ff00000041894 */
[C---:B------:R-:W-:Y:S01]  /*44f0*/  HMMA.16816.F32.BF16 R152, R236.reuse, R240, R152 ;  /* 0x000000f0ec98723c */ /* 0x040fe20000041898 */
[----:B------:R-:W3:Y:S04]  /*4500*/  LDL.LU R240, [R1+0x5c] ;  /* 0x00005c0001f07983 */ /* 0x000ee80000300800 */
[----:B------:R-:W4:Y:S03]  /*4510*/  LDL R241, [R1+0x8c] ;  /* 0x00008c0001f17983 */ /* 0x000f260000100800 */
[-C--:B------:R-:W-:Y:S01]  /*4520*/  HMMA.16816.F32.BF16 R156, R236, R242.reuse, R156 ;  /* 0x000000f2ec9c723c */ /* 0x080fe2000004189c */
[----:B------:R1:W-:Y:S07]  /*4530*/  LDSM.16.MT88.4 R236, [R0+0x5800] ;  /* 0x0058000000ec783b */ /* 0x0003ee0000004200 */
[----:B------:R-:W-:Y:S01]  /*4540*/  HMMA.16816.F32.BF16 R160, R228, R242, R160 ;  /* 0x000000f2e4a0723c */ /* 0x000fe200000418a0 */
[----:B-1----:R1:W5:Y:S04]  /*4550*/  LDL.LU R0, [R1+0xac] ;  /* 0x0000ac0001007983 */ /* 0x0023680000300800 */
        /* <DEDUP_REMOVED lines=9> */
[-C--:B------:R-:W-:Y:S04]  /*45f0*/  HMMA.16816.F32.BF16 R156, R248, R238.reuse, R156 ;  /* 0x000000eef89c723c */ /* 0x080fe8000004189c */
[----:B---3--:R-:W-:Y:S02]  /*4600*/  IMAD.SHL.U32 R228, R240, 0x2000, RZ ;  /* 0x00002000f0e47824 */ /* 0x008fe400078e00ff */
[----:B------:R-:W2:Y:S02]  /*4610*/  LDL R240, [R1+0x88] ;  /* 0x0000880001f07983 */ /* 0x000ea40000100800 */
[----:B------:R-:W-:Y:S04]  /*4620*/  HMMA.16816.F32.BF16 R160, R244, R238, R160 ;  /* 0x000000eef4a0723c */ /* 0x000fe800000418a0 */
[C---:B----4-:R-:W-:Y:S04]  /*4630*/  IADD3 R229, P0, R228.reuse, R242, RZ ;  /* 0x000000f2e4e57210 */ /* 0x050fe80007f1e0ff */
[----:B------:R-:W-:Y:S02]  /*4640*/  LEA.HI.X.SX32 R230, R228, R241, 0x1, P0 ;  /* 0x000000f1e4e67211 */ /* 0x000fe400000f0eff */
[----:B------:R-:W2:Y:S02]  /*4650*/  LDL.LU R241, [R1+0x50] ;  /* 0x0000500001f17983 */ /* 0x000ea40000300800 */
[C---:B------:R-:W-:Y:S04]  /*4660*/  LEA R228, P0, R229.reuse, c[0x0][0x220], 0x2 ;  /* 0x00008800e5e47a11 */ /* 0x040fe800078010ff */
[----:B------:R-:W-:Y:S05]  /*4670*/  LEA.HI.X R229, R229, c[0x0][0x224], R230, 0x2, P0 ;  /* 0x00008900e5e57a11 */ /* 0x000fea00000f14e6 */
        /* <DEDUP_REMOVED lines=32> */
[----:B--2---:R-:W-:Y:S01]  /*4880*/  ISETP.GE.AND P0, PT, R241, R240, PT ;  /* 0x000000f0f100720c */ /* 0x004fe20003f06270 */
[----:B------:R-:W-:-:S12]  /*4890*/  IMAD.MOV.U32 R248, RZ, RZ, R241 ;  /* 0x000000fffff87224 */ /* 0x000fd800078e00f1 */
[----:B-1----:R-:W-:-:S05]  /*48a0*/  @!P0 BRA `(.L_x_55) ;  /* 0xffffdfb000008947 */ /* 0x002fca000383ffff */
[----:B------:R-:W-:Y:S01]  /*48b0*/  FMUL.FTZ R150, R84, c[0x0][0x298] ;  /* 0x0000a60054967a20 */ /* 0x000fe20000410000 */
[----:B------:R-:W-:Y:S01]  /*48c0*/  PLOP3.LUT P0, PT, PT, PT, PT, 0x8, 0x0 ;  /* 0x000000000000781c */ /* 0x000fe20003f0e170 */
[----:B------:R-:W-:Y:S02]  /*48d0*/  FMUL.FTZ R148, R85, c[0x0][0x298] ;  /* 0x0000a60055947a20 */ /* 0x000fe40000410000 */
[----:B------:R-:W-:Y:S02]  /*48e0*/  FMUL.FTZ R149, R86, c[0x0][0x298] ;  /* 0x0000a60056957a20 */ /* 0x000fe40000410000 */
[----:B------:R-:W-:Y:S02]  /*48f0*/  FMUL.FTZ R4, R87, c[0x0][0x298] ;  /* 0x0000a60057047a20 */ /* 0x000fe40000410000 */
[----:B------:R-:W-:Y:S02]  /*4900*/  FMUL.FTZ R5, R88, c[0x0][0x298] ;  /* 0x0000a60058057a20 */ /* 0x000fe40000410000 */
[----:B------:R-:W-:-:S02]  /*4910*/  FMUL.FTZ R2, R89, c[0x0][0x298] ;  /* 0x0000a60059027a20 */ /* 0x000fc40000410000 */
[----:B------:R-:W-:Y:S02]  /*4920*/  FMUL.FTZ R3, R90, c[0x0][0x298] ;  /* 0x0000a6005a037a20 */ /* 0x000fe40000410000 */
[----:B-----5:R-:W-:Y:S02]  /*4930*/  FMUL.FTZ R0, R91, c[0x0][0x298] ;  /* 0x0000a6005b007a20 */ /* 0x020fe40000410000 */
        /* <DEDUP_REMOVED lines=56> */
.L_x_52:
[----:B------:R-:W-:Y:S05]  /*4cc0*/  @P0 BRA `(.L_x_56) ;  /* 0x00001e6000000947 */ /* 0x000fea0003800000 */
[----:B------:R-:W2:Y:S01]  /*4cd0*/  LDL R111, [R1+0xa8] ;  /* 0x0000a800016f7983 */ /* 0x000ea20000100800 */
[----:B------:R-:W-:Y:S02]  /*4ce0*/  F2FP.BF16.PACK_AB R87, R33, R32 ;  /* 0x000000202157723e */ /* 0x000fe400000010ff */
[----:B------:R-:W-:Y:S01]  /*4cf0*/  F2FP.BF16.PACK_AB R33, R2, R5 ;  /* 0x000000050221723e */ /* 0x000fe200000010ff */
[----:B------:R-:W1:Y:S01]  /*4d00*/  S2R R119, SR_TID.X ;  /* 0x0000000000777919 */ /* 0x000e620000002100 */
[----:B------:R-:W-:-:S02]  /*4d10*/  F2FP.BF16.PACK_AB R32, R0, R3 ;  /* 0x000000030020723e */ /* 0x000fc400000010ff */
[----:B------:R-:W-:Y:S02]  /*4d20*/  F2FP.BF16.PACK_AB R36, R37, R36 ;  /* 0x000000242524723e */ /* 0x000fe400000010ff */
[----:B------:R-:W-:Y:S02]  /*4d30*/  F2FP.BF16.PACK_AB R90, R23, R22 ;  /* 0x00000016175a723e */ /* 0x000fe400000010ff */
[----:B------:R-:W-:Y:S02]  /*4d40*/  F2FP.BF16.PACK_AB R86, R35, R34 ;  /* 0x000000222356723e */ /* 0x000fe400000010ff */
[----:B------:R-:W-:Y:S02]  /*4d50*/  F2FP.BF16.PACK_AB R34, R4, R149 ;  /* 0x000000950422723e */ /* 0x000fe400000010ff */
[----:B------:R-:W-:Y:S02]  /*4d60*/  F2FP.BF16.PACK_AB R91, R21, R20 ;  /* 0x00000014155b723e */ /* 0x000fe400000010ff */
[----:B------:R-:W-:-:S02]  /*4d70*/  F2FP.BF16.PACK_AB R89, R25, R24 ;  /* 0x000000181959723e */ /* 0x000fc400000010ff */
[----:B------:R-:W-:Y:S02]  /*4d80*/  F2FP.BF16.PACK_AB R88, R27, R26 ;  /* 0x0000001a1b58723e */ /* 0x000fe400000010ff */
[----:B------:R-:W-:Y:S02]  /*4d90*/  F2FP.BF16.PACK_AB R85, R29, R28 ;  /* 0x0000001c1d55723e */ /* 0x000fe400000010ff */
[----:B------:R-:W-:Y:S02]  /*4da0*/  F2FP.BF16.PACK_AB R84, R31, R30 ;  /* 0x0000001e1f54723e */ /* 0x000fe400000010ff */
[----:B------:R-:W-:Y:S02]  /*4db0*/  F2FP.BF16.PACK_AB R38, R39, R38 ;  /* 0x000000262726723e */ /* 0x000fe400000010ff */
[----:B------:R-:W-:Y:S02]  /*4dc0*/  F2FP.BF16.PACK_AB R48, R49, R48 ;  /* 0x000000303130723e */ /* 0x000fe400000010ff */
[----:B-1----:R-:W-:-:S02]  /*4dd0*/  SHF.R.S32.HI R5, RZ, 0x1f, R119 ;  /* 0x0000001fff057819 */ /* 0x002fc40000011477 */
[----:B------:R-:W-:Y:S02]  /*4de0*/  F2FP.BF16.PACK_AB R50, R51, R50 ;  /* 0x000000323332723e */ /* 0x000fe400000010ff */
[CC--:B------:R-:W-:Y:S02]  /*4df0*/  LEA.HI R3, R5.reuse, R119.reuse, RZ, 0x2 ;  /* 0x0000007705037211 */ /* 0x0c0fe400078f10ff */
[----:B------:R-:W-:Y:S02]  /*4e00*/  LEA.HI R37, R5, R119, RZ, 0x5 ;  /* 0x0000007705257211 */ /* 0x000fe400078f28ff */
[--C-:B------:R-:W-:Y:S02]  /*4e10*/  SHF.R.S32.HI R6, RZ, 0x2, R3.reuse ;  /* 0x00000002ff067819 */ /* 0x100fe40000011403 */
[----:B------:R-:W-:Y:S02]  /*4e20*/  SHF.R.S32.HI R0, RZ, 0x1f, R3 ;  /* 0x0000001fff007819 */ /* 0x000fe40000011403 */
[----:B------:R-:W-:-:S02]  /*4e30*/  SHF.R.S32.HI R23, RZ, 0x5, R37 ;  /* 0x00000005ff177819 */ /* 0x000fc40000011425 */
[----:B------:R-:W-:Y:S02]  /*4e40*/  LEA.HI R0, R0, R6, RZ, 0x3 ;  /* 0x0000000600007211 */ /* 0x000fe400078f18ff */
[----:B------:R-:W-:Y:S02]  /*4e50*/  LEA.HI R5, R5, R119, RZ, 0x6 ;  /* 0x0000007705057211 */ /* 0x000fe400078f30ff */
[----:B------:R-:W-:Y:S02]  /*4e60*/  LOP3.LUT R0, R0, 0xfffffff8, RZ, 0xc0, !PT ;  /* 0xfffffff800007812 */ /* 0x000fe400078ec0ff */
[----:B------:R-:W-:Y:S02]  /*4e70*/  LOP3.LUT R3, R3, 0x3ffffffc, RZ, 0xc0, !PT ;  /* 0x3ffffffc03037812 */ /* 0x000fe400078ec0ff */
[----:B------:R-:W-:Y:S01]  /*4e80*/  SHF.R.U32.HI R5, RZ, 0x3, R5 ;  /* 0x00000003ff057819 */ /* 0x000fe20000011605 */
[----:B------:R-:W-:Y:S01]  /*4e90*/  IMAD.IADD R6, R6, 0x1, -R0 ;  /* 0x0000000106067824 */ /* 0x000fe200078e0a00 */
[----:B------:R-:W-:-:S02]  /*4ea0*/  LEA.HI R0, R37, R23, RZ, 0x1 ;  /* 0x0000001725007211 */ /* 0x000fc400078f08ff */
[----:B------:R-:W-:Y:S01]  /*4eb0*/  F2FP.BF16.PACK_AB R40, R41, R40 ;  /* 0x000000282928723e */ /* 0x000fe200000010ff */
[----:B------:R-:W-:Y:S01]  /*4ec0*/  IMAD.SHL.U32 R2, R6, 0x40, RZ ;  /* 0x0000004006027824 */ /* 0x000fe200078e00ff */
[----:B------:R-:W-:Y:S02]  /*4ed0*/  LOP3.LUT R4, R0, 0x1ffffe, RZ, 0xc0, !PT ;  /* 0x001ffffe00047812 */ /* 0x000fe400078ec0ff */
[----:B------:R-:W-:Y:S02]  /*4ee0*/  LOP3.LUT P0, RZ, R6, 0x4, RZ, 0xc0, !PT ;  /* 0x0000000406ff7812 */ /* 0x000fe4000780c0ff */
[----:B------:R-:W-:Y:S01]  /*4ef0*/  LOP3.LUT R0, R2, 0x1c0, RZ, 0xc0, !PT ;  /* 0x000001c002007812 */ /* 0x000fe200078ec0ff */
[----:B------:R-:W-:Y:S01]  /*4f00*/  IMAD.IADD R2, R119, 0x1, -R3 ;  /* 0x0000000177027824 */ /* 0x000fe200078e0a03 */
[----:B------:R-:W-:Y:S01]  /*4f10*/  F2FP.BF16.PACK_AB R42, R43, R42 ;  /* 0x0000002a2b2a723e */ /* 0x000fe200000010ff */
[----:B------:R-:W-:Y:S01]  /*4f20*/  IMAD.IADD R3, R23, 0x1, -R4 ;  /* 0x0000000117037824 */ /* 0x000fe200078e0a04 */
[----:B------:R-:W-:-:S02]  /*4f30*/  LOP3.LUT R4, R0, 0x18, R5, 0xf8, !PT ;  /* 0x0000001800047812 */ /* 0x000fc400078ef805 */
[----:B------:R-:W-:Y:S01]  /*4f40*/  SHF.R.U32.HI R0, RZ, 0x3, R0 ;  /* 0x00000003ff007819 */ /* 0x000fe20000011600 */
[----:B------:R-:W-:Y:S01]  /*4f50*/  IMAD R2, R3, 0x200, R2 ;  /* 0x0000020003027824 */ /* 0x000fe200078e0202 */
[----:B------:R-:W-:Y:S02]  /*4f60*/  F2FP.BF16.PACK_AB R44, R45, R44 ;  /* 0x0000002c2d2c723e */ /* 0x000fe400000010ff */
[----:B------:R-:W-:Y:S02]  /*4f70*/  LOP3.LUT R0, R4, R0, RZ, 0x3c, !PT ;  /* 0x0000000004007212 */ /* 0x000fe400078e3cff */
[----:B------:R-:W-:Y:S02]  /*4f80*/  F2FP.BF16.PACK_AB R46, R47, R46 ;  /* 0x0000002e2f2e723e */ /* 0x000fe400000010ff */
[----:B------:R-:W-:Y:S01]  /*4f90*/  F2FP.BF16.PACK_AB R52, R53, R52 ;  /* 0x000000343534723e */ /* 0x000fe200000010ff */
[----:B------:R-:W-:Y:S01]  /*4fa0*/  IMAD.U32 R0, R2, 0x2, R0 ;  /* 0x0000000202007824 */ /* 0x000fe200078e0000 */
[----:B------:R-:W-:-:S02]  /*4fb0*/  F2FP.BF16.PACK_AB R54, R55, R54 ;  /* 0x000000363736723e */ /* 0x000fc400000010ff */
[----:B------:R-:W-:Y:S01]  /*4fc0*/  F2FP.BF16.PACK_AB R64, R65, R64 ;  /* 0x000000404140723e */ /* 0x000fe200000010ff */
[----:B------:R-:W-:Y:S01]  /*4fd0*/  IMAD.SHL.U32 R0, R0, 0x2, RZ ;  /* 0x0000000200007824 */ /* 0x000fe200078e00ff */
[----:B------:R-:W-:Y:S01]  /*4fe0*/  BAR.SYNC.DEFER_BLOCKING 0x1, 0x100 ;  /* 0x0044000000007b1d */ /* 0x000fe20000010000 */
[----:B------:R-:W-:Y:S02]  /*4ff0*/  F2FP.BF16.PACK_AB R66, R67, R66 ;  /* 0x000000424342723e */ /* 0x000fe400000010ff */
[----:B------:R-:W-:Y:S02]  /*5000*/  F2FP.BF16.PACK_AB R56, R57, R56 ;  /* 0x000000383938723e */ /* 0x000fe400000010ff */
[C---:B------:R-:W-:Y:S02]  /*5010*/  IADD3 R2, R0.reuse, 0x40, RZ ;  /* 0x0000004000027810 */ /* 0x040fe40007ffe0ff */
[----:B------:R-:W-:Y:S02]  /*5020*/  @P0 IADD3 R2, R0, -0x40, RZ ;  /* 0xffffffc000020810 */ /* 0x000fe40007ffe0ff */
[----:B------:R-:W-:-:S02]  /*5030*/  F2FP.BF16.PACK_AB R58, R59, R58 ;  /* 0x0000003a3b3a723e */ /* 0x000fc400000010ff */
[----:B------:R-:W-:Y:S02]  /*5040*/  F2FP.BF16.PACK_AB R60, R61, R60 ;  /* 0x0000003c3d3c723e */ /* 0x000fe400000010ff */
[----:B------:R-:W-:Y:S02]  /*5050*/  F2FP.BF16.PACK_AB R62, R63, R62 ;  /* 0x0000003e3f3e723e */ /* 0x000fe400000010ff */
[----:B------:R-:W-:Y:S02]  /*5060*/  F2FP.BF16.PACK_AB R68, R69, R68 ;  /* 0x000000444544723e */ /* 0x000fe400000010ff */
[----:B------:R-:W-:Y:S02]  /*5070*/  F2FP.BF16.PACK_AB R70, R71, R70 ;  /* 0x000000464746723e */ /* 0x000fe400000010ff */
[----:B------:R-:W-:Y:S02]  /*5080*/  F2FP.BF16.PACK_AB R80, R81, R80 ;  /* 0x000000505150723e */ /* 0x000fe400000010ff */
[----:B------:R-:W-:-:S02]  /*5090*/  F2FP.BF16.PACK_AB R82, R83, R82 ;  /* 0x000000525352723e */ /* 0x000fc400000010ff */
[----:B------:R-:W-:Y:S01]  /*50a0*/  F2FP.BF16.PACK_AB R72, R73, R72 ;  /* 0x000000484948723e */ /* 0x000fe200000010ff */
[----:B------:R-:W-:Y:S01]  /*50b0*/  STS [R0+0x8080], R91 ;  /* 0x0080805b00007388 */ /* 0x000fe20000000800 */
[----:B------:R-:W-:Y:S02]  /*50c0*/  F2FP.BF16.PACK_AB R74, R75, R74 ;  /* 0x0000004a4b4a723e */ /* 0x000fe400000010ff */
[----:B------:R-:W-:Y:S01]  /*50d0*/  F2FP.BF16.PACK_AB R76, R77, R76 ;  /* 0x0000004c4d4c723e */ /* 0x000fe200000010ff */
[----:B------:R-:W-:Y:S01]  /*50e0*/  STS [R0+0x8480], R90 ;  /* 0x0084805a00007388 */ /* 0x000fe20000000800 */
[----:B------:R-:W-:Y:S02]  /*50f0*/  F2FP.BF16.PACK_AB R78, R79, R78 ;  /* 0x0000004e4f4e723e */ /* 0x000fe400000010ff */
[----:B------:R-:W-:Y:S01]  /*5100*/  F2FP.BF16.PACK_AB R35, R148, R150 ;  /* 0x000000969423723e */ /* 0x000fe200000010ff */
[----:B------:R-:W-:Y:S01]  /*5110*/  STS [R2+0x8080], R87 ;  /* 0x0080805702007388 */ /* 0x000fe20000000800 */
        /* <DEDUP_REMOVED lines=18> */
[----:B-----5:R-:W-:-:S02]  /*5240*/  F2FP.BF16.PACK_AB R18, R117, R116 ;  /* 0x000000747512723e */ /* 0x020fc400000010ff */
        /* <DEDUP_REMOVED lines=23> */
[----:B------:R-:W-:-:S03]  /*53c0*/  ISETP.NE.U32.AND P0, PT, RZ, c[0x0][0x358], PT ;  /* 0x0000d600ff007a0c */ /* 0x000fc60003f05070 */
[----:B------:R-:W-:Y:S01]  /*53d0*/  STS [R0+0xc480], R54 ;  /* 0x00c4803600007388 */ /* 0x000fe20000000800 */
[----:B------:R-:W-:Y:S02]  /*53e0*/  ISETP.NE.AND.EX P1, PT, RZ, c[0x0][0x35c], PT, P0 ;  /* 0x0000d700ff007a0c */ /* 0x000fe40003f25300 */
[----:B------:R-:W-:Y:S01]  /*53f0*/  ISETP.NE.U32.AND P0, PT, RZ, c[0x0][0x360], PT ;  /* 0x0000d800ff007a0c */ /* 0x000fe20003f05070 */
[----:B------:R-:W-:Y:S03]  /*5400*/  STS [R2+0xc080], R64 ;  /* 0x00c0804002007388 */ /* 0x000fe60000000800 */
[----:B------:R-:W-:Y:S01]  /*5410*/  ISETP.NE.AND.EX P0, PT, RZ, c[0x0][0x364], PT, P0 ;  /* 0x0000d900ff007a0c */ /* 0x000fe20003f05300 */
        /* <DEDUP_REMOVED lines=42> */
[----:B------:R-:W-:Y:S04]  /*56c0*/  STS [R0+0x7480], R12 ;  /* 0x0074800c00007388 */ /* 0x000fe80000000800 */
[----:B------:R-:W-:Y:S04]  /*56d0*/  STS [R2+0x7080], R11 ;  /* 0x0070800b02007388 */ /* 0x000fe80000000800 */
[----:B------:R3:W-:Y:S01]  /*56e0*/  STS [R2+0x7480], R10 ;  /* 0x0074800a02007388 */ /* 0x0007e20000000800 */
[----:B-1----:R-:W-:-:S02]  /*56f0*/  IMAD.MOV.U32 R6, RZ, RZ, 0x4 ;  /* 0x00000004ff067424 */ /* 0x002fc400078e00ff */
[----:B------:R-:W-:Y:S02]  /*5700*/  IMAD.MOV.U32 R8, RZ, RZ, c[0x0][0x2f0] ;  /* 0x0000bc00ff087624 */ /* 0x000fe400078e00ff */
[CC--:B--2---:R-:W-:Y:S01]  /*5710*/  IMAD.WIDE R4, R111.reuse, R6.reuse, c[0x0][0x358] ;  /* 0x0000d6006f047625 */ /* 0x0c4fe200078e0206 */
[----:B------:R-:W-:Y:S03]  /*5720*/  BAR.SYNC.DEFER_BLOCKING 0x1, 0x100 ;  /* 0x0044000000007b1d */ /* 0x000fe60000010000 */
[----:B---3--:R-:W-:-:S03]  /*5730*/  @P0 IMAD.WIDE R2, R111, R6, c[0x0][0x360] ;  /* 0x0000d8006f020625 */ /* 0x008fc600078e0206 */
[----:B------:R-:W2:Y:S04]  /*5740*/  @P1 LDG.E R0, [R4.64] ;  /* 0x0000000404001981 */ /* 0x000ea8000c1e1900 */
[----:B------:R1:W5:Y:S01]  /*5750*/  @P0 LDG.E R8, [R2.64] ;  /* 0x0000000402080981 */ /* 0x000362000c1e1900 */
[----:B------:R-:W-:Y:S02]  /*5760*/  CS2R R6, SRZ ;  /* 0x0000000000067805 */ /* 0x000fe4000001ff00 */
[--C-:B--2---:R-:W-:Y:S01]  /*5770*/  @P1 SHF.R.S32.HI R7, RZ, 0x1f, R0.reuse ;  /* 0x0000001fff071819 */ /* 0x104fe20000011400 */
[----:B------:R-:W-:Y:S01]  /*5780*/  @P1 IMAD.MOV.U32 R6, RZ, RZ, R0 ;  /* 0x000000ffff061224 */ /* 0x000fe200078e0000 */
[----:B------:R-:W-:Y:S05]  /*5790*/  @P0 BRA `(.L_x_57) ;  /* 0x0000004000000947 */ /* 0x000fea0003800000 */
[----:B-1----:R-:W-:Y:S05]  /*57a0*/  @!P1 BRA `(.L_x_57) ;  /* 0x0000003000009947 */ /* 0x002fea0003800000 */
[----:B------:R-:W2:Y:S04]  /*57b0*/  LDG.E R2, [R4.64] ;  /* 0x0000000404027981 */ /* 0x000ea8000c1e1900 */
[----:B------:R-:W2:Y:S02]  /*57c0*/  LDG.E R0, [R4.64+0x4] ;  /* 0x0000040404007981 */ /* 0x000ea4000c1e1900 */
[----:B--2--5:R-:W-:-:S02]  /*57d0*/  IADD3 R8, -R2, R0, RZ ;  /* 0x0000000002087210 */ /* 0x024fc40007ffe1ff */
.L_x_57:
[----:B-1----:R-:W-:Y:S01]  /*57e0*/  LOP3.LUT R0, R37, 0xffffffe0, RZ, 0xc0, !PT ;  /* 0xffffffe025007812 */ /* 0x002fe200078ec0ff */
[C---:B------:R-:W-:Y:S01]  /*57f0*/  IMAD.SHL.U32 R2, R23.reuse, 0x40, RZ ;  /* 0x0000004017027824 */ /* 0x040fe200078e00ff */
[----:B------:R-:W1:Y:S01]  /*5800*/  S2R R9, SR_CTAID.X ;  /* 0x0000000000097919 */ /* 0x000e620000002500 */
[----:B------:R-:W-:Y:S01]  /*5810*/  IADD3 R6, P0, R23, R6, RZ ;  /* 0x0000000617067210 */ /* 0x000fe20007f1e0ff */
[----:B------:R-:W-:Y:S01]  /*5820*/  BSSY B0, `(.L_x_58) ;  /* 0x000003a000007945 */ /* 0x000fe20003800000 */
[----:B------:R-:W-:Y:S01]  /*5830*/  IMAD.IADD R0, R119, 0x1, -R0 ;  /* 0x0000000177007824 */ /* 0x000fe200078e0a00 */
[----:B------:R-:W-:Y:S01]  /*5840*/  LOP3.LUT R2, R2, 0x1c0, RZ, 0xc0, !PT ;  /* 0x000001c002027812 */ /* 0x000fe200078ec0ff */
[----:B------:R-:W2:Y:S01]  /*5850*/  S2R R22, SR_CTAID.Y ;  /* 0x0000000000167919 */ /* 0x000ea20000002600 */
[----:B------:R-:W-:Y:S01]  /*5860*/  LEA.HI.X.SX32 R7, R23, R7, 0x1, P0 ;  /* 0x0000000717077211 */ /* 0x000fe200000f0eff */
[----:B------:R-:W-:Y:S01]  /*5870*/  IMAD.SHL.U32 R12, R0, 0x8, RZ ;  /* 0x00000008000c7824 */ /* 0x000fe200078e00ff */
[----:B------:R-:W-:-:S02]  /*5880*/  SHF.R.S32.HI R4, RZ, 0x1f, R0 ;  /* 0x0000001fff047819 */ /* 0x000fc40000011400 */
[----:B------:R-:W-:Y:S02]  /*5890*/  SHF.R.U32.HI R3, RZ, 0x3, R2 ;  /* 0x00000003ff037819 */ /* 0x000fe40000011602 */
[----:B------:R-:W-:Y:S02]  /*58a0*/  LEA.HI R0, R4, R0, RZ, 0x3 ;  /* 0x0000000004007211 */ /* 0x000fe400078f18ff */
[--C-:B------:R-:W-:Y:S02]  /*58b0*/  LOP3.LUT R2, R2, 0x38, R12.reuse, 0xf8, !PT ;  /* 0x0000003802027812 */ /* 0x100fe400078ef80c */
[----:B------:R-:W-:Y:S01]  /*58c0*/  SHF.R.S32.HI R13, RZ, 0x1f, R12 ;  /* 0x0000001fff0d7819 */ /* 0x000fe2000001140c */
[----:B------:R-:W-:Y:S01]  /*58d0*/  IMAD.SHL.U32 R0, R0, 0x200, RZ ;  /* 0x0000020000007824 */ /* 0x000fe200078e00ff */
[----:B------:R-:W-:Y:S02]  /*58e0*/  LOP3.LUT R2, R2, R3, RZ, 0x3c, !PT ;  /* 0x0000000302027212 */ /* 0x000fe400078e3cff */
[----:B------:R-:W-:-:S02]  /*58f0*/  SHF.R.S32.HI R4, RZ, 0x1f, R111 ;  /* 0x0000001fff047819 */ /* 0x000fc4000001146f */
[----:B------:R-:W-:Y:S01]  /*5900*/  LOP3.LUT R0, R2, 0x7ffff000, R0, 0xf8, !PT ;  /* 0x7ffff00002007812 */ /* 0x000fe200078ef800 */
[C---:B-1---5:R-:W-:Y:S01]  /*5910*/  IMAD R8, R9.reuse, -0x40, R8 ;  /* 0xffffffc009087824 */ /* 0x062fe200078e0208 */
[----:B------:R-:W-:Y:S01]  /*5920*/  SEL R20, R4, RZ, !P1 ;  /* 0x000000ff04147207 */ /* 0x000fe20004800000 */
[----:B------:R-:W-:Y:S01]  /*5930*/  IMAD.WIDE R6, R9, 0x40, R6 ;  /* 0x0000004009067825 */ /* 0x000fe200078e0206 */
[----:B------:R-:W-:Y:S02]  /*5940*/  SEL R15, R111, RZ, !P1 ;  /* 0x000000ff6f0f7207 */ /* 0x000fe40004800000 */
[----:B------:R-:W-:Y:S01]  /*5950*/  IMNMX R14, R8, 0x40, PT ;  /* 0x00000040080e7817 */ /* 0x000fe20003800200 */
[----:B------:R-:W-:Y:S01]  /*5960*/  IMAD.SHL.U32 R0, R0, 0x2, RZ ;  /* 0x0000000200007824 */ /* 0x000fe200078e00ff */
[----:B--2---:R-:W-:Y:S01]  /*5970*/  SHF.R.S32.HI R84, RZ, 0x1f, R22 ;  /* 0x0000001fff547819 */ /* 0x004fe20000011416 */
[----:B------:R-:W-:Y:S01]  /*5980*/  IMAD.WIDE.U32 R2, R22, c[0x0][0x338], R12 ;  /* 0x0000ce0016027a25 */ /* 0x000fe200078e000c */
[----:B------:R-:W-:-:S02]  /*5990*/  ISETP.GE.AND P2, PT, R23, R14, PT ;  /* 0x0000000e1700720c */ /* 0x000fc40003f46270 */
[----:B------:R1:W2:Y:S01]  /*59a0*/  LDS.128 R24, [R0+0x8480] ;  /* 0x0084800000187984 */ /* 0x0002a20000000c00 */
[----:B------:R-:W-:Y:S01]  /*59b0*/  IMAD R5, R84, c[0x0][0x338], RZ ;  /* 0x0000ce0054057a24 */ /* 0x000fe200078e02ff */
[----:B------:R-:W-:Y:S01]  /*59c0*/  ISETP.GE.OR P0, PT, R12, c[0x0][0x324], P2 ;  /* 0x0000c9000c007a0c */ /* 0x000fe20001706670 */
[----:B------:R-:W-:Y:S01]  /*59d0*/  IMAD R4, R20, c[0x0][0x340], RZ ;  /* 0x0000d00014047a24 */ /* 0x000fe200078e02ff */
[----:B------:R1:W3:Y:S01]  /*59e0*/  LDS.128 R28, [R0+0x8880] ;  /* 0x00888000001c7984 */ /* 0x0002e20000000c00 */
[----:B------:R-:W-:Y:S01]  /*59f0*/  IMAD R5, R22, c[0x0][0x33c], R5 ;  /* 0x0000cf0016057a24 */ /* 0x000fe200078e0205 */
[----:B------:R-:W-:Y:S01]  /*5a00*/  P2R R21, PR, RZ, 0x4 ;  /* 0x00000004ff157803 */ /* 0x000fe20000000000 */
[----:B------:R-:W-:Y:S01]  /*5a10*/  IMAD R4, R15, c[0x0][0x344], R4 ;  /* 0x0000d1000f047a24 */ /* 0x000fe200078e0204 */
[----:B------:R1:W4:Y:S01]  /*5a20*/  LDS.128 R32, [R0+0x8c80] ;  /* 0x008c800000207984 */ /* 0x0003220000000c00 */
[----:B------:R-:W-:-:S03]  /*5a30*/  IMAD.IADD R3, R3, 0x1, R5 ;  /* 0x0000000103037824 */ /* 0x000fc600078e0205 */
[----:B------:R1:W1:Y:S01]  /*5a40*/  LDS.128 R36, [R0+0x9080] ;  /* 0x0090800000247984 */ /* 0x0002620000000c00 */
[----:B------:R-:W-:-:S03]  /*5a50*/  IMAD.WIDE.U32 R10, R15, c[0x0][0x340], R2 ;  /* 0x0000d0000f0a7a25 */ /* 0x000fc600078e0002 */
[----:B------:R1:W1:Y:S01]  /*5a60*/  LDS.128 R40, [R0+0x9480] ;  /* 0x0094800000287984 */ /* 0x0002620000000c00 */
[----:B------:R-:W-:-:S03]  /*5a70*/  IMAD.IADD R9, R11, 0x1, R4 ;  /* 0x000000010b097824 */ /* 0x000fc600078e0204 */
[----:B------:R1:W1:Y:S04]  /*5a80*/  LDS.128 R44, [R0+0x9880] ;  /* 0x00988000002c7984 */ /* 0x0002680000000c00 */
        /* <DEDUP_REMOVED lines=11> */
[----:B------:R-:W-:-:S05]  /*5b40*/  MOV R8, R10 ;  /* 0x0000000a00087202 */ /* 0x000fca0000000f00 */
[----:B------:R-:W-:-:S05]  /*5b50*/  IMAD.WIDE.U32 R2, R6, c[0x0][0x330], R8 ;  /* 0x0000cc0006027a25 */ /* 0x000fca00078e0008 */
[----:B------:R-:W-:Y:S01]  /*5b60*/  LEA R4, P0, R2, c[0x0][0x318], 0x1 ;  /* 0x0000c60002047a11 */ /* 0x000fe200078008ff */
[----:B-12---:R-:W-:-:S04]  /*5b70*/  IMAD R0, R7, c[0x0][0x330], RZ ;  /* 0x0000cc0007007a24 */ /* 0x006fc800078e02ff */
[----:B------:R-:W-:-:S05]  /*5b80*/  IMAD R0, R6, c[0x0][0x334], R0 ;  /* 0x0000cd0006007a24 */ /* 0x000fca00078e0200 */
[----:B------:R-:W-:-:S04]  /*5b90*/  IADD3 R0, R3, R0, RZ ;  /* 0x0000000003007210 */ /* 0x000fc80007ffe0ff */
[----:B------:R-:W-:-:S05]  /*5ba0*/  LEA.HI.X R5, R2, c[0x0][0x31c], R0, 0x1, P0 ;  /* 0x0000c70002057a11 */ /* 0x000fca00000f0c00 */
[----:B---3--:R1:W-:Y:S02]  /*5bb0*/  STG.E.128 [R4.64], R16 ;  /* 0x0000001004007986 */ /* 0x0083e4000c101d04 */
.L_x_59:
[----:B--234-:R-:W-:Y:S05]  /*5bc0*/  BSYNC B0 ;  /* 0x0000000000007941 */ /* 0x01cfea0003800000 */
.L_x_58:
[----:B-1----:R-:W-:Y:S01]  /*5bd0*/  IADD3 R0, R23, 0x8, RZ ;  /* 0x0000000817007810 */ /* 0x002fe20007ffe0ff */
[----:B------:R-:W-:Y:S03]  /*5be0*/  BSSY B0, `(.L_x_60) ;  /* 0x0000010000007945 */ /* 0x000fe60003800000 */
[----:B------:R-:W-:-:S04]  /*5bf0*/  ISETP.GE.AND P0, PT, R0, R14, PT ;  /* 0x0000000e0000720c */ /* 0x000fc80003f06270 */
[----:B------:R-:W-:Y:S02]  /*5c00*/  P2R R16, PR, RZ, 0x1 ;  /* 0x00000001ff107803 */ /* 0x000fe40000000000 */
        /* <DEDUP_REMOVED lines=13> */
.L_x_61:
[----:B------:R-:W-:Y:S05]  /*5ce0*/  BSYNC B0 ;  /* 0x0000000000007941 */ /* 0x000fea0003800000 */
.L_x_60:
        /* <DEDUP_REMOVED lines=16> */
.L_x_63:
[----:B------:R-:W-:Y:S05]  /*5df0*/  BSYNC B0 ;  /* 0x0000000000007941 */ /* 0x000fea0003800000 */
.L_x_62:
        /* <DEDUP_REMOVED lines=16> */
.L_x_65:
[----:B------:R-:W-:Y:S05]  /*5f00*/  BSYNC B0 ;  /* 0x0000000000007941 */ /* 0x000fea0003800000 */
.L_x_64:
        /* <DEDUP_REMOVED lines=16> */
.L_x_67:
[----:B------:R-:W-:Y:S05]  /*6010*/  BSYNC B0 ;  /* 0x0000000000007941 */ /* 0x000fea0003800000 */
.L_x_66:
        /* <DEDUP_REMOVED lines=16> */
.L_x_69:
[----:B------:R-:W-:Y:S05]  /*6120*/  BSYNC B0 ;  /* 0x0000000000007941 */ /* 0x000fea0003800000 */
.L_x_68:
        /* <DEDUP_REMOVED lines=16> */
.L_x_71:
[----:B------:R-:W-:Y:S05]  /*6230*/  BSYNC B0 ;  /* 0x0000000000007941 */ /* 0x000fea0003800000 */
.L_x_70:
        /* <DEDUP_REMOVED lines=8> */
[----:B------:R-:W-:Y:S02]  /*62c0*/  IMAD R8, R2, c[0x0][0x330], RZ ;  /* 0x0000cc0002087a24 */ /* 0x000fe400078e02ff */
[----:B------:R-:W-:-:S04]  /*62d0*/  IMAD.MOV.U32 R2, RZ, RZ, R10 ;  /* 0x000000ffff027224 */ /* 0x000fc800078e000a */
[----:B-1----:R-:W-:-:S04]  /*62e0*/  IMAD.WIDE.U32 R4, R0, c[0x0][0x330], R2 ;  /* 0x0000cc0000047a25 */ /* 0x002fc800078e0002 */
[----:B------:R-:W-:Y:S01]  /*62f0*/  IMAD R0, R0, c[0x0][0x334], R8 ;  /* 0x0000cd0000007a24 */ /* 0x000fe200078e0208 */
[----:B------:R-:W-:-:S04]  /*6300*/  LEA R2, P0, R4, c[0x0][0x318], 0x1 ;  /* 0x0000c60004027a11 */ /* 0x000fc800078008ff */
[----:B------:R-:W-:-:S04]  /*6310*/  IADD3 R0, R5, R0, RZ ;  /* 0x0000000005007210 */ /* 0x000fc80007ffe0ff */
[----:B------:R-:W-:-:S05]  /*6320*/  LEA.HI.X R3, R4, c[0x0][0x31c], R0, 0x1, P0 ;  /* 0x0000c70004037a11 */ /* 0x000fca00000f0c00 */
[----:B------:R1:W-:Y:S02]  /*6330*/  STG.E.128 [R2.64], R48 ;  /* 0x0000003002007986 */ /* 0x0003e4000c101d04 */
.L_x_73:
[----:B------:R-:W-:Y:S05]  /*6340*/  BSYNC B0 ;  /* 0x0000000000007941 */ /* 0x000fea0003800000 */
.L_x_72:
[----:B------:R-:W-:Y:S01]  /*6350*/  ISETP.NE.AND P0, PT, R21, RZ, PT ;  /* 0x000000ff1500720c */ /* 0x000fe20003f05270 */
[----:B------:R-:W-:Y:S01]  /*6360*/  IMAD R0, R84, c[0x0][0x308], RZ ;  /* 0x0000c20054007a24 */ /* 0x000fe200078e02ff */
[----:B------:R-:W-:Y:S01]  /*6370*/  BSSY B0, `(.L_x_74) ;  /* 0x0000012000007945 */ /* 0x000fe20003800000 */
[----:B-1----:R-:W-:Y:S01]  /*6380*/  IMAD.WIDE.U32 R2, R22, c[0x0][0x308], R12 ;  /* 0x0000c20016027a25 */ /* 0x002fe200078e000c */
[----:B------:R-:W-:-:S03]  /*6390*/  ISETP.GE.OR P0, PT, R12, c[0x0][0x2f4], P0 ;  /* 0x0000bd000c007a0c */ /* 0x000fc60000706670 */
[----:B------:R-:W-:Y:S02]  /*63a0*/  IMAD R0, R22, c[0x0][0x30c], R0 ;  /* 0x0000c30016007a24 */ /* 0x000fe400078e0200 */
[----:B------:R-:W-:-:S03]  /*63b0*/  IMAD R4, R20, c[0x0][0x310], RZ ;  /* 0x0000c40014047a24 */ /* 0x000fc600078e02ff */
[----:B------:R-:W-:Y:S01]  /*63c0*/  IADD3 R3, R3, R0, RZ ;  /* 0x0000000003037210 */ /* 0x000fe20007ffe0ff */
[----:B------:R-:W-:-:S04]  /*63d0*/  IMAD R0, R15, c[0x0][0x314], R4 ;  /* 0x0000c5000f007a24 */ /* 0x000fc800078e0204 */
[----:B------:R-:W-:-:S05]  /*63e0*/  IMAD.WIDE.U32 R10, R15, c[0x0][0x310], R2 ;  /* 0x0000c4000f0a7a25 */ /* 0x000fca00078e0002 */
[----:B------:R-:W-:Y:S01]  /*63f0*/  IADD3 R9, R11, R0, RZ ;  /* 0x000000000b097210 */ /* 0x000fe20007ffe0ff */
        /* <DEDUP_REMOVED lines=9> */
.L_x_75:
[----:B------:R-:W-:Y:S05]  /*6490*/  BSYNC B0 ;  /* 0x0000000000007941 */ /* 0x000fea0003800000 */
.L_x_74:
[----:B------:R-:W-:Y:S01]  /*64a0*/  ISETP.NE.AND P0, PT, R16, RZ, PT ;  /* 0x000000ff1000720c */ /* 0x000fe20003f05270 */
[----:B------:R-:W-:Y:S03]  /*64b0*/  BSSY B0, `(.L_x_76) ;  /* 0x000000e000007945 */ /* 0x000fe60003800000 */
        /* <DEDUP_REMOVED lines=13> */
.L_x_77:
[----:B------:R-:W-:Y:S05]  /*6590*/  BSYNC B0 ;  /* 0x0000000000007941 */ /* 0x000fea0003800000 */
.L_x_76:
[----:B------:R-:W-:Y:S01]  /*65a0*/  ISETP.GE.OR P0, PT, R12, c[0x0][0x2f4], P6 ;  /* 0x0000bd000c007a0c */ /* 0x000fe20003706670 */
[----:B------:R-:W-:-:S12]  /*65b0*/  BSSY B0, `(.L_x_78) ;  /* 0x000000d000007945 */ /* 0x000fd80003800000 */
        /* <DEDUP_REMOVED lines=12> */
.L_x_79:
[----:B------:R-:W-:Y:S05]  /*6680*/  BSYNC B0 ;  /* 0x0000000000007941 */ /* 0x000fea0003800000 */
.L_x_78:
        /* <DEDUP_REMOVED lines=14> */
.L_x_81:
[----:B------:R-:W-:Y:S05]  /*6770*/  BSYNC B0 ;  /* 0x0000000000007941 */ /* 0x000fea0003800000 */
.L_x_80:
        /* <DEDUP_REMOVED lines=14> */
.L_x_83:
[----:B------:R-:W-:Y:S05]  /*6860*/  BSYNC B0 ;  /* 0x0000000000007941 */ /* 0x000fea0003800000 */
.L_x_82:
        /* <DEDUP_REMOVED lines=14> */
.L_x_85:
[----:B------:R-:W-:Y:S05]  /*6950*/  BSYNC B0 ;  /* 0x0000000000007941 */ /* 0x000fea0003800000 */
.L_x_84:
        /* <DEDUP_REMOVED lines=14> */
.L_x_87:
[----:B------:R-:W-:Y:S05]  /*6a40*/  BSYNC B0 ;  /* 0x0000000000007941 */ /* 0x000fea0003800000 */
.L_x_86:
[----:B------:R-:W-:-:S13]  /*6a50*/  ISETP.GE.OR P0, PT, R12, c[0x0][0x2f4], P1 ;  /* 0x0000bd000c007a0c */ /* 0x000fda0000f06670 */
[----:B------:R-:W-:Y:S05]  /*6a60*/  @P0 EXIT ;  /* 0x000000000000094d */ /* 0x000fea0003800000 */
[----:B------:R-:W-:Y:S01]  /*6a70*/  IADD3 R6, P0, R6, 0x38, RZ ;  /* 0x0000003806067810 */ /* 0x000fe20007f1e0ff */
[----:B------:R-:W-:Y:S01]  /*6a80*/  IMAD.MOV.U32 R2, RZ, RZ, R10 ;  /* 0x000000ffff027224 */ /* 0x000fe200078e000a */
[----:B------:R-:W-:-:S03]  /*6a90*/  MOV R3, R9 ;  /* 0x0000000900037202 */ /* 0x000fc60000000f00 */
[----:B------:R-:W-:Y:S02]  /*6aa0*/  IMAD.X R0, RZ, RZ, R7, P0 ;  /* 0x000000ffff007224 */ /* 0x000fe400000e0607 */
[----:B-1----:R-:W-:-:S04]  /*6ab0*/  IMAD.WIDE.U32 R4, R6, c[0x0][0x300], R2 ;  /* 0x0000c00006047a25 */ /* 0x002fc800078e0002 */
[----:B------:R-:W-:Y:S01]  /*6ac0*/  IMAD R0, R0, c[0x0][0x300], RZ ;  /* 0x0000c00000007a24 */ /* 0x000fe200078e02ff */
[----:B------:R-:W-:-:S03]  /*6ad0*/  LEA R2, P0, R4, c[0x0][0x2e8], 0x1 ;  /* 0x0000ba0004027a11 */ /* 0x000fc600078008ff */
[----:B------:R-:W-:-:S05]  /*6ae0*/  IMAD R0, R6, c[0x0][0x304], R0 ;  /* 0x0000c10006007a24 */ /* 0x000fca00078e0200 */
[----:B------:R-:W-:-:S04]  /*6af0*/  IADD3 R0, R5, R0, RZ ;  /* 0x0000000005007210 */ /* 0x000fc80007ffe0ff */
[----:B------:R-:W-:-:S05]  /*6b00*/  LEA.HI.X R3, R4, c[0x0][0x2ec], R0, 0x1, P0 ;  /* 0x0000bb0004037a11 */ /* 0x000fca00000f0c00 */
[----:B------:R-:W-:Y:S01]  /*6b10*/  STG.E.128 [R2.64], R80 ;  /* 0x0000005002007986 */ /* 0x000fe2000c101d04 */
[----:B------:R-:W-:Y:S05]  /*6b20*/  EXIT ;  /* 0x000000000000794d */ /* 0x000fea0003800000 */
.L_x_56:
[----:B------:R-:W2:Y:S01]  /*6b30*/  LDL R8, [R1+0xa8] ;  /* 0x0000a80001087983 */ /* 0x000ea20000100800 */
[----:B------:R-:W-:Y:S01]  /*6b40*/  ISETP.NE.U32.AND P0, PT, RZ, c[0x0][0x358], PT ;  /* 0x0000d600ff007a0c */ /* 0x000fe20003f05070 */
[----:B------:R-:W-:-:S03]  /*6b50*/  IMAD.MOV.U32 R2, RZ, RZ, 0x4 ;  /* 0x00000004ff027424 */ /* 0x000fc600078e00ff */
[----:B------:R-:W-:Y:S02]  /*6b60*/  ISETP.NE.AND.EX P1, PT, RZ, c[0x0][0x35c], PT, P0 ;  /* 0x0000d700ff007a0c */ /* 0x000fe40003f25300 */
[----:B------:R-:W-:-:S04]  /*6b70*/  ISETP.NE.U32.AND P0, PT, RZ, c[0x0][0x360], PT ;  /* 0x0000d800ff007a0c */ /* 0x000fc80003f05070 */
[----:B------:R-:W-:Y:S01]  /*6b80*/  ISETP.NE.AND.EX P0, PT, RZ, c[0x0][0x364], PT, P0 ;  /* 0x0000d900ff007a0c */ /* 0x000fe20003f05300 */
[----:B--2---:R-:W-:-:S06]  /*6b90*/  IMAD.WIDE R4, R8, R2, c[0x0][0x358] ;  /* 0x0000d60008047625 */ /* 0x004fcc00078e0202 */
[----:B------:R-:W2:Y:S01]  /*6ba0*/  @P1 LDG.E R0, [R4.64] ;  /* 0x0000000404001981 */ /* 0x000ea2000c1e1900 */
[----:B------:R-:W-:-:S05]  /*6bb0*/  IMAD.MOV.U32 R6, RZ, RZ, c[0x0][0x2f0] ;  /* 0x0000bc00ff067624 */ /* 0x000fca00078e00ff */
[----:B------:R-:W-:-:S05]  /*6bc0*/  @P0 IMAD.WIDE R2, R8, R2, c[0x0][0x360] ;  /* 0x0000d80008020625 */ /* 0x000fca00078e0202 */
[----:B------:R1:W5:Y:S02]  /*6bd0*/  @P0 LDG.E R6, [R2.64] ;  /* 0x0000000402060981 */ /* 0x000364000c1e1900 */
[----:B-1----:R-:W-:Y:S02]  /*6be0*/  CS2R R2, SRZ ;  /* 0x0000000000027805 */ /* 0x002fe4000001ff00 */
[--C-:B--2---:R-:W-:Y:S01]  /*6bf0*/  @P1 SHF.R.S32.HI R3, RZ, 0x1f, R0.reuse ;  /* 0x0000001fff031819 */ /* 0x104fe20000011400 */
[----:B------:R-:W-:Y:S01]  /*6c00*/  @P1 IMAD.MOV.U32 R2, RZ, RZ, R0 ;  /* 0x000000ffff021224 */ /* 0x000fe200078e0000 */
[----:B------:R-:W-:Y:S05]  /*6c10*/  @P0 BRA `(.L_x_88) ;  /* 0x0000004000000947 */ /* 0x000fea0003800000 */
[----:B------:R-:W-:Y:S05]  /*6c20*/  @!P1 BRA `(.L_x_88) ;  /* 0x0000003000009947 */ /* 0x000fea0003800000 */
[----:B------:R1:W2:Y:S04]  /*6c30*/  LDG.E R0, [R4.64] ;  /* 0x0000000404007981 */ /* 0x0002a8000c1e1900 */
[----:B-1----:R-:W2:Y:S02]  /*6c40*/  LDG.E R4, [R4.64+0x4] ;  /* 0x0000040404047981 */ /* 0x002ea4000c1e1900 */
[----:B--2--5:R-:W-:-:S02]  /*6c50*/  IADD3 R6, -R0, R4, RZ ;  /* 0x0000000400067210 */ /* 0x024fc40007ffe1ff */
.L_x_88:
[----:B------:R-:W1:Y:S01]  /*6c60*/  S2R R4, SR_TID.X ;  /* 0x0000000000047919 */ /* 0x000e620000002100 */
[----:B------:R-:W-:Y:S01]  /*6c70*/  SEL R16, R8, RZ, !P1 ;  /* 0x000000ff08107207 */ /* 0x000fe20004800000 */
[----:B------:R-:W-:Y:S02]  /*6c80*/  BSSY B0, `(.L_x_89) ;  /* 0x0000025000007945 */ /* 0x000fe40003800000 */
[----:B-----5:R-:W2:Y:S04]  /*6c90*/  S2R R9, SR_CTAID.X ;  /* 0x0000000000097919 */ /* 0x020ea80000002500 */
[----:B------:R-:W3:Y:S01]  /*6ca0*/  S2R R20, SR_CTAID.Y ;  /* 0x0000000000147919 */ /* 0x000ee20000002600 */
[----:B-1----:R-:W-:-:S04]  /*6cb0*/  SHF.R.S32.HI R14, RZ, 0x1f, R4 ;  /* 0x0000001fff0e7819 */ /* 0x002fc80000011404 */
[----:B------:R-:W-:Y:S01]  /*6cc0*/  LEA.HI R14, R14, R4, RZ, 0x5 ;  /* 0x000000040e0e7211 */ /* 0x000fe200078f28ff */
[----:B--2---:R-:W-:-:S03]  /*6cd0*/  IMAD R15, R9, -0x40, R6 ;  /* 0xffffffc0090f7824 */ /* 0x004fc600078e0206 */
[----:B------:R-:W-:Y:S02]  /*6ce0*/  LOP3.LUT R0, R14, 0x1fffffe0, RZ, 0xc0, !PT ;  /* 0x1fffffe00e007812 */ /* 0x000fe400078ec0ff */
[----:B------:R-:W-:Y:S02]  /*6cf0*/  SHF.R.S32.HI R14, RZ, 0x5, R14 ;  /* 0x00000005ff0e7819 */ /* 0x000fe4000001140e */
[----:B---3--:R-:W-:Y:S01]  /*6d00*/  SHF.R.S32.HI R21, RZ, 0x1f, R20 ;  /* 0x0000001fff157819 */ /* 0x008fe20000011414 */
[----:B------:R-:W-:Y:S01]  /*6d10*/  IMAD.IADD R0, R4, 0x1, -R0 ;  /* 0x0000000104007824 */ /* 0x000fe200078e0a00 */
[C---:B------:R-:W-:Y:S02]  /*6d20*/  IADD3 R2, P0, R14.reuse, R2, RZ ;  /* 0x000000020e027210 */ /* 0x040fe40007f1e0ff */
[----:B------:R-:W-:Y:S01]  /*6d30*/  ISETP.GE.AND P2, PT, R14, R15, PT ;  /* 0x0000000f0e00720c */ /* 0x000fe20003f46270 */
[----:B------:R-:W-:Y:S01]  /*6d40*/  IMAD.SHL.U32 R12, R0, 0x8, RZ ;  /* 0x00000008000c7824 */ /* 0x000fe200078e00ff */
[----:B------:R-:W-:Y:S01]  /*6d50*/  SHF.R.S32.HI R0, RZ, 0x1f, R8 ;  /* 0x0000001fff007819 */ /* 0x000fe20000011408 */
[----:B------:R-:W-:Y:S01]  /*6d60*/  IMAD R7, R21, c[0x0][0x308], RZ ;  /* 0x0000c20015077a24 */ /* 0x000fe200078e02ff */
[----:B------:R-:W-:-:S02]  /*6d70*/  LEA.HI.X.SX32 R3, R14, R3, 0x1, P0 ;  /* 0x000000030e037211 */ /* 0x000fc400000f0eff */
[--C-:B------:R-:W-:Y:S01]  /*6d80*/  SHF.R.S32.HI R13, RZ, 0x1f, R12.reuse ;  /* 0x0000001fff0d7819 */ /* 0x100fe2000001140c */
[----:B------:R-:W-:Y:S01]  /*6d90*/  IMAD R7, R20, c[0x0][0x30c], R7 ;  /* 0x0000c30014077a24 */ /* 0x000fe200078e0207 */
[----:B------:R-:W-:Y:S02]  /*6da0*/  ISETP.GE.OR P0, PT, R12, c[0x0][0x2f4], P2 ;  /* 0x0000bd000c007a0c */ /* 0x000fe40001706670 */
[----:B------:R-:W-:Y:S01]  /*6db0*/  SEL R17, R0, RZ, !P1 ;  /* 0x000000ff00117207 */ /* 0x000fe20004800000 */
[----:B------:R-:W-:Y:S01]  /*6dc0*/  IMAD.WIDE.U32 R4, R20, c[0x0][0x308], R12 ;  /* 0x0000c20014047a25 */ /* 0x000fe200078e000c */
[----:B------:R-:W-:-:S03]  /*6dd0*/  P2R R18, PR, RZ, 0x4 ;  /* 0x00000004ff127803 */ /* 0x000fc60000000000 */
[----:B------:R-:W-:Y:S02]  /*6de0*/  IMAD.IADD R5, R7, 0x1, R5 ;  /* 0x0000000107057824 */ /* 0x000fe400078e0205 */
[----:B------:R-:W-:Y:S02]  /*6df0*/  IMAD R8, R17, c[0x0][0x310], RZ ;  /* 0x0000c40011087a24 */ /* 0x000fe400078e02ff */
[----:B------:R-:W-:-:S04]  /*6e00*/  IMAD.WIDE.U32 R10, R16, c[0x0][0x310], R4 ;  /* 0x0000c400100a7a25 */ /* 0x000fc800078e0004 */
[----:B------:R-:W-:Y:S02]  /*6e10*/  IMAD R8, R16, c[0x0][0x314], R8 ;  /* 0x0000c50010087a24 */ /* 0x000fe400078e0208 */
[----:B------:R-:W-:-:S04]  /*6e20*/  IMAD.WIDE R6, R9, 0x40, R2 ;  /* 0x0000004009067825 */ /* 0x000fc800078e0202 */
[----:B------:R-:W-:Y:S01]  /*6e30*/  IMAD.IADD R9, R11, 0x1, R8 ;  /* 0x000000010b097824 */ /* 0x000fe200078e0208 */
        /* <DEDUP_REMOVED lines=8> */
[----:B------:R1:W-:Y:S02]  /*6ec0*/  STG.E.128 [R4.64], RZ ;  /* 0x000000ff04007986 */ /* 0x0003e4000c101d04 */
.L_x_90:
[----:B------:R-:W-:Y:S05]  /*6ed0*/  BSYNC B0 ;  /* 0x0000000000007941 */ /* 0x000fea0003800000 */
.L_x_89:
[----:B------:R-:W-:Y:S01]  /*6ee0*/  IADD3 R0, R14, 0x8, RZ ;  /* 0x000000080e007810 */ /* 0x000fe20007ffe0ff */
        /* <DEDUP_REMOVED lines=15> */
[----:B------:R1:W-:Y:S02]  /*6fe0*/  STG.E.128 [R4.64], RZ ;  /* 0x000000ff04007986 */ /* 0x0003e4000c101d04 */
.L_x_92:
[----:B------:R-:W-:Y:S05]  /*6ff0*/  BSYNC B0 ;  /* 0x0000000000007941 */ /* 0x000fea0003800000 */
.L_x_91:
        /* <DEDUP_REMOVED lines=16> */
.L_x_94:
[----:B------:R-:W-:Y:S05]  /*7100*/  BSYNC B0 ;  /* 0x0000000000007941 */ /* 0x000fea0003800000 */
.L_x_93:
        /* <DEDUP_REMOVED lines=16> */
.L_x_96:
[----:B------:R-:W-:Y:S05]  /*7210*/  BSYNC B0 ;  /* 0x0000000000007941 */ /* 0x000fea0003800000 */
.L_x_95:
        /* <DEDUP_REMOVED lines=16> */
.L_x_98:
[----:B------:R-:W-:Y:S05]  /*7320*/  BSYNC B0 ;  /* 0x0000000000007941 */ /* 0x000fea0003800000 */
.L_x_97:
        /* <DEDUP_REMOVED lines=16> */
.L_x_100:
[----:B------:R-:W-:Y:S05]  /*7430*/  BSYNC B0 ;  /* 0x0000000000007941 */ /* 0x000fea0003800000 */
.L_x_99:
        /* <DEDUP_REMOVED lines=16> */
.L_x_102:
[----:B------:R-:W-:Y:S05]  /*7540*/  BSYNC B0 ;  /* 0x0000000000007941 */ /* 0x000fea0003800000 */
.L_x_101:
        /* <DEDUP_REMOVED lines=15> */
[----:B------:R1:W-:Y:S02]  /*7640*/  STG.E.128 [R2.64], RZ ;  /* 0x000000ff02007986 */ /* 0x0003e4000c101d04 */
.L_x_104:
[----:B------:R-:W-:Y:S05]  /*7650*/  BSYNC B0 ;  /* 0x0000000000007941 */ /* 0x000fea0003800000 */
.L_x_103:
        /* <DEDUP_REMOVED lines=20> */
.L_x_106:
[----:B------:R-:W-:Y:S05]  /*77a0*/  BSYNC B0 ;  /* 0x0000000000007941 */ /* 0x000fea0003800000 */
.L_x_105:
        /* <DEDUP_REMOVED lines=15> */
.L_x_108:
[----:B------:R-:W-:Y:S05]  /*78a0*/  BSYNC B0 ;  /* 0x0000000000007941 */ /* 0x000fea0003800000 */
.L_x_107:
        /* <DEDUP_REMOVED lines=14> */
.L_x_110:
[----:B------:R-:W-:Y:S05]  /*7990*/  BSYNC B0 ;  /* 0x0000000000007941 */ /* 0x000fea0003800000 */
.L_x_109:
        /* <DEDUP_REMOVED lines=14> */
.L_x_112:
[----:B------:R-:W-:Y:S05]  /*7a80*/  BSYNC B0 ;  /* 0x0000000000007941 */ /* 0x000fea0003800000 */
.L_x_111:
        /* <DEDUP_REMOVED lines=14> */
.L_x_114:
[----:B------:R-:W-:Y:S05]  /*7b70*/  BSYNC B0 ;  /* 0x0000000000007941 */ /* 0x000fea0003800000 */
.L_x_113:
        /* <DEDUP_REMOVED lines=14> */
.L_x_116:
[----:B------:R-:W-:Y:S05]  /*7c60*/  BSYNC B0 ;  /* 0x0000000000007941 */ /* 0x000fea0003800000 */
.L_x_115:
        /* <DEDUP_REMOVED lines=14> */
.L_x_118:
[----:B------:R-:W-:Y:S05]  /*7d50*/  BSYNC B0 ;  /* 0x0000000000007941 */ /* 0x000fea0003800000 */
.L_x_117:
        /* <DEDUP_REMOVED lines=12> */
[----:B------:R-:W-:Y:S01]  /*7e20*/  STG.E.128 [R2.64], RZ ;  /* 0x000000ff02007986 */ /* 0x000fe2000c101d04 */
[----:B------:R-:W-:Y:S05]  /*7e30*/  EXIT ;  /* 0x000000000000794d */ /* 0x000fea0003800000 */
.L_x_119:
        /* <DEDUP_REMOVED lines=12> */
.L_x_1148:


//--------------------- .text._ZN7cutlass13device_kernelIN5flash19enable_sm80_to_sm89INS1_16FlashAttnBwdSm80INS1_25CollectiveMainloopBwdSm80ILi1ELi1EN4cute5tupleIJNS5_1CILi32EEENS7_ILi64EEENS7_ILi256EEEEEENS_10bfloat16_tEfNS_4arch4Sm80ELb0ELb0ELb1ELb1ELb0ELb0ELb0ELb0ELi2ELi2ELi2ELi1ELb1EEENS1_24CollectiveEpilogueBwdGQAISB_fSE_Li256ELb1ELb0EEENS1_19SingleTileSchedulerILb1ELb0ELb0ELi64EEEEEEEEEvNT_6ParamsE --------------------------
	.section	.text._ZN7cutlass13device_kernelIN5flash19enable_sm80_to_sm89INS1_16FlashAttnBwdSm80INS1_25CollectiveMainloopBwdSm80ILi1ELi1EN4cute5tupleIJNS5_1CILi32EEENS7_ILi64EEENS7_ILi256EEEEEENS_10bfloat16_tEfNS_4arch4Sm80ELb0ELb0ELb1ELb1ELb0ELb0ELb0ELb0ELi2ELi2ELi2ELi1ELb1EEENS1_24CollectiveEpilogueBwdGQAISB_fSE_Li256ELb1ELb0EEENS1_19SingleTileSchedulerILb1ELb0ELb0ELi64EEEEEEEEEvNT_6ParamsE,"ax",@progbits
	.sectioninfo	@"SHI_REGISTERS=255"
	.align	128
.text._ZN7cutlass13device_kernelIN5flash19enable_sm80_to_sm89INS1_16FlashAttnBwdSm80INS1_25CollectiveMainloopBwdSm80ILi1ELi1EN4cute5tupleIJNS5_1CILi32EEENS7_ILi64EEENS7_ILi256EEEEEENS_10bfloat16_tEfNS_4arch4Sm80ELb0ELb0ELb1ELb1ELb0ELb0ELb0ELb0ELi2ELi2ELi2ELi1ELb1EEENS1_24CollectiveEpilogueBwdGQAISB_fSE_Li256ELb1ELb0EEENS1_19SingleTileSchedulerILb1ELb0ELb0ELi64EEEEEEEEEvNT_6ParamsE:
        .type           _ZN7cutlass13device_kernelIN5flash19enable_sm80_to_sm89INS1_16FlashAttnBwdSm80INS1_25CollectiveMainloopBwdSm80ILi1ELi1EN4cute5tupleIJNS5_1CILi32EEENS7_ILi64EEENS7_ILi256EEEEEENS_10bfloat16_tEfNS_4arch4Sm80ELb0ELb0ELb1ELb1ELb0ELb0ELb0ELb0ELi2ELi2ELi2ELi1ELb1EEENS1_24CollectiveEpilogueBwdGQAISB_fSE_Li256ELb1ELb0EEENS1_19SingleTileSchedulerILb1ELb0ELb0ELi64EEEEEEEEEvNT_6ParamsE,@function
        .size           _ZN7cutlass13device_kernelIN5flash19enable_sm80_to_sm89INS1_16FlashAttnBwdSm80INS1_25CollectiveMainloopBwdSm80ILi1ELi1EN4cute5tupleIJNS5_1CILi32EEENS7_ILi64EEENS7_ILi256EEEEEENS_10bfloat16_tEfNS_4arch4Sm80ELb0ELb0ELb1ELb1ELb0ELb0ELb0ELb0ELi2ELi2ELi2ELi1ELb1EEENS1_24CollectiveEpilogueBwdGQAISB_fSE_Li256ELb1ELb0EEENS1_19SingleTileSchedulerILb1ELb0ELb0ELi64EEEEEEEEEvNT_6ParamsE,(.L_x_1149 - _ZN7cutlass13device_kernelIN5flash19enable_sm80_to_sm89INS1_16FlashAttnBwdSm80INS1_25CollectiveMainloopBwdSm80ILi1ELi1EN4cute5tupleIJNS5_1CILi32EEENS7_ILi64EEENS7_ILi256EEEEEENS_10bfloat16_tEfNS_4arch4Sm80ELb0ELb0ELb1ELb1ELb0ELb0ELb0ELb0ELi2ELi2ELi2ELi1ELb1EEENS1_24CollectiveEpilogueBwdGQAISB_fSE_Li256ELb1ELb0EEENS1_19SingleTileSchedulerILb1ELb0ELb0ELi64EEEEEEEEEvNT_6ParamsE)
        .other          _ZN7cutlass13device_kernelIN5flash19enable_sm80_to_sm89INS1_16FlashAttnBwdSm80INS1_25CollectiveMainloopBwdSm80ILi1ELi1EN4cute5tupleIJNS5_1CILi32EEENS7_ILi64EEENS7_ILi256EEEEEENS_10bfloat16_tEfNS_4arch4Sm80ELb0ELb0ELb1ELb1ELb0ELb0ELb0ELb0ELi2ELi2ELi2ELi1ELb1EEENS1_24CollectiveEpilogueBwdGQAISB_fSE_Li256ELb1ELb0EEENS1_19SingleTileSchedulerILb1ELb0ELb0ELi64EEEEEEEEEvNT_6ParamsE,@"STO_CUDA_ENTRY STV_DEFAULT"
_ZN7cutlass13device_kernelIN5flash19enable_sm80_to_sm89INS1_16FlashAttnBwdSm80INS1_25CollectiveMainloopBwdSm80ILi1ELi1EN4cute5tupleIJNS5_1CILi32EEENS7_ILi64EEENS7_ILi256EEEEEENS_10bfloat16_tEfNS_4arch4Sm80ELb0ELb0ELb1ELb1ELb0ELb0ELb0ELb0ELi2ELi2ELi2ELi1ELb1EEENS1_24CollectiveEpilogueBwdGQAISB_fSE_Li256ELb1ELb0EEENS1_19SingleTileSchedulerILb1ELb0ELb0ELi64EEEEEEEEEvNT_6ParamsE:
        /* <DEDUP_REMOVED lines=18> */
.L_x_121:
        /* <DEDUP_REMOVED lines=8> */
.L_x_123:
[----:B------:R-:W-:Y:S02]  /*01a0*/  MOV R0, c[0x0][0x3ac] ;  /* 0x0000eb0000007a02 */ /* 0x000fe40000000f00 */
.L_x_122:
[----:B-1----:R-:W-:-:S05]  /*01b0*/  IMAD.SHL.U32 R2, R19, 0x40, RZ ;  /* 0x0000004013027824 */ /* 0x002fca00078e00ff */
[----:B-----5:R-:W-:-:S04]  /*01c0*/  ISETP.GE.AND P0, PT, R2, R0, PT ;  /* 0x000000000200720c */ /* 0x020fc80003f06270 */
[----:B------:R-:W-:-:S05]  /*01d0*/  SEL R0, R5, 0xffffffff, !P0 ;  /* 0xffffffff05007807 */ /* 0x000fca0004000000 */
[----:B------:R1:W-:Y:S01]  /*01e0*/  STL [R1+0xa8], R0 ;  /* 0x0000a80001007387 */ /* 0x0003e20000100800 */
[----:B------:R-:W-:Y:S05]  /*01f0*/  BRA `(.L_x_124) ;  /* 0x0000012000007947 */ /* 0x000fea0003800000 */
.L_x_120:
[----:B---34-:R-:W-:-:S04]  /*0200*/  ISETP.NE.U32.AND P0, PT, RZ, c[0x0][0x3c8], PT ;  /* 0x0000f200ff007a0c */ /* 0x018fc80003f05070 */
[----:B------:R-:W-:-:S13]  /*0210*/  ISETP.NE.AND.EX P0, PT, RZ, c[0x0][0x3cc], PT, P0 ;  /* 0x0000f300ff007a0c */ /* 0x000fda0003f05300 */
[----:B------:R-:W-:Y:S05]  /*0220*/  @!P0 BRA `(.L_x_125) ;  /* 0x0000002000008947 */ /* 0x000fea0003800000 */
[----:B------:R1:W5:Y:S01]  /*0230*/  LDG.E R0, [R2.64] ;  /* 0x0000000602007981 */ /* 0x000362000c1e1900 */
[----:B------:R-:W-:Y:S05]  /*0240*/  BRA `(.L_x_126) ;  /* 0x0000009000007947 */ /* 0x000fea0003800000 */
.L_x_125:
        /* <DEDUP_REMOVED lines=8> */
.L_x_127:
[----:B------:R-:W-:Y:S02]  /*02d0*/  MOV R0, c[0x0][0x3ac] ;  /* 0x0000eb0000007a02 */ /* 0x000fe40000000f00 */
.L_x_126:
[----:B-1----:R-:W-:-:S05]  /*02e0*/  IMAD.SHL.U32 R2, R19, 0x40, RZ ;  /* 0x0000004013027824 */ /* 0x002fca00078e00ff */
[----:B-----5:R-:W-:-:S04]  /*02f0*/  ISETP.GE.AND P0, PT, R2, R0, PT ;  /* 0x000000000200720c */ /* 0x020fc80003f06270 */
[----:B------:R-:W-:-:S05]  /*0300*/  SEL R0, R5, 0xffffffff, !P0 ;  /* 0xffffffff05007807 */ /* 0x000fca0004000000 */
[----:B------:R1:W-:Y:S04]  /*0310*/  STL [R1+0xa8], R0 ;  /* 0x0000a80001007387 */ /* 0x0003e80000100800 */
.L_x_124:
[----:B------:R-:W2:Y:S02]  /*0320*/  LDL R150, [R1+0xa8] ;  /* 0x0000a80001967983 */ /* 0x000ea40000100800 */
[----:B--2---:R-:W-:-:S13]  /*0330*/  ISETP.GE.AND P0, PT, R150, RZ, PT ;  /* 0x000000ff9600720c */ /* 0x004fda0003f06270 */
[----:B------:R-:W-:Y:S05]  /*0340*/  @!P0 EXIT ;  /* 0x000000000000894d */ /* 0x000fea0003800000 */
[----:B------:R-:W-:Y:S01]  /*0350*/  ISETP.NE.U32.AND P4, PT, RZ, c[0x0][0x2c8], PT ;  /* 0x0000b200ff007a0c */ /* 0x000fe20003f85070 */
[----:B------:R-:W-:Y:S01]  /*0360*/  IMAD.WIDE R4, R150, R14, c[0x0][0x2c8] ;  /* 0x0000b20096047625 */ /* 0x000fe200078e020e */
[----:B------:R-:W-:Y:S02]  /*0370*/  ISETP.NE.U32.AND P0, PT, RZ, c[0x0][0x2d8], PT ;  /* 0x0000b600ff007a0c */ /* 0x000fe40003f05070 */
[----:B------:R-:W-:Y:S02]  /*0380*/  ISETP.NE.AND.EX P4, PT, RZ, c[0x0][0x2cc], PT, P4 ;  /* 0x0000b300ff007a0c */ /* 0x000fe40003f85340 */
[----:B------:R-:W-:Y:S02]  /*0390*/  ISETP.NE.AND.EX P0, PT, RZ, c[0x0][0x2dc], PT, P0 ;  /* 0x0000b700ff007a0c */ /* 0x000fe40003f05300 */
[----:B------:R-:W-:-:S04]  /*03a0*/  ISETP.NE.U32.AND P3, PT, RZ, c[0x0][0x2d0], PT ;  /* 0x0000b400ff007a0c */ /* 0x000fc80003f65070 */
[----:B------:R-:W-:Y:S01]  /*03b0*/  ISETP.NE.AND.EX P3, PT, RZ, c[0x0][0x2d4], PT, P3 ;  /* 0x0000b500ff007a0c */ /* 0x000fe20003f65330 */
[----:B------:R-:W-:-:S04]  /*03c0*/  IMAD.MOV.U32 R10, RZ, RZ, c[0x0][0x168] ;  /* 0x00005a00ff0a7624 */ /* 0x000fc800078e00ff */
[----:B-1----:R-:W2:Y:S01]  /*03d0*/  @P4 LDG.E R0, [R4.64] ;  /* 0x0000000604004981 */ /* 0x002ea2000c1e1900 */
[----:B------:R-:W-:-:S03]  /*03e0*/  IMAD.WIDE R2, R150, R14, c[0x0][0x2d0] ;  /* 0x0000b40096027625 */ /* 0x000fc600078e020e */
[----:B------:R-:W3:Y:S01]  /*03f0*/  @P4 LDG.E R9, [R4.64] ;  /* 0x0000000604094981 */ /* 0x000ee2000c1e1900 */
[----:B------:R-:W-:-:S03]  /*0400*/  @P0 IMAD.WIDE R6, R150, R14, c[0x0][0x2d8] ;  /* 0x0000b60096060625 */ /* 0x000fc600078e020e */
[----:B------:R-:W4:Y:S04]  /*0410*/  @P3 LDG.E R8, [R2.64] ;  /* 0x0000000602083981 */ /* 0x000f28000c1e1900 */
[----:B------:R1:W5:Y:S01]  /*0420*/  @P0 LDG.E R10, [R6.64] ;  /* 0x00000006060a0981 */ /* 0x000362000c1e1900 */
[----:B------:R-:W-:Y:S01]  /*0430*/  CS2R R12, SRZ ;  /* 0x00000000000c7805 */ /* 0x000fe2000001ff00 */
[----:B------:R-:W-:Y:S02]  /*0440*/  IMAD.MOV.U32 R18, RZ, RZ, c[0x0][0x198] ;  /* 0x00006600ff127624 */ /* 0x000fe400078e00ff */
[----:B--2---:R-:W-:-:S05]  /*0450*/  @P4 IMAD R0, R150, 0x20, R0 ;  /* 0x0000002096004824 */ /* 0x004fca00078e0200 */
[----:B-1----:R-:W-:Y:S02]  /*0460*/  @P4 SHF.R.S32.HI R6, RZ, 0x1f, R0 ;  /* 0x0000001fff064819 */ /* 0x002fe40000011400 */
[--C-:B----4-:R-:W-:Y:S01]  /*0470*/  @P3 SHF.R.S32.HI R13, RZ, 0x1f, R8.reuse ;  /* 0x0000001fff0d3819 */ /* 0x110fe20000011408 */
[----:B------:R-:W-:Y:S01]  /*0480*/  @P3 IMAD.MOV.U32 R12, RZ, RZ, R8 ;  /* 0x000000ffff0c3224 */ /* 0x000fe200078e0008 */
[----:B------:R-:W-:Y:S01]  /*0490*/  @P4 LEA.HI R0, R6, R0, RZ, 0x5 ;  /* 0x0000000006004211 */ /* 0x000fe200078f28ff */
[----:B------:R-:W-:Y:S01]  /*04a0*/  IMAD.MOV.U32 R6, RZ, RZ, RZ ;  /* 0x000000ffff067224 */ /* 0x000fe200078e00ff */
[----:B-----5:R1:W-:Y:S01]  /*04b0*/  STL [R1+0x74], R10 ;  /* 0x0000740a01007387 */ /* 0x0203e20000100800 */
[----:B------:R-:W-:Y:S01]  /*04c0*/  IMAD.MOV.U32 R152, RZ, RZ, R10 ;  /* 0x000000ffff987224 */ /* 0x000fe200078e000a */
[----:B------:R-:W-:Y:S01]  /*04d0*/  @P4 LOP3.LUT R6, R0, 0xffffffe0, RZ, 0xc0, !PT ;  /* 0xffffffe000064812 */ /* 0x000fe200078ec0ff */
[----:B-1----:R-:W-:Y:S02]  /*04e0*/  CS2R R10, SRZ ;  /* 0x00000000000a7805 */ /* 0x002fe4000001ff00 */
[--C-:B---3--:R-:W-:Y:S01]  /*04f0*/  @P4 SHF.R.S32.HI R11, RZ, 0x1f, R9.reuse ;  /* 0x0000001fff0b4819 */ /* 0x108fe20000011409 */
[----:B------:R-:W-:Y:S01]  /*0500*/  @P4 IMAD.MOV.U32 R10, RZ, RZ, R9 ;  /* 0x000000ffff0a4224 */ /* 0x000fe200078e0009 */
[----:B------:R-:W-:Y:S05]  /*0510*/  @P0 BRA `(.L_x_128) ;  /* 0x0000005000000947 */ /* 0x000fea0003800000 */
[----:B------:R-:W-:Y:S05]  /*0520*/  @!P4 BRA `(.L_x_128) ;  /* 0x000000400000c947 */ /* 0x000fea0003800000 */
[----:B------:R1:W2:Y:S04]  /*0530*/  LDG.E R0, [R4.64] ;  /* 0x0000000604007981 */ /* 0x0002a8000c1e1900 */
[----:B-1----:R-:W2:Y:S02]  /*0540*/  LDG.E R4, [R4.64+0x4] ;  /* 0x0000040604047981 */ /* 0x002ea4000c1e1900 */
[----:B--2---:R-:W-:-:S05]  /*0550*/  IADD3 R152, -R0, R4, RZ ;  /* 0x0000000400987210 */ /* 0x004fca0007ffe1ff */
[----:B------:R1:W-:Y:S02]  /*0560*/  STL [R1+0x74], R152 ;  /* 0x0000749801007387 */ /* 0x0003e40000100800 */
.L_x_128:
[----:B------:R-:W-:-:S04]  /*0570*/  ISETP.NE.U32.AND P0, PT, RZ, c[0x0][0x2e0], PT ;  /* 0x0000b800ff007a0c */ /* 0x000fc80003f05070 */
[----:B------:R-:W-:-:S13]  /*0580*/  ISETP.NE.AND.EX P0, PT, RZ, c[0x0][0x2e4], PT, P0 ;  /* 0x0000b900ff007a0c */ /* 0x000fda0003f05300 */
[----:B------:R-:W-:Y:S05]  /*0590*/  @!P0 BRA `(.L_x_129) ;  /* 0x0000003000008947 */ /* 0x000fea0003800000 */
[----:B------:R-:W-:-:S05]  /*05a0*/  IMAD.WIDE R2, R150, R14, c[0x0][0x2e0] ;  /* 0x0000b80096027625 */ /* 0x000fca00078e020e */
[----:B------:R2:W5:Y:S01]  /*05b0*/  LDG.E R18, [R2.64] ;  /* 0x0000000602127981 */ /* 0x000562000c1e1900 */
[----:B------:R-:W-:Y:S05]  /*05c0*/  BRA `(.L_x_130) ;  /* 0x0000004000007947 */ /* 0x000fea0003800000 */
.L_x_129:
[----:B------:R-:W-:Y:S05]  /*05d0*/  @!P3 BRA `(.L_x_130) ;  /* 0x000000300000b947 */ /* 0x000fea0003800000 */
[----:B------:R2:W3:Y:S04]  /*05e0*/  LDG.E R0, [R2.64] ;  /* 0x0000000602007981 */ /* 0x0004e8000c1e1900 */
[----:B--2---:R-:W3:Y:S02]  /*05f0*/  LDG.E R2, [R2.64+0x4] ;  /* 0x0000040602027981 */ /* 0x004ee4000c1e1900 */
[----:B---3--:R-:W-:Y:S02]  /*0600*/  IADD3 R18, -R0, R2, RZ ;  /* 0x0000000200127210 */ /* 0x008fe40007ffe1ff */
.L_x_130:
[----:B------:R-:W-:Y:S01]  /*0610*/  ISETP.GE.AND P0, PT, R152, 0x1, PT ;  /* 0x000000019800780c */ /* 0x000fe20003f06270 */
[----:B------:R-:W-:Y:S01]  /*0620*/  CS2R R142, SRZ ;  /* 0x00000000008e7805 */ /* 0x000fe2000001ff00 */
[----:B------:R-:W-:Y:S01]  /*0630*/  PLOP3.LUT P1, PT, PT, PT, PT, 0x80, 0x0 ;  /* 0x000000000000781c */ /* 0x000fe20003f2f070 */
        /* <DEDUP_REMOVED lines=65> */
[--C-:B------:R-:W-:Y:S01]  /*0a50*/  SHF.R.S32.HI R5, RZ, 0x1f, R151.reuse ;  /* 0x0000001fff057819 */ /* 0x100fe20000011497 */
[----:B--2---:R-:W-:Y:S01]  /*0a60*/  IMAD.MOV.U32 R2, RZ, RZ, c[0x0][0x248] ;  /* 0x00009200ff027624 */ /* 0x004fe200078e00ff */
[----:B------:R-:W-:Y:S01]  /*0a70*/  SHF.R.S32.HI R3, RZ, 0x1f, R6 ;  /* 0x0000001fff037819 */ /* 0x000fe20000011406 */
[----:B------:R-:W-:Y:S01]  /*0a80*/  IMAD.SHL.U32 R4, R151, 0x4, RZ ;  /* 0x0000000497047824 */ /* 0x000fe200078e00ff */
[----:B------:R-:W-:Y:S01]  /*0a90*/  IADD3 R24, P0, R0, R151, RZ ;  /* 0x0000009700187210 */ /* 0x000fe20007f1e0ff */
[----:B-----5:R-:W-:Y:S01]  /*0aa0*/  IMAD R35, R19, -0x40, R18 ;  /* 0xffffffc013237824 */ /* 0x020fe200078e0212 */
[----:B------:R-:W-:Y:S01]  /*0ab0*/  ISETP.NE.AND P2, PT, R2, 0x1, PT ;  /* 0x000000010200780c */ /* 0x000fe20003f45270 */
[----:B------:R-:W-:Y:S01]  /*0ac0*/  IMAD.MOV.U32 R248, RZ, RZ, RZ ;  /* 0x000000fffff87224 */ /* 0x000fe200078e00ff */
[----:B------:R-:W-:Y:S01]  /*0ad0*/  IADD3 R2, P1, R4, R6, RZ ;  /* 0x0000000604027210 */ /* 0x000fe20007f3e0ff */
[----:B------:R-:W-:Y:S01]  /*0ae0*/  IMAD.MOV.U32 R6, RZ, RZ, R148 ;  /* 0x000000ffff067224 */ /* 0x000fe200078e0094 */
[----:B------:R-:W-:Y:S01]  /*0af0*/  LEA.HI.X.SX32 R25, R0, R5, 0x1, P0 ;  /* 0x0000000500197211 */ /* 0x000fe200000f0eff */
[----:B------:R-:W-:Y:S01]  /*0b00*/  CS2R R146, SRZ ;  /* 0x0000000000927805 */ /* 0x000fe2000001ff00 */
        /* <DEDUP_REMOVED lines=10> */
[-C--:B------:R-:W-:Y:S01]  /*0bb0*/  LEA.HI R34, R37, R151.reuse, RZ, 0x2 ;  /* 0x0000009725227211 */ /* 0x080fe200078f10ff */
        /* <DEDUP_REMOVED lines=18> */
[----:B------:R-:W-:Y:S01]  /*0ce0*/  IMAD.X R27, R5, 0x1, R11, P1 ;  /* 0x00000001051b7824 */ /* 0x000fe200008e060b */
[-C--:B------:R-:W-:Y:S01]  /*0cf0*/  LEA.HI R38, R37, R151.reuse, RZ, 0x4 ;  /* 0x0000009725267211 */ /* 0x080fe200078f20ff */
[----:B------:R-:W-:Y:S01]  /*0d00*/  IMAD.X R9, R5, 0x1, R13, P0 ;  /* 0x0000000105097824 */ /* 0x000fe200000e060d */
[----:B------:R-:W-:Y:S01]  /*0d10*/  LOP3.LUT R0, R0, 0xfffffff8, RZ, 0xc0, !PT ;  /* 0xfffffff800007812 */ /* 0x000fe200078ec0ff */
[----:B------:R-:W-:Y:S01]  /*0d20*/  IMAD.WIDE.U32 R4, R148, c[0x0][0x270], R2 ;  /* 0x00009c0094047a25 */ /* 0x000fe200078e0002 */
[----:B------:R-:W-:Y:S01]  /*0d30*/  LOP3.LUT R11, R36, 0xfffffff8, RZ, 0xc0, !PT ;  /* 0xfffffff8240b7812 */ /* 0x000fe200078ec0ff */
[----:B------:R-:W-:Y:S01]  /*0d40*/  CS2R R124, SRZ ;  /* 0x00000000007c7805 */ /* 0x000fe2000001ff00 */
[----:B------:R-:W-:Y:S01]  /*0d50*/  SHF.R.S32.HI R10, RZ, 0x4, R38 ;  /* 0x00000004ff0a7819 */ /* 0x000fe20000011426 */
[C---:B------:R-:W-:Y:S01]  /*0d60*/  IMAD R12, R148.reuse, c[0x0][0x28c], R12 ;  /* 0x0000a300940c7a24 */ /* 0x040fe200078e020c */
[----:B------:R-:W-:Y:S01]  /*0d70*/  @P2 SHF.R.U32.HI R6, RZ, c[0x0][0x250], R7 ;  /* 0x00009400ff062a19 */ /* 0x000fe20000011607 */
[----:B------:R-:W-:Y:S01]  /*0d80*/  IMAD.WIDE.U32 R2, R148, c[0x0][0x288], R2 ;  /* 0x0000a20094027a25 */ /* 0x000fe200078e0002 */
[----:B------:R-:W-:Y:S01]  /*0d90*/  LEA.HI R7, R38, R10, RZ, 0x1 ;  /* 0x0000000a26077211 */ /* 0x000fe200078f08ff */
[----:B------:R-:W-:Y:S01]  /*0da0*/  CS2R R122, SRZ ;  /* 0x00000000007a7805 */ /* 0x000fe2000001ff00 */
[----:B------:R-:W-:Y:S01]  /*0db0*/  SEL R31, R150, RZ, !P4 ;  /* 0x000000ff961f7207 */ /* 0x000fe20006000000 */
[----:B------:R-:W-:Y:S01]  /*0dc0*/  IMAD R14, R148, c[0x0][0x274], R14 ;  /* 0x00009d00940e7a24 */ /* 0x000fe200078e020e */
[----:B------:R-:W-:Y:S01]  /*0dd0*/  LOP3.LUT R7, R7, 0xfffffffe, RZ, 0xc0, !PT ;  /* 0xfffffffe07077812 */ /* 0x000fe200078ec0ff */
[----:B------:R-:W-:Y:S01]  /*0de0*/  IMAD.IADD R29, R16, 0x1, -R0 ;  /* 0x00000001101d7824 */ /* 0x000fe200078e0a00 */
[----:B------:R-:W-:Y:S01]  /*0df0*/  LEA.HI R0, R37, R151, RZ, 0x6 ;  /* 0x0000009725007211 */ /* 0x000fe200078f30ff */
[----:B------:R-:W-:Y:S01]  /*0e00*/  IMAD.IADD R22, R151, 0x1, -R11 ;  /* 0x0000000197167824 */ /* 0x000fe200078e0a0b */
[----:B------:R-:W-:Y:S01]  /*0e10*/  CS2R R120, SRZ ;  /* 0x0000000000787805 */ /* 0x000fe2000001ff00 */
[----:B------:R-:W-:Y:S01]  /*0e20*/  IMAD.IADD R13, R3, 0x1, R12 ;  /* 0x00000001030d7824 */ /* 0x000fe200078e020c */
[----:B------:R-:W-:Y:S01]  /*0e30*/  SHF.R.S32.HI R23, RZ, 0x6, R0 ;  /* 0x00000006ff177819 */ /* 0x000fe20000011400 */
[----:B------:R-:W-:Y:S01]  /*0e40*/  IMAD.SHL.U32 R3, R50, 0x40, RZ ;  /* 0x0000004032037824 */ /* 0x000fe200078e00ff */
[----:B------:R-:W-:Y:S01]  /*0e50*/  CS2R R118, SRZ ;  /* 0x0000000000767805 */ /* 0x000fe2000001ff00 */
[----:B------:R-:W-:Y:S01]  /*0e60*/  IMAD.IADD R15, R5, 0x1, R14 ;  /* 0x00000001050f7824 */ /* 0x000fe200078e020e */
[----:B------:R-:W-:Y:S01]  /*0e70*/  SHF.R.S32.HI R5, RZ, 0x1f, R6 ;  /* 0x0000001fff057819 */ /* 0x000fe20000011406 */
[----:B------:R-:W-:Y:S01]  /*0e80*/  IMAD.SHL.U32 R16, R22, 0x8, RZ ;  /* 0x0000000816107824 */ /* 0x000fe200078e00ff */
[----:B------:R-:W-:Y:S01]  /*0e90*/  LOP3.LUT R0, R3, 0x1c0, RZ, 0xc0, !PT ;  /* 0x000001c003007812 */ /* 0x000fe200078ec0ff */
[----:B------:R-:W-:Y:S01]  /*0ea0*/  IMAD.MOV.U32 R12, RZ, RZ, R2 ;  /* 0x000000ffff0c7224 */ /* 0x000fe200078e0002 */
[----:B------:R-:W-:Y:S01]  /*0eb0*/  CS2R R116, SRZ ;  /* 0x0000000000747805 */ /* 0x000fe2000001ff00 */
        /* <DEDUP_REMOVED lines=8> */
[C---:B------:R-:W-:Y:S01]  /*0f40*/  IMAD R4, R6.reuse, c[0x0][0x1e4], R2 ;  /* 0x0000790006047a24 */ /* 0x040fe200078e0202 */
        /* <DEDUP_REMOVED lines=8> */
[----:B------:R-:W-:Y:S01]  /*0fd0*/  ISETP.GE.AND P3, PT, R16, c[0x0][0x1cc], PT ;  /* 0x0000730010007a0c */ /* 0x000fe20003f66270 */
[----:B------:R-:W-:Y:S01]  /*0fe0*/  IMAD R10, R6, c[0x0][0x1b4], R5 ;  /* 0x00006d00060a7a24 */ /* 0x000fe200078e0205 */
[----:B------:R-:W-:Y:S01]  /*0ff0*/  IADD3 R32, R16, 0x40, RZ ;  /* 0x0000004010207810 */ /* 0x000fe20007ffe0ff */
[----:B------:R-:W-:Y:S01]  /*1000*/  IMAD.WIDE.U32 R4, R6, c[0x0][0x1b0], R16 ;  /* 0x00006c0006047a25 */ /* 0x000fe200078e0010 */
[----:B------:R-:W-:Y:S01]  /*1010*/  IADD3 R33, R16, 0x80, RZ ;  /* 0x0000008010217810 */ /* 0x000fe20007ffe0ff */
[----:B------:R-:W-:Y:S01]  /*1020*/  CS2R R112, SRZ ;  /* 0x0000000000707805 */ /* 0x000fe2000001ff00 */
[----:B------:R-:W-:Y:S01]  /*1030*/  ISETP.GE.AND P2, PT, R32, c[0x0][0x1cc], PT ;  /* 0x0000730020007a0c */ /* 0x000fe20003f46270 */
[----:B------:R-:W-:Y:S01]  /*1040*/  IMAD R6, R7, c[0x0][0x1e8], RZ ;  /* 0x00007a0007067a24 */ /* 0x000fe200078e02ff */
[----:B------:R-:W-:Y:S01]  /*1050*/  CS2R R110, SRZ ;  /* 0x00000000006e7805 */ /* 0x000fe2000001ff00 */
[----:B------:R-:W-:Y:S01]  /*1060*/  IMAD.IADD R11, R5, 0x1, R10 ;  /* 0x00000001050b7824 */ /* 0x000fe200078e020a */
[----:B------:R-:W-:Y:S01]  /*1070*/  CS2R R108, SRZ ;  /* 0x00000000006c7805 */ /* 0x000fe2000001ff00 */
[----:B------:R-:W-:Y:S01]  /*1080*/  IMAD R18, R26, c[0x0][0x278], RZ ;  /* 0x00009e001a127a24 */ /* 0x000fe200078e02ff */
[----:B------:R-:W-:Y:S01]  /*1090*/  CS2R R106, SRZ ;  /* 0x00000000006a7805 */ /* 0x000fe2000001ff00 */
[C---:B------:R-:W-:Y:S01]  /*10a0*/  IMAD R6, R0.reuse, c[0x0][0x1ec], R6 ;  /* 0x00007b0000067a24 */ /* 0x040fe200078e0206 */
[----:B------:R-:W-:Y:S01]  /*10b0*/  CS2R R104, SRZ ;  /* 0x0000000000687805 */ /* 0x000fe2000001ff00 */
[----:B------:R-:W-:Y:S01]  /*10c0*/  IMAD.WIDE.U32 R2, R0, c[0x0][0x1e8], R2 ;  /* 0x00007a0000027a25 */ /* 0x000fe200078e0002 */
        /* <DEDUP_REMOVED lines=49> */
[----:B------:R-:W-:Y:S01]  /*13e0*/  IMAD R7, R8, c[0x0][0x1ac], R3 ;  /* 0x00006b0008077a24 */ /* 0x000fe200078e0203 */
[----:B------:R-:W-:Y:S01]  /*13f0*/  CS2R R54, SRZ ;  /* 0x0000000000367805 */ /* 0x000fe2000001ff00 */
[----:B------:R-:W-:Y:S01]  /*1400*/  IMAD.IADD R5, R11, 0x1, R20 ;  /* 0x000000010b057824 */ /* 0x000fe200078e0214 */
[----:B------:R-:W-:Y:S01]  /*1410*/  LEA.HI.X R3, R12, c[0x0][0x1c4], R0, 0x1, P0 ;  /* 0x000071000c037a11 */ /* 0x000fe200000f0c00 */
[----:B------:R-:W-:Y:S01]  /*1420*/  IMAD.IADD R0, R35, 0x1, -R50 ;  /* 0x0000000123007824 */ /* 0x000fe200078e0a32 */
[----:B------:R-:W-:Y:S01]  /*1430*/  STL.64 [R1+0x98], R42 ;  /* 0x0000982a01007387 */ /* 0x000fe20000100a00 */
[----:B------:R-:W-:Y:S01]  /*1440*/  IMAD.MOV.U32 R4, RZ, RZ, R10 ;  /* 0x000000ffff047224 */ /* 0x000fe200078e000a */
[----:B------:R-:W-:Y:S01]  /*1450*/  CS2R R52, SRZ ;  /* 0x0000000000347805 */ /* 0x000fe2000001ff00 */
[----:B------:R-:W-:Y:S01]  /*1460*/  IMAD.SHL.U32 R41, R28, 0x2, RZ ;  /* 0x000000021c297824 */ /* 0x000fe200078e00ff */
[----:B------:R-:W-:Y:S01]  /*1470*/  ISETP.LT.OR P6, PT, R0, 0x1, P3 ;  /* 0x000000010000780c */ /* 0x000fe20001fc1670 */
[----:B------:R-:W-:Y:S01]  /*1480*/  IMAD.WIDE.U32 R8, R8, c[0x0][0x1a8], R4 ;  /* 0x00006a0008087a25 */ /* 0x000fe200078e0004 */
[----:B------:R-:W-:-:S02]  /*1490*/  IADD3 R28, R16, 0xc0, RZ ;  /* 0x000000c0101c7810 */ /* 0x000fc40007ffe0ff */
[----:B------:R-:W-:Y:S01]  /*14a0*/  ISETP.LT.OR P5, PT, R0, 0x1, P2 ;  /* 0x000000010000780c */ /* 0x000fe200017a1670 */
[----:B------:R-:W-:Y:S01]  /*14b0*/  IMAD.MOV.U32 R5, RZ, RZ, c[0x0][0x1d8] ;  /* 0x00007600ff057624 */ /* 0x000fe200078e00ff */
[----:B------:R-:W-:Y:S01]  /*14c0*/  LEA R6, P0, R8, c[0x0][0x190], 0x1 ;  /* 0x0000640008067a11 */ /* 0x000fe200078008ff */
[----:B------:R-:W-:Y:S01]  /*14d0*/  IMAD.IADD R7, R9, 0x1, R7 ;  /* 0x0000000109077824 */ /* 0x000fe200078e0207 */
[----:B------:R-:W-:Y:S01]  /*14e0*/  ISETP.LT.OR P3, PT, R0, 0x21, P3 ;  /* 0x000000210000780c */ /* 0x000fe20001f61670 */
[----:B------:R-:W-:Y:S01]  /*14f0*/  IMAD.MOV.U32 R10, RZ, RZ, c[0x0][0x1dc] ;  /* 0x00007700ff0a7624 */ /* 0x000fe200078e00ff */
[C---:B------:R-:W-:Y:S01]  /*1500*/  LEA R4, P4, R5.reuse, R2, 0x6 ;  /* 0x0000000205047211 */ /* 0x040fe200078830ff */
[----:B------:R-:W-:Y:S01]  /*1510*/  IMAD.MOV.U32 R13, RZ, RZ, c[0x0][0x1a8] ;  /* 0x00006a00ff0d7624 */ /* 0x000fe200078e00ff */
[----:B------:R-:W-:Y:S01]  /*1520*/  LEA.HI.X R7, R8, c[0x0][0x194], R7, 0x1, P0 ;  /* 0x0000650008077a11 */ /* 0x000fe200000f0c07 */
[----:B------:R-:W-:Y:S01]  /*1530*/  @!PT LDS RZ, [RZ] ;  /* 0x00000000fffff984 */ /* 0x000fe20000000800 */
[----:B------:R-:W-:Y:S01]  /*1540*/  @!PT LDS RZ, [RZ] ;  /* 0x00000000fffff984 */ /* 0x000fe20000000800 */
[----:B------:R-:W-:Y:S01]  /*1550*/  @!PT LDS RZ, [RZ] ;  /* 0x00000000fffff984 */ /* 0x000fe20000000800 */
[----:B------:R2:W-:Y:S01]  /*1560*/  LDGSTS.E.BYPASS.LTC128B.128 [R41+0x8080], [R2.64], !P6 ;  /* 0x0808000002297fae */ /* 0x0005e2000f101d46 */
[----:B------:R-:W-:Y:S01]  /*1570*/  ISETP.GE.AND P0, PT, R28, c[0x0][0x1cc], PT ;  /* 0x000073001c007a0c */ /* 0x000fe20003f06270 */
[----:B------:R-:W-:Y:S01]  /*1580*/  IMAD.MOV.U32 R18, RZ, RZ, c[0x0][0x1ac] ;  /* 0x00006b00ff127624 */ /* 0x000fe200078e00ff */
[----:B------:R-:W-:Y:S01]  /*1590*/  LEA.HI.X R5, R5, R3, R10, 0x6, P4 ;  /* 0x0000000305057211 */ /* 0x000fe200020f340a */
[----:B------:R2:W-:Y:S01]  /*15a0*/  LDGSTS.E.BYPASS.LTC128B.128 [R41+0xa080], [R2.64+0x80], !P5 ;  /* 0x0a08008002297fae */ /* 0x0005e2000e901d46 */
[C---:B------:R-:W-:Y:S01]  /*15b0*/  ISETP.LT.OR P4, PT, R0.reuse, 0x1, P1 ;  /* 0x000000010000780c */ /* 0x040fe20000f81670 */
[C---:B------:R-:W-:Y:S01]  /*15c0*/  IMAD R8, R27.reuse, c[0x0][0x178], RZ ;  /* 0x00005e001b087a24 */ /* 0x040fe200078e02ff */
[----:B------:R-:W-:Y:S01]  /*15d0*/  ISETP.LT.OR P6, PT, R0, 0x1, P0 ;  /* 0x000000010000780c */ /* 0x000fe200007c1670 */
[----:B------:R-:W-:Y:S01]  /*15e0*/  IMAD R9, R27, c[0x0][0x208], RZ ;  /* 0x000082001b097a24 */ /* 0x000fe200078e02ff */
[----:B------:R-:W-:Y:S01]  /*15f0*/  ISETP.GE.AND P5, PT, R16, c[0x0][0x19c], PT ;  /* 0x0000670010007a0c */ /* 0x000fe20003fa6270 */
[C---:B------:R-:W-:Y:S01]  /*1600*/  IMAD R14, R21.reuse, c[0x0][0x17c], R8 ;  /* 0x00005f00150e7a24 */ /* 0x040fe200078e0208 */
[C---:B------:R-:W-:Y:S01]  /*1610*/  ISETP.LT.OR P2, PT, R0.reuse, 0x21, P2 ;  /* 0x000000210000780c */ /* 0x040fe20001741670 */
[C---:B------:R-:W-:Y:S01]  /*1620*/  IMAD R15, R21.reuse, c[0x0][0x20c], R9 ;  /* 0x00008300150f7a24 */ /* 0x040fe200078e0209 */
[C---:B------:R-:W-:Y:S01]  /*1630*/  ISETP.LT.OR P1, PT, R0.reuse, 0x21, P1 ;  /* 0x000000210000780c */ /* 0x040fe20000f21670 */
[--C-:B------:R-:W-:Y:S01]  /*1640*/  IMAD.WIDE.U32 R8, R21, c[0x0][0x178], R16.reuse ;  /* 0x00005e0015087a25 */ /* 0x100fe200078e0010 */
[----:B------:R-:W-:Y:S01]  /*1650*/  ISETP.LT.OR P0, PT, R0, 0x21, P0 ;  /* 0x000000210000780c */ /* 0x000fe20000701670 */
[----:B------:R-:W-:Y:S01]  /*1660*/  STL [R1+0x54], R41 ;  /* 0x0000542901007387 */ /* 0x000fe20000100800 */
[----:B------:R-:W-:Y:S01]  /*1670*/  LEA.HI R27, R37, R151, RZ, 0x5 ;  /* 0x00000097251b7211 */ /* 0x000fe200078f28ff */
[----:B------:R-:W-:-:S02]  /*1680*/  IMAD.WIDE.U32 R10, R21, c[0x0][0x208], R16 ;  /* 0x00008200150a7a25 */ /* 0x000fc400078e0010 */
[----:B------:R2:W-:Y:S01]  /*1690*/  LDGSTS.E.BYPASS.LTC128B.128 [R41+0xc080], [R2.64+0x100], !P4 ;  /* 0x0c08010002297fae */ /* 0x0005e2000e101d46 */
[C---:B------:R-:W-:Y:S01]  /*16a0*/  LEA R12, P4, R13.reuse, R6, 0x6 ;  /* 0x000000060d0c7211 */ /* 0x040fe200078830ff */
[----:B------:R-:W-:Y:S01]  /*16b0*/  IMAD.MOV.U32 R150, RZ, RZ, 0x20 ;  /* 0x00000020ff967424 */ /* 0x000fe200078e00ff */
[----:B------:R-:W-:Y:S01]  /*16c0*/  SHF.R.S32.HI R21, RZ, 0x5, R27 ;  /* 0x00000005ff157819 */ /* 0x000fe2000001141b */
[----:B------:R2:W-:Y:S01]  /*16d0*/  LDGSTS.E.BYPASS.LTC128B.128 [R41+0xe080], [R2.64+0x180], !P6 ;  /* 0x0e08018002297fae */ /* 0x0005e2000f101d46 */
[----:B------:R-:W-:Y:S01]  /*16e0*/  ISETP.LT.OR P6, PT, R0, 0x1, P5 ;  /* 0x000000010000780c */ /* 0x000fe20002fc1670 */
[----:B------:R-:W-:Y:S01]  /*16f0*/  IMAD R17, R40, c[0x0][0x238], RZ ;  /* 0x00008e0028117a24 */ /* 0x000fe200078e02ff */
[----:B------:R-:W-:Y:S01]  /*1700*/  LEA.HI.X R13, R13, R7, R18, 0x6, P4 ;  /* 0x000000070d0d7211 */ /* 0x000fe200020f3412 */
[----:B------:R3:W-:Y:S01]  /*1710*/  LDGSTS.E.BYPASS.LTC128B.128 [R41+0x9080], [R4.64], !P3 ;  /* 0x0908000004297fae */ /* 0x0007e2000d901d46 */
[----:B------:R-:W-:Y:S01]  /*1720*/  ISETP.GE.AND P4, PT, R32, c[0x0][0x19c], PT ;  /* 0x0000670020007a0c */ /* 0x000fe20003f86270 */
[----:B------:R-:W-:Y:S01]  /*1730*/  IMAD R17, R148, c[0x0][0x23c], R17 ;  /* 0x00008f0094117a24 */ /* 0x000fe200078e0211 */
[----:B------:R-:W-:Y:S01]  /*1740*/  ISETP.GE.AND P3, PT, R33, c[0x0][0x19c], PT ;  /* 0x0000670021007a0c */ /* 0x000fe20003f66270 */
[----:B------:R3:W-:Y:S01]  /*1750*/  LDGSTS.E.BYPASS.LTC128B.128 [R41+0xb080], [R4.64+0x80], !P2 ;  /* 0x0b08008004297fae */ /* 0x0007e2000d101d46 */
[----:B------:R-:W-:-:S02]  /*1760*/  ISETP.GE.AND P2, PT, R28, c[0x0][0x19c], PT ;  /* 0x000067001c007a0c */ /* 0x000fc40003f46270 */
[C---:B------:R-:W-:Y:S01]  /*1770*/  ISETP.LT.OR P5, PT, R0.reuse, 0x21, P5 ;  /* 0x000000210000780c */ /* 0x040fe20002fa1670 */
[----:B------:R3:W-:Y:S01]  /*1780*/  LDGSTS.E.BYPASS.LTC128B.128 [R41+0xd080], [R4.64+0x100], !P1 ;  /* 0x0d08010004297fae */ /* 0x0007e2000c901d46 */
[C---:B------:R-:W-:Y:S02]  /*1790*/  ISETP.LT.OR P1, PT, R0.reuse, 0x1, P4 ;  /* 0x000000010000780c */ /* 0x040fe40002721670 */
[C---:B------:R-:W-:Y:S01]  /*17a0*/  ISETP.LT.OR P4, PT, R0.reuse, 0x21, P4 ;  /* 0x000000210000780c */ /* 0x040fe20002781670 */
[----:B------:R3:W-:Y:S01]  /*17b0*/  LDGSTS.E.BYPASS.LTC128B.128 [R41+0xf080], [R4.64+0x180], !P0 ;  /* 0x0f08018004297fae */ /* 0x0007e2000c101d46 */
[C---:B------:R-:W-:Y:S02]  /*17c0*/  ISETP.LT.OR P0, PT, R0.reuse, 0x1, P3 ;  /* 0x000000010000780c */ /* 0x040fe40001f01670 */
[C---:B------:R-:W-:Y:S01]  /*17d0*/  ISETP.LT.OR P3, PT, R0.reuse, 0x21, P3 ;  /* 0x000000210000780c */ /* 0x040fe20001f61670 */
[----:B------:R-:W0:Y:S04]  /*17e0*/  LDGDEPBAR ;  /* 0x00000000000079af */ /* 0x000e280000000000 */
[----:B------:R4:W-:Y:S01]  /*17f0*/  LDGSTS.E.BYPASS.LTC128B.128 [R41+0x80], [R6.64], !P6 ;  /* 0x0008000006297fae */ /* 0x0009e2000f101d46 */
[----:B------:R-:W-:-:S02]  /*1800*/  ISETP.LT.OR P6, PT, R0, 0x1, P2 ;  /* 0x000000010000780c */ /* 0x000fc400017c1670 */
[----:B------:R-:W-:Y:S01]  /*1810*/  ISETP.LT.OR P2, PT, R0, 0x21, P2 ;  /* 0x000000210000780c */ /* 0x000fe20001741670 */
[----:B--2---:R-:W-:Y:S01]  /*1820*/  IMAD.IADD R3, R9, 0x1, R14 ;  /* 0x0000000109037824 */ /* 0x004fe200078e020e */
[----:B------:R4:W-:Y:S01]  /*1830*/  LDGSTS.E.BYPASS.LTC128B.128 [R41+0x2080], [R6.64+0x80], !P1 ;  /* 0x0208008006297fae */ /* 0x0009e2000c901d46 */
[----:B------:R-:W-:Y:S01]  /*1840*/  IMAD.MOV.U32 R2, RZ, RZ, R8 ;  /* 0x000000ffff027224 */ /* 0x000fe200078e0008 */
[----:B------:R-:W-:Y:S01]  /*1850*/  LOP3.LUT P1, RZ, R29, 0x4, RZ, 0xc0, !PT ;  /* 0x000000041dff7812 */ /* 0x000fe2000782c0ff */
[----:B------:R-:W-:Y:S01]  /*1860*/  IMAD R0, R40, c[0x0][0x180], RZ ;  /* 0x0000600028007a24 */ /* 0x000fe200078e02ff */
[----:B------:R4:W-:Y:S01]  /*1870*/  LDGSTS.E.BYPASS.LTC128B.128 [R41+0x4080], [R6.64+0x100], !P0 ;  /* 0x0408010006297fae */ /* 0x0009e2000c101d46 */
[----:B------:R-:W-:-:S04]  /*1880*/  IMAD.WIDE.U32 R2, R148, c[0x0][0x180], R2 ;  /* 0x0000600094027a25 */ /* 0x000fc800078e0002 */
[----:B------:R-:W-:Y:S01]  /*1890*/  IMAD R0, R148, c[0x0][0x184], R0 ;  /* 0x0000610094007a24 */ /* 0x000fe200078e0200 */
[----:B------:R4:W-:Y:S01]  /*18a0*/  LDGSTS.E.BYPASS.LTC128B.128 [R41+0x6080], [R6.64+0x180], !P6 ;  /* 0x0608018006297fae */ /* 0x0009e2000f101d46 */
[----:B------:R-:W-:Y:S02]  /*18b0*/  LOP3.LUT P6, RZ, R22, 0x4, RZ, 0xc0, !PT ;  /* 0x0000000416ff7812 */ /* 0x000fe400078cc0ff */
[----:B------:R-:W-:Y:S01]  /*18c0*/  IMAD.IADD R3, R3, 0x1, R0 ;  /* 0x0000000103037824 */ /* 0x000fe200078e0200 */
[----:B------:R2:W-:Y:S01]  /*18d0*/  LDGSTS.E.BYPASS.LTC128B.128 [R41+0x1080], [R12.64], !P5 ;  /* 0x010800000c297fae */ /* 0x0005e2000e901d46 */
[----:B---3--:R-:W-:Y:S02]  /*18e0*/  IMAD.IADD R5, R11, 0x1, R15 ;  /* 0x000000010b057824 */ /* 0x008fe400078e020f */
[----:B------:R-:W-:Y:S01]  /*18f0*/  IMAD.MOV.U32 R4, RZ, RZ, R10 ;  /* 0x000000ffff047224 */ /* 0x000fe200078e000a */
[----:B------:R2:W-:Y:S01]  /*1900*/  LDGSTS.E.BYPASS.LTC128B.128 [R41+0x3080], [R12.64+0x80], !P4 ;  /* 0x030800800c297fae */ /* 0x0005e2000e101d46 */
[----:B------:R-:W-:-:S02]  /*1910*/  IMAD.SHL.U32 R0, R29, 0x40, RZ ;  /* 0x000000401d007824 */ /* 0x000fc400078e00ff */
[----:B------:R-:W-:Y:S01]  /*1920*/  IMAD.WIDE.U32 R8, R148, c[0x0][0x210], R4 ;  /* 0x0000840094087a25 */ /* 0x000fe200078e0004 */
[----:B------:R-:W-:Y:S01]  /*1930*/  LEA.HI R5, R27, R21, RZ, 0x1 ;  /* 0x000000151b057211 */ /* 0x000fe200078f08ff */
[----:B------:R2:W-:Y:S01]  /*1940*/  LDGSTS.E.BYPASS.LTC128B.128 [R41+0x5080], [R12.64+0x100], !P3 ;  /* 0x050801000c297fae */ /* 0x0005e2000d901d46 */
[----:B------:R-:W-:Y:S01]  /*1950*/  LOP3.LUT R0, R0, 0x1c0, RZ, 0xc0, !PT ;  /* 0x000001c000007812 */ /* 0x000fe200078ec0ff */
[----:B------:R-:W-:Y:S01]  /*1960*/  IMAD.SHL.U32 R10, R23, 0x8, RZ ;  /* 0x00000008170a7824 */ /* 0x000fe200078e00ff */
[----:B------:R-:W-:Y:S01]  /*1970*/  LOP3.LUT R5, R5, 0xfffffffe, RZ, 0xc0, !PT ;  /* 0xfffffffe05057812 */ /* 0x000fe200078ec0ff */
[----:B------:R-:W-:Y:S01]  /*1980*/  IMAD R15, R40, c[0x0][0x210], RZ ;  /* 0x00008400280f7a24 */ /* 0x000fe200078e02ff */
[----:B------:R-:W-:Y:S01]  /*1990*/  LOP3.LUT R4, R34, 0x3ffffffc, RZ, 0xc0, !PT ;  /* 0x3ffffffc22047812 */ /* 0x000fe200078ec0ff */
[----:B------:R2:W-:Y:S01]  /*19a0*/  LDGSTS.E.BYPASS.LTC128B.128 [R41+0x7080], [R12.64+0x180], !P2 ;  /* 0x070801800c297fae */ /* 0x0005e2000d101d46 */
[----:B------:R-:W-:Y:S01]  /*19b0*/  LOP3.LUT R18, R10, 0x18, RZ, 0xc0, !PT ;  /* 0x000000180a127812 */ /* 0x000fe200078ec0ff */
[----:B------:R-:W-:Y:S01]  /*19c0*/  IMAD.IADD R19, R21, 0x1, -R5 ;  /* 0x0000000115137824 */ /* 0x000fe200078e0a05 */
[----:B------:R-:W-:Y:S01]  /*19d0*/  SHF.R.U32.HI R10, RZ, 0x3, R0 ;  /* 0x00000003ff0a7819 */ /* 0x000fe20000011600 */
[----:B------:R-:W-:Y:S01]  /*19e0*/  IMAD R11, R26, c[0x0][0x188], RZ ;  /* 0x000062001a0b7a24 */ /* 0x000fe200078e02ff */
[----:B------:R-:W0:Y:S01]  /*19f0*/  LDGDEPBAR ;  /* 0x00000000000079af */ /* 0x000e220000000000 */
[----:B------:R-:W-:Y:S01]  /*1a00*/  IMAD R15, R148, c[0x0][0x214], R15 ;  /* 0x00008500940f7a24 */ /* 0x000fe200078e020f */
[----:B------:R-:W-:Y:S01]  /*1a10*/  LOP3.LUT R0, R10, R0, R18, 0x1e, !PT ;  /* 0x000000000a007212 */ /* 0x000fe200078e1e12 */
[----:B------:R-:W-:Y:S01]  /*1a20*/  IMAD.IADD R14, R151, 0x1, -R4 ;  /* 0x00000001970e7824 */ /* 0x000fe200078e0a04 */
[----:B------:R-:W-:Y:S01]  /*1a30*/  ISETP.GE.AND P3, PT, R16, c[0x0][0x16c], PT ;  /* 0x00005b0010007a0c */ /* 0x000fe20003f66270 */
[----:B------:R-:W-:-:S02]  /*1a40*/  IMAD.SHL.U32 R20, R19, 0x400, RZ ;  /* 0x0000040013147824 */ /* 0x000fc400078e00ff */
[C---:B------:R-:W-:Y:S02]  /*1a50*/  IMAD R11, R31.reuse, c[0x0][0x18c], R11 ;  /* 0x000063001f0b7a24 */ /* 0x040fe400078e020b */
[----:B------:R-:W-:-:S04]  /*1a60*/  IMAD.WIDE.U32 R4, R31, c[0x0][0x188], R2 ;  /* 0x000062001f047a25 */ /* 0x000fc800078e0002 */
[----:B------:R-:W-:Y:S01]  /*1a70*/  IMAD.SHL.U32 R10, R22, 0x40, RZ ;  /* 0x00000040160a7824 */ /* 0x000fe200078e00ff */
[----:B------:R-:W-:Y:S01]  /*1a80*/  LEA R48, P0, R4, c[0x0][0x160], 0x1 ;  /* 0x0000580004307a11 */ /* 0x000fe200078008ff */
[----:B------:R-:W-:Y:S02]  /*1a90*/  IMAD R2, R14, 0x2, R20 ;  /* 0x000000020e027824 */ /* 0x000fe400078e0214 */
[----:B------:R-:W-:Y:S01]  /*1aa0*/  IMAD.IADD R3, R9, 0x1, R15 ;  /* 0x0000000109037824 */ /* 0x000fe200078e020f */
[----:B------:R-:W-:Y:S01]  /*1ab0*/  LOP3.LUT R10, R10, 0x1c0, RZ, 0xc0, !PT ;  /* 0x000001c00a0a7812 */ /* 0x000fe200078ec0ff */
[----:B------:R-:W-:Y:S02]  /*1ac0*/  IMAD.IADD R9, R5, 0x1, R11 ;  /* 0x0000000105097824 */ /* 0x000fe400078e020b */
[----:B------:R-:W-:Y:S01]  /*1ad0*/  IMAD.IADD R5, R2, 0x1, R0 ;  /* 0x0000000102057824 */ /* 0x000fe200078e0200 */
[----:B------:R-:W-:Y:S01]  /*1ae0*/  SHF.R.U32.HI R14, RZ, 0x3, R10 ;  /* 0x00000003ff0e7819 */ /* 0x000fe2000001160a */
[----:B------:R-:W-:Y:S01]  /*1af0*/  IMAD R0, R26, c[0x0][0x218], RZ ;  /* 0x000086001a007a24 */ /* 0x000fe200078e02ff */
[----:B------:R-:W-:Y:S01]  /*1b00*/  LEA.HI.X R49, R4, c[0x0][0x164], R9, 0x1, P0 ;  /* 0x0000590004317a11 */ /* 0x000fe200000f0c09 */
[----:B------:R-:W-:Y:S01]  /*1b10*/  IMAD.SHL.U32 R44, R5, 0x2, RZ ;  /* 0x00000002052c7824 */ /* 0x000fe200078e00ff */
[----:B------:R-:W-:Y:S01]  /*1b20*/  LOP3.LUT R4, R10, 0x8, R36, 0xf8, !PT ;  /* 0x000000080a047812 */ /* 0x000fe200078ef824 */
[----:B------:R-:W-:Y:S01]  /*1b30*/  IMAD.MOV.U32 R2, RZ, RZ, R8 ;  /* 0x000000ffff027224 */ /* 0x000fe200078e0008 */
[----:B------:R-:W-:-:S04]  /*1b40*/  DEPBAR.LE SB0, 0x1 ;  /* 0x000080400000791a */ /* 0x000fc80000000000 */
[C---:B----4-:R-:W-:Y:S01]  /*1b50*/  IMAD R7, R31.reuse, c[0x0][0x21c], R0 ;  /* 0x000087001f077a24 */ /* 0x050fe200078e0200 */
[----:B------:R-:W-:Y:S01]  /*1b60*/  LOP3.LUT R0, R4, R14, RZ, 0x3c, !PT ;  /* 0x0000000e04007212 */ /* 0x000fe200078e3cff */
[----:B------:R-:W-:Y:S01]  /*1b70*/  IMAD R6, R30, 0x800, R39 ;  /* 0x000008001e067824 */ /* 0x000fe200078e0227 */
[C---:B------:R-:W-:Y:S01]  /*1b80*/  IADD3 R8, R44.reuse, 0x14180, RZ ;  /* 0x000141802c087810 */ /* 0x040fe20007ffe0ff */
[----:B------:R-:W-:Y:S01]  /*1b90*/  IMAD.WIDE.U32 R4, R31, c[0x0][0x218], R2 ;  /* 0x000086001f047a25 */ /* 0x000fe200078e0002 */
[----:B------:R-:W-:Y:S01]  /*1ba0*/  STL.64 [R1+0x80], R48 ;  /* 0x0000803001007387 */ /* 0x000fe20000100a00 */
[----:B------:R-:W-:Y:S02]  /*1bb0*/  IADD3 R9, R44, 0x141c0, RZ ;  /* 0x000141c02c097810 */ /* 0x000fe40007ffe0ff */
[----:B------:R-:W-:Y:S01]  /*1bc0*/  IMAD.IADD R2, R6, 0x1, R0 ;  /* 0x0000000106027824 */ /* 0x000fe200078e0200 */
[----:B------:R3:W-:Y:S01]  /*1bd0*/  STL [R1+0x68], R44 ;  /* 0x0000682c01007387 */ /* 0x0007e20000100800 */
[----:B------:R-:W-:Y:S01]  /*1be0*/  @P1 IADD3 R9, R8, -0x40, RZ ;  /* 0xffffffc008091810 */ /* 0x000fe20007ffe0ff */
[----:B------:R-:W-:Y:S01]  /*1bf0*/  IMAD.IADD R0, R5, 0x1, R7 ;  /* 0x0000000105007824 */ /* 0x000fe200078e0207 */
[----:B------:R-:W-:Y:S01]  /*1c00*/  SHF.R.S32.HI R3, RZ, 0x1f, R23 ;  /* 0x0000001fff037819 */ /* 0x000fe20000011417 */
[----:B------:R-:W-:Y:S01]  /*1c10*/  IMAD.SHL.U32 R2, R2, 0x2, RZ ;  /* 0x0000000202027824 */ /* 0x000fe200078e00ff */
[----:B------:R-:W-:Y:S01]  /*1c20*/  BAR.SYNC.DEFER_BLOCKING 0x0 ;  /* 0x0000000000007b1d */ /* 0x000fe20000010000 */
[----:B------:R-:W-:Y:S01]  /*1c30*/  LOP3.LUT P0, RZ, R22, 0x2, RZ, 0xc0, !PT ;  /* 0x0000000216ff7812 */ /* 0x000fe2000780c0ff */
[----:B------:R-:W-:Y:S01]  /*1c40*/  IMAD.IADD R5, R25, 0x1, R17 ;  /* 0x0000000119057824 */ /* 0x000fe200078e0211 */
[----:B------:R-:W-:Y:S01]  /*1c50*/  SEL R17, RZ, 0x1, P3 ;  /* 0x00000001ff117807 */ /* 0x000fe20001800000 */
[----:B------:R-:W-:Y:S01]  /*1c60*/  IMAD R26, R26, c[0x0][0x240], RZ ;  /* 0x000090001a1a7a24 */ /* 0x000fe200078e02ff */
[----:B------:R-:W-:Y:S01]  /*1c70*/  ISETP.GE.AND P3, PT, R33, c[0x0][0x16c], PT ;  /* 0x00005b0021007a0c */ /* 0x000fe20003f66270 */
[----:B------:R4:W-:Y:S02]  /*1c80*/  STL [R1+0x70], R9 ;  /* 0x0000700901007387 */ /* 0x0009e40000100800 */
[----:B------:R-:W-:Y:S01]  /*1c90*/  IMAD R148, R31, c[0x0][0x244], R26 ;  /* 0x000091001f947a24 */ /* 0x000fe200078e021a */
[----:B------:R-:W-:-:S02]  /*1ca0*/  SEL R15, RZ, 0x4, P3 ;  /* 0x00000004ff0f7807 */ /* 0x000fc40001800000 */
[----:B------:R-:W-:Y:S02]  /*1cb0*/  ISETP.GE.AND P3, PT, R33, c[0x0][0x1fc], PT ;  /* 0x00007f0021007a0c */ /* 0x000fe40003f66270 */
[----:B---3--:R-:W-:-:S04]  /*1cc0*/  LEA R44, P1, R4, c[0x0][0x1f0], 0x1 ;  /* 0x00007c00042c7a11 */ /* 0x008fc800078208ff */
[----:B------:R-:W-:Y:S01]  /*1cd0*/  LEA.HI.X R45, R4, c[0x0][0x1f4], R0, 0x1, P1 ;  /* 0x00007d00042d7a11 */ /* 0x000fe200008f0c00 */
[----:B------:R-:W3:Y:S01]  /*1ce0*/  LDSM.16.M88.4 R164, [R2+0x8080] ;  /* 0x0080800002a4783b */ /* 0x000ee20000000200 */
[----:B------:R-:W-:Y:S01]  /*1cf0*/  LEA.HI R0, R3, R23, RZ, 0x2 ;  /* 0x0000001703007211 */ /* 0x000fe200078f10ff */
[----:B------:R-:W-:Y:S01]  /*1d00*/  IMAD.MOV.U32 R3, RZ, RZ, 0x40 ;  /* 0x00000040ff037424 */ /* 0x000fe200078e00ff */
[----:B------:R-:W-:Y:S01]  /*1d10*/  ISETP.GT.AND P1, PT, R152, R50, PT ;  /* 0x000000329800720c */ /* 0x000fe20003f24270 */
[----:B------:R-:W1:Y:S01]  /*1d20*/  LDSM.16.M88.4 R180, [R2+0xa080] ;  /* 0x00a0800002b4783b */ /* 0x000e620000000200 */
[----:B------:R-:W-:Y:S01]  /*1d30*/  LOP3.LUT R6, R0, 0xfffffffc, RZ, 0xc0, !PT ;  /* 0xfffffffc00067812 */ /* 0x000fe200078ec0ff */
[----:B------:R-:W-:Y:S01]  /*1d40*/  IMAD.MOV.U32 R4, RZ, RZ, R24 ;  /* 0x000000ffff047224 */ /* 0x000fe200078e0018 */
[----:B------:R-:W-:Y:S01]  /*1d50*/  SEL R0, R150, 0xffffffe0, !P0 ;  /* 0xffffffe096007807 */ /* 0x000fe20004000000 */
[----:B------:R-:W1:Y:S01]  /*1d60*/  LDSM.16.M88.4 R196, [R2+0xc080] ;  /* 0x00c0800002c4783b */ /* 0x000e620000000200 */
[----:B------:R-:W-:Y:S01]  /*1d70*/  SEL R3, R3, 0xffffffc0, !P6 ;  /* 0xffffffc003037807 */ /* 0x000fe20007000000 */
[----:B------:R-:W-:Y:S01]  /*1d80*/  IMAD.IADD R23, R23, 0x1, -R6 ;  /* 0x0000000117177824 */ /* 0x000fe200078e0a06 */
[----:B------:R-:W-:Y:S01]  /*1d90*/  ISETP.GE.OR P2, PT, R16, c[0x0][0x16c], !P1 ;  /* 0x00005b0010007a0c */ /* 0x000fe20004f46670 */
[C---:B----4-:R-:W-:Y:S01]  /*1da0*/  IMAD.IADD R9, R2.reuse, 0x1, R0 ;  /* 0x0000000102097824 */ /* 0x050fe200078e0200 */
[----:B------:R-:W4:Y:S01]  /*1db0*/  LDSM.16.M88.4 R212, [R2+0xe080] ;  /* 0x00e0800002d4783b */ /* 0x000f220000000200 */
[----:B------:R-:W-:Y:S01]  /*1dc0*/  IMAD.IADD R8, R2, 0x1, R3 ;  /* 0x0000000102087824 */ /* 0x000fe200078e0203 */
[----:B------:R-:W-:Y:S01]  /*1dd0*/  ISETP.GE.OR P6, PT, R32, c[0x0][0x16c], !P1 ;  /* 0x00005b0020007a0c */ /* 0x000fe20004fc6670 */
[----:B------:R-:W-:Y:S01]  /*1de0*/  IMAD.IADD R7, R3, 0x1, R9 ;  /* 0x0000000103077824 */ /* 0x000fe200078e0209 */
[----:B------:R-:W1:Y:S01]  /*1df0*/  LDSM.16.M88.4 R168, [R9+0x8080] ;  /* 0x0080800009a8783b */ /* 0x000e620000000200 */
[----:B------:R-:W-:Y:S01]  /*1e00*/  ISETP.GE.OR P5, PT, R33, c[0x0][0x16c], !P1 ;  /* 0x00005b0021007a0c */ /* 0x000fe20004fa6670 */
[----:B-1----:R-:W-:Y:S01]  /*1e10*/  IMAD.WIDE.U32 R152, R31, c[0x0][0x240], R4 ;  /* 0x000090001f987a25 */ /* 0x002fe200078e0004 */
[----:B------:R-:W-:Y:S01]  /*1e20*/  LOP3.LUT R0, R27, 0xffffffe0, RZ, 0xc0, !PT ;  /* 0xffffffe01b007812 */ /* 0x000fe200078ec0ff */
[----:B------:R-:W1:Y:S01]  /*1e30*/  LDSM.16.M88.4 R172, [R8+0x8080] ;  /* 0x0080800008ac783b */ /* 0x000e620000000200 */
[----:B------:R-:W-:Y:S01]  /*1e40*/  ISETP.GE.OR P4, PT, R28, c[0x0][0x16c], !P1 ;  /* 0x00005b001c007a0c */ /* 0x000fe20004f86670 */
[----:B------:R-:W-:Y:S01]  /*1e50*/  IMAD.SHL.U32 R4, R19, 0x10, RZ ;  /* 0x0000001013047824 */ /* 0x000fe200078e00ff */
[----:B------:R-:W-:Y:S01]  /*1e60*/  ISETP.GE.AND P0, PT, R16, c[0x0][0x1fc], PT ;  /* 0x00007f0010007a0c */ /* 0x000fe20003f06270 */
[----:B------:R-:W1:Y:S01]  /*1e70*/  LDSM.16.M88.4 R176, [R7+0x8080] ;  /* 0x0080800007b0783b */ /* 0x000e620000000200 */
[----:B------:R-:W-:Y:S01]  /*1e80*/  IMAD.IADD R0, R151, 0x1, -R0 ;  /* 0x0000000197007824 */ /* 0x000fe200078e0a00 */
[----:B------:R-:W-:Y:S01]  /*1e90*/  CS2R R50, SRZ ;  /* 0x0000000000327805 */ /* 0x000fe2000001ff00 */
[----:B------:R-:W-:Y:S01]  /*1ea0*/  LOP3.LUT R10, R10, 0x10, R4, 0xf8, !PT ;  /* 0x000000100a0a7812 */ /* 0x000fe200078ef804 */
[----:B------:R-:W1:Y:S01]  /*1eb0*/  LDSM.16.M88.4 R184, [R9+0xa080] ;  /* 0x00a0800009b8783b */ /* 0x000e620000000200 */
[----:B------:R-:W-:Y:S01]  /*1ec0*/  CS2R R26, SRZ ;  /* 0x00000000001a7805 */ /* 0x000fe2000001ff00 */
[----:B------:R-:W-:-:S02]  /*1ed0*/  CS2R R24, SRZ ;  /* 0x0000000000187805 */ /* 0x000fc4000001ff00 */
        /* <DEDUP_REMOVED lines=8> */
[----:B------:R-:W-:Y:S06]  /*1f60*/  BAR.SYNC.DEFER_BLOCKING 0x0 ;  /* 0x0000000000007b1d */ /* 0x000fec0000010000 */
[----:B------:R-:W-:Y:S04]  /*1f70*/  STL.64 [R1+0x78], R44 ;  /* 0x0000782c01007387 */ /* 0x000fe80000100a00 */
[----:B------:R2:W-:Y:S04]  /*1f80*/  STL [R1+0x28], R2 ;  /* 0x0000280201007387 */ /* 0x0005e80000100800 */
[----:B------:R1:W-:Y:S04]  /*1f90*/  STL [R1+0x2c], R9 ;  /* 0x00002c0901007387 */ /* 0x0003e80000100800 */
[----:B------:R3:W-:Y:S04]  /*1fa0*/  STL [R1+0x34], R8 ;  /* 0x0000340801007387 */ /* 0x0007e80000100800 */
[----:B------:R4:W-:Y:S04]  /*1fb0*/  STL [R1+0x30], R7 ;  /* 0x0000300701007387 */ /* 0x0009e80000100800 */
[----:B------:R-:W-:Y:S01]  /*1fc0*/  @!PT LDS RZ, [RZ] ;  /* 0x00000000fffff984 */ /* 0x000fe20000000800 */
[----:B------:R-:W-:Y:S01]  /*1fd0*/  @!PT LDS RZ, [RZ] ;  /* 0x00000000fffff984 */ /* 0x000fe20000000800 */
[----:B------:R-:W-:Y:S01]  /*1fe0*/  @!PT LDS RZ, [RZ] ;  /* 0x00000000fffff984 */ /* 0x000fe20000000800 */
[----:B------:R4:W-:Y:S01]  /*1ff0*/  LDGSTS.E.BYPASS.LTC128B.128 [R41+0x8080], [R48.64], !P2 ;  /* 0x0808000030297fae */ /* 0x0009e2000d101d46 */
[----:B------:R-:W-:-:S02]  /*2000*/  ISETP.GE.OR P2, PT, R16, c[0x0][0x1fc], !P1 ;  /* 0x00007f0010007a0c */ /* 0x000fc40004f46670 */
[----:B------:R-:W-:Y:S01]  /*2010*/  SEL R16, RZ, 0x1, P0 ;  /* 0x00000001ff107807 */ /* 0x000fe20000000000 */
[----:B------:R4:W-:Y:S01]  /*2020*/  LDGSTS.E.BYPASS.LTC128B.128 [R41+0x9080], [R48.64+0x80], !P6 ;  /* 0x0908008030297fae */ /* 0x0009e2000f101d46 */
[----:B------:R-:W-:Y:S02]  /*2030*/  ISETP.GE.AND P0, PT, R28, c[0x0][0x1fc], PT ;  /* 0x00007f001c007a0c */ /* 0x000fe40003f06270 */
[----:B------:R-:W-:Y:S01]  /*2040*/  ISETP.GE.OR P6, PT, R32, c[0x0][0x1fc], !P1 ;  /* 0x00007f0020007a0c */ /* 0x000fe20004fc6670 */
[----:B------:R4:W-:Y:S01]  /*2050*/  LDGSTS.E.BYPASS.LTC128B.128 [R41+0xa080], [R48.64+0x100], !P5 ;  /* 0x0a08010030297fae */ /* 0x0009e2000e901d46 */
[----:B--2---:R-:W-:Y:S02]  /*2060*/  LOP3.LUT R2, R38, 0xfffffff0, RZ, 0xc0, !PT ;  /* 0xfffffff026027812 */ /* 0x004fe400078ec0ff */
[----:B------:R-:W-:Y:S01]  /*2070*/  ISETP.GE.AND P5, PT, R32, c[0x0][0x16c], PT ;  /* 0x00005b0020007a0c */ /* 0x000fe20003fa6270 */
[----:B------:R2:W-:Y:S01]  /*2080*/  LDGSTS.E.BYPASS.LTC128B.128 [R41+0xb080], [R48.64+0x180], !P4 ;  /* 0x0b08018030297fae */ /* 0x0005e2000e101d46 */
[----:B-1----:R-:W-:Y:S01]  /*2090*/  SHF.R.S32.HI R9, RZ, 0x1f, R0 ;  /* 0x0000001fff097819 */ /* 0x002fe20000011400 */
[----:B------:R-:W-:Y:S01]  /*20a0*/  IMAD.IADD R2, R151, 0x1, -R2 ;  /* 0x0000000197027824 */ /* 0x000fe200078e0a02 */
[----:B------:R-:W-:Y:S01]  /*20b0*/  SEL R11, RZ, 0xffffffff, P5 ;  /* 0xffffffffff0b7807 */ /* 0x000fe20002800000 */
[----:B------:R-:W-:Y:S01]  /*20c0*/  STL.64 [R1+0x90], R152 ;  /* 0x0000909801007387 */ /* 0x000fe20000100a00 */
[----:B------:R-:W-:Y:S01]  /*20d0*/  LEA.HI R5, R9, R0, RZ, 0x2 ;  /* 0x0000000009057211 */ /* 0x000fe200078f10ff */
[----:B---3--:R-:W-:Y:S01]  /*20e0*/  IMAD.SHL.U32 R8, R30, 0x20, RZ ;  /* 0x000000201e087824 */ /* 0x008fe200078e00ff */
[----:B------:R-:W-:Y:S01]  /*20f0*/  SHF.R.S32.HI R6, RZ, 0x1f, R2 ;  /* 0x0000001fff067819 */ /* 0x000fe20000011402 */
[----:B------:R-:W-:Y:S01]  /*2100*/  IMAD.SHL.U32 R11, R11, 0x2, RZ ;  /* 0x000000020b0b7824 */ /* 0x000fe200078e00ff */
[----:B------:R-:W-:Y:S01]  /*2110*/  ISETP.GE.AND P4, PT, R32, c[0x0][0x1fc], PT ;  /* 0x00007f0020007a0c */ /* 0x000fe20003f86270 */
[----:B------:R-:W-:Y:S01]  /*2120*/  CS2R R38, SRZ ;  /* 0x0000000000267805 */ /* 0x000fe2000001ff00 */
[----:B------:R-:W-:-:S02]  /*2130*/  LEA.HI R6, R6, R2, RZ, 0x3 ;  /* 0x0000000206067211 */ /* 0x000fc400078f18ff */
[----:B------:R-:W-:Y:S02]  /*2140*/  ISETP.GE.AND P5, PT, R28, c[0x0][0x16c], PT ;  /* 0x00005b001c007a0c */ /* 0x000fe40003fa6270 */
[C---:B----4-:R-:W-:Y:S01]  /*2150*/  LOP3.LUT R7, R6.reuse, 0xfffffff8, RZ, 0xc0, !PT ;  /* 0xfffffff806077812 */ /* 0x050fe200078ec0ff */
[----:B------:R-:W-:Y:S01]  /*2160*/  IMAD.SHL.U32 R6, R6, 0x40, RZ ;  /* 0x0000004006067824 */ /* 0x000fe200078e00ff */
[----:B------:R-:W-:Y:S02]  /*2170*/  SEL R12, RZ, 0xffffffff, P4 ;  /* 0xffffffffff0c7807 */ /* 0x000fe40002000000 */
[----:B------:R-:W-:Y:S01]  /*2180*/  LOP3.LUT R9, R18, 0x20, R8, 0xf8, !PT ;  /* 0x0000002012097812 */ /* 0x000fe200078ef808 */
[----:B------:R-:W-:Y:S01]  /*2190*/  IMAD.IADD R2, R2, 0x1, -R7 ;  /* 0x0000000102027824 */ /* 0x000fe200078e0a07 */
[----:B------:R-:W-:Y:S01]  /*21a0*/  LOP3.LUT R7, R5, 0xfffffffc, RZ, 0xc0, !PT ;  /* 0xfffffffc05077812 */ /* 0x000fe200078ec0ff */
[----:B------:R-:W-:Y:S01]  /*21b0*/  IMAD R8, R23, -0x8, R35 ;  /* 0xfffffff817087824 */ /* 0x000fe200078e0223 */
[----:B------:R-:W-:Y:S01]  /*21c0*/  LEA.HI R5, R5, R4, RZ, 0x1e ;  /* 0x0000000405057211 */ /* 0x000fe200078ff0ff */
[----:B------:R-:W-:Y:S01]  /*21d0*/  IMAD.SHL.U32 R4, R12, 0x2, RZ ;  /* 0x000000020c047824 */ /* 0x000fe200078e00ff */
[----:B------:R-:W-:Y:S01]  /*21e0*/  ISETP.GT.AND P4, PT, R151, 0x7, PT ;  /* 0x000000079700780c */ /* 0x000fe20003f84270 */
[----:B------:R-:W-:Y:S01]  /*21f0*/  IMAD.IADD R7, R0, 0x1, -R7 ;  /* 0x0000000100077824 */ /* 0x000fe200078e0a07 */
[----:B------:R-:W-:Y:S01]  /*2200*/  LOP3.LUT R0, R10, 0x8, R36, 0xf8, !PT ;  /* 0x000000080a007812 */ /* 0x000fe200078ef824 */
[----:B------:R1:W-:Y:S01]  /*2210*/  STL [R1+0x6c], R5 ;  /* 0x00006c0501007387 */ /* 0x0003e20000100800 */
[----:B------:R-:W-:Y:S01]  /*2220*/  SEL R13, RZ, 0x8, P5 ;  /* 0x00000008ff0d7807 */ /* 0x000fe20002800000 */
[----:B------:R-:W-:Y:S01]  /*2230*/  IMAD R10, R7, -0x2, R8 ;  /* 0xfffffffe070a7824 */ /* 0x000fe200078e0208 */
[----:B------:R-:W-:Y:S01]  /*2240*/  LOP3.LUT R8, R0, R14, RZ, 0x3c, !PT ;  /* 0x0000000e00087212 */ /* 0x000fe200078e3cff */
[----:B--2---:R-:W-:Y:S01]  /*2250*/  CS2R R48, SRZ ;  /* 0x0000000000307805 */ /* 0x004fe2000001ff00 */
[----:B------:R-:W-:Y:S01]  /*2260*/  LOP3.LUT R4, R4, 0x2, R16, 0xe2, !PT ;  /* 0x0000000204047812 */ /* 0x000fe200078ee210 */
[----:B------:R-:W-:Y:S01]  /*2270*/  CS2R R36, SRZ ;  /* 0x0000000000247805 */ /* 0x000fe2000001ff00 */
[----:B------:R-:W-:Y:S01]  /*2280*/  SEL R7, RZ, 0x4, P3 ;  /* 0x00000004ff077807 */ /* 0x000fe20001800000 */
[----:B------:R-:W-:Y:S01]  /*2290*/  CS2R R34, SRZ ;  /* 0x0000000000227805 */ /* 0x000fe2000001ff00 */
[----:B------:R-:W-:Y:S01]  /*22a0*/  LOP3.LUT P3, RZ, R2, 0x4, RZ, 0xc0, !PT ;  /* 0x0000000402ff7812 */ /* 0x000fe2000786c0ff */
[----:B------:R-:W-:Y:S01]  /*22b0*/  CS2R R22, SRZ ;  /* 0x0000000000167805 */ /* 0x000fe2000001ff00 */
[----:B------:R-:W-:-:S02]  /*22c0*/  LOP3.LUT R6, R6, 0xfffffe00, RZ, 0xc0, !PT ;  /* 0xfffffe0006067812 */ /* 0x000fc400078ec0ff */
[----:B------:R-:W-:Y:S02]  /*22d0*/  ISETP.GE.OR P5, PT, R33, c[0x0][0x1fc], !P1 ;  /* 0x00007f0021007a0c */ /* 0x000fe40004fa6670 */
[----:B------:R-:W-:Y:S01]  /*22e0*/  ISETP.GE.OR P1, PT, R28, c[0x0][0x1fc], !P1 ;  /* 0x00007f001c007a0c */ /* 0x000fe20004f26670 */
[----:B------:R-:W-:Y:S01]  /*22f0*/  CS2R R32, SRZ ;  /* 0x0000000000207805 */ /* 0x000fe2000001ff00 */
[----:B------:R-:W-:Y:S01]  /*2300*/  CS2R R28, SRZ ;  /* 0x00000000001c7805 */ /* 0x000fe2000001ff00 */
        /* <DEDUP_REMOVED lines=15> */
[----:B-1----:R-:W-:Y:S01]  /*2400*/  SHF.R.S32.HI R11, RZ, 0x5, R149 ;  /* 0x00000005ff0b7819 */ /* 0x002fe20000011495 */
[----:B------:R-:W-:Y:S01]  /*2410*/  CS2R R46, SRZ ;  /* 0x00000000002e7805 */ /* 0x000fe2000001ff00 */
[----:B--2---:R-:W-:Y:S01]  /*2420*/  IMAD.SHL.U32 R0, R2, 0x40, RZ ;  /* 0x0000004002007824 */ /* 0x004fe200078e00ff */
[----:B------:R-:W-:Y:S01]  /*2430*/  LOP3.LUT R2, R5, R4, R7, 0xfe, !PT ;  /* 0x0000000405027212 */ /* 0x000fe200078efe07 */
[----:B------:R-:W-:Y:S02]  /*2440*/  IMAD.SHL.U32 R5, R30, 0x8, RZ ;  /* 0x000000081e057824 */ /* 0x000fe400078e00ff */
[----:B------:R-:W-:Y:S01]  /*2450*/  IMAD.SHL.U32 R4, R21, 0x8, RZ ;  /* 0x0000000815047824 */ /* 0x000fe200078e00ff */
[----:B------:R-:W-:Y:S01]  /*2460*/  LOP3.LUT R0, R0, 0x1c0, RZ, 0xc0, !PT ;  /* 0x000001c000007812 */ /* 0x000fe200078ec0ff */
[----:B------:R1:W-:Y:S03]  /*2470*/  STL [R1+0x60], R2 ;  /* 0x0000600201007387 */ /* 0x0003e60000100800 */
        /* <DEDUP_REMOVED lines=26> */
[----:B------:R-:W-:-:S02]  /*2620*/  ISETP.GT.AND P2, PT, R10, 0x21, PT ;  /* 0x000000210a00780c */ /* 0x000fc40003f44270 */
[----:B------:R3:W-:Y:S04]  /*2630*/  STL [R1+0x38], R3 ;  /* 0x0000380301007387 */ /* 0x0007e80000100800 */
        /* <DEDUP_REMOVED lines=9> */
[----:B------:R-:W-:Y:S01]  /*26d0*/  ISETP.GT.AND P3, PT, R10, 0x20, PT ;  /* 0x000000200a00780c */ /* 0x000fe20003f64270 */
        /* <DEDUP_REMOVED lines=10> */
.L_x_134:
        /* <DEDUP_REMOVED lines=326> */
.L_x_132:
        /* <DEDUP_REMOVED lines=88> */
.L_x_133:
        /* <DEDUP_REMOVED lines=168> */
.L_x_131:
[----:B------:R-:W-:Y:S05]  /*4be0*/  @P1 EXIT ;  /* 0x000000000000194d */ /* 0x000fea0003800000 */
[----:B------:R-:W3:Y:S01]  /*4bf0*/  LDL.LU R9, [R1+0xa8] ;  /* 0x0000a80001097983 */ /* 0x000ee20000300800 */
[----:B------:R-:W-:-:S04]  /*4c00*/  ISETP.NE.U32.AND P2, PT, RZ, c[0x0][0x360], PT ;  /* 0x0000d800ff007a0c */ /* 0x000fc80003f45070 */
[----:B------:R-:W-:-:S13]  /*4c10*/  ISETP.NE.AND.EX P2, PT, RZ, c[0x0][0x364], PT, P2 ;  /* 0x0000d900ff007a0c */ /* 0x000fda0003f45320 */
[----:B--2---:R-:W-:-:S04]  /*4c20*/  @P2 IMAD.MOV.U32 R2, RZ, RZ, 0x4 ;  /* 0x00000004ff022424 */ /* 0x004fc800078e00ff */
[----:B---3--:R-:W-:-:S05]  /*4c30*/  @P2 IMAD.WIDE R2, R9, R2, c[0x0][0x360] ;  /* 0x0000d80009022625 */ /* 0x008fca00078e0202 */
[----:B-----5:R2:W3:Y:S01]  /*4c40*/  @P2 LDG.E R0, [R2.64] ;  /* 0x0000000602002981 */ /* 0x0204e2000c1e1900 */
[----:B------:R-:W4:Y:S01]  /*4c50*/  S2UR UR5, SR_CTAID.X ;  /* 0x00000000000579c3 */ /* 0x000f220000002500 */
[----:B------:R-:W-:Y:S02]  /*4c60*/  IMAD.MOV.U32 R4, RZ, RZ, c[0x0][0x338] ;  /* 0x0000ce00ff047624 */ /* 0x000fe400078e00ff */
[----:B------:R-:W1:Y:S04]  /*4c70*/  S2R R5, SR_TID.X ;  /* 0x0000000000057919 */ /* 0x000e680000002100 */
[----:B------:R-:W-:Y:S01]  /*4c80*/  BAR.SYNC.DEFER_BLOCKING 0x1, 0x100 ;  /* 0x0044000000007b1d */ /* 0x000fe20000010000 */
[----:B------:R-:W-:-:S05]  /*4c90*/  ISETP.NE.AND P0, PT, R4, 0x1, PT ;  /* 0x000000010400780c */ /* 0x000fca0003f05270 */
[----:B--2---:R-:W2:Y:S01]  /*4ca0*/  S2R R3, SR_CTAID.Y ;  /* 0x0000000000037919 */ /* 0x004ea20000002600 */
[----:B----4-:R-:W-:Y:S01]  /*4cb0*/  USHF.L.U32 UR5, UR5, 0xe, URZ ;  /* 0x0000000e05057899 */ /* 0x010fe2000800063f */
[----:B-1----:R-:W-:-:S03]  /*4cc0*/  SHF.R.S32.HI R6, RZ, 0x1f, R5 ;  /* 0x0000001fff067819 */ /* 0x002fc60000011405 */
[----:B------:R-:W-:-:S03]  /*4cd0*/  USHF.R.S32.HI UR4, URZ, 0x1f, UR5 ;  /* 0x0000001f3f047899 */ /* 0x000fc60008011405 */
[----:B--2---:R-:W-:-:S04]  /*4ce0*/  @P0 IMAD.HI.U32 R4, R3, c[0x0][0x33c], RZ ;  /* 0x0000cf0003040a27 */ /* 0x004fc800078e00ff */
[----:B---3--:R-:W-:-:S05]  /*4cf0*/  @P2 IMAD R0, R9, 0x40, R0 ;  /* 0x0000004009002824 */ /* 0x008fca00078e0200 */
[----:B------:R-:W-:-:S04]  /*4d00*/  @P2 SHF.R.S32.HI R2, RZ, 0x1f, R0 ;  /* 0x0000001fff022819 */ /* 0x000fc80000011400 */
[----:B------:R-:W-:Y:S01]  /*4d10*/  @P2 LEA.HI R2, R2, R0, RZ, 0x6 ;  /* 0x0000000002022211 */ /* 0x000fe200078f30ff */
[----:B------:R-:W-:Y:S01]  /*4d20*/  IMAD.MOV.U32 R0, RZ, RZ, R3 ;  /* 0x000000ffff007224 */ /* 0x000fe200078e0003 */
[----:B------:R-:W-:Y:S02]  /*4d30*/  @P0 SHF.R.U32.HI R0, RZ, c[0x0][0x340], R4 ;  /* 0x0000d000ff000a19 */ /* 0x000fe40000011604 */
[----:B------:R-:W-:Y:S02]  /*4d40*/  @P2 SHF.L.U32 R2, R2, 0x8, RZ ;  /* 0x0000000802022819 */ /* 0x000fe400000006ff */
[----:B------:R-:W-:Y:S02]  /*4d50*/  SHF.R.S32.HI R4, RZ, 0x1f, R0 ;  /* 0x0000001fff047819 */ /* 0x000fe40000011400 */
[----:B------:R-:W-:-:S04]  /*4d60*/  @P2 LOP3.LUT R2, R2, 0xffffc000, RZ, 0xc0, !PT ;  /* 0xffffc00002022812 */ /* 0x000fc800078ec0ff */
[----:B------:R-:W-:Y:S02]  /*4d70*/  @P2 SHF.R.S32.HI R3, RZ, 0x1f, R2 ;  /* 0x0000001fff032819 */ /* 0x000fe40000011402 */
[----:B------:R-:W-:-:S06]  /*4d80*/  @!P2 CS2R R2, SRZ ;  /* 0x000000000002a805 */ /* 0x000fcc000001ff00 */
[----:B------:R-:W-:Y:S01]  /*4d90*/  IADD3 R2, P1, P0, R2, UR5, R5 ;  /* 0x0000000502027c10 */ /* 0x000fe2000f83e005 */
[C---:B------:R-:W-:Y:S02]  /*4da0*/  IMAD R5, R4.reuse, c[0x0][0x328], RZ ;  /* 0x0000ca0004057a24 */ /* 0x040fe400078e02ff */
[----:B------:R-:W-:Y:S01]  /*4db0*/  IMAD R4, R4, c[0x0][0x300], RZ ;  /* 0x0000c00004047a24 */ /* 0x000fe200078e02ff */
[----:B------:R-:W-:Y:S01]  /*4dc0*/  IADD3.X R3, R3, UR4, R6, P1, P0 ;  /* 0x0000000403037c10 */ /* 0x000fe20008fe0406 */
[C---:B------:R-:W-:Y:S01]  /*4dd0*/  IMAD R7, R0.reuse, c[0x0][0x32c], R5 ;  /* 0x0000cb0000077a24 */ /* 0x040fe200078e0205 */
[----:B------:R-:W-:Y:S01]  /*4de0*/  SHF.R.S32.HI R6, RZ, 0x1f, R9 ;  /* 0x0000001fff067819 */ /* 0x000fe20000011409 */
[C---:B------:R-:W-:Y:S02]  /*4df0*/  IMAD R8, R0.reuse, c[0x0][0x304], R4 ;  /* 0x0000c10000087a24 */ /* 0x040fe400078e0204 */
[----:B------:R-:W-:-:S04]  /*4e00*/  IMAD.WIDE.U32 R4, R0, c[0x0][0x328], R2 ;  /* 0x0000ca0000047a25 */ /* 0x000fc800078e0002 */
[----:B------:R-:W-:Y:S01]  /*4e10*/  IMAD.WIDE.U32 R2, R0, c[0x0][0x300], R2 ;  /* 0x0000c00000027a25 */ /* 0x000fe200078e0002 */
[----:B------:R-:W-:Y:S02]  /*4e20*/  SEL R0, R6, RZ, !P2 ;  /* 0x000000ff06007207 */ /* 0x000fe40005000000 */
[----:B------:R-:W-:Y:S01]  /*4e30*/  SEL R6, R9, RZ, !P2 ;  /* 0x000000ff09067207 */ /* 0x000fe20005000000 */
[----:B------:R-:W-:Y:S01]  /*4e40*/  IMAD.IADD R5, R5, 0x1, R7 ;  /* 0x0000000105057824 */ /* 0x000fe200078e0207 */
[----:B------:R-:W-:Y:S01]  /*4e50*/  IADD3 R3, R3, R8, RZ ;  /* 0x0000000803037210 */ /* 0x000fe20007ffe0ff */
[C---:B------:R-:W-:Y:S02]  /*4e60*/  IMAD R10, R0.reuse, c[0x0][0x330], RZ ;  /* 0x0000cc00000a7a24 */ /* 0x040fe400078e02ff */
[----:B------:R-:W-:Y:S02]  /*4e70*/  IMAD R0, R0, c[0x0][0x308], RZ ;  /* 0x0000c20000007a24 */ /* 0x000fe400078e02ff */
[----:B------:R-:W-:-:S02]  /*4e80*/  IMAD R10, R6, c[0x0][0x334], R10 ;  /* 0x0000cd00060a7a24 */ /* 0x000fc400078e020a */
[----:B------:R-:W-:-:S04]  /*4e90*/  IMAD.WIDE.U32 R8, R6, c[0x0][0x330], R4 ;  /* 0x0000cc0006087a25 */ /* 0x000fc800078e0004 */
[----:B------:R-:W-:Y:S01]  /*4ea0*/  IMAD R0, R6, c[0x0][0x30c], R0 ;  /* 0x0000c30006007a24 */ /* 0x000fe200078e0200 */
[----:B------:R-:W-:Y:S01]  /*4eb0*/  LEA R4, P1, R8, c[0x0][0x310], 0x2 ;  /* 0x0000c40008047a11 */ /* 0x000fe200078210ff */
[----:B------:R-:W-:-:S04]  /*4ec0*/  IMAD.WIDE.U32 R6, R6, c[0x0][0x308], R2 ;  /* 0x0000c20006067a25 */ /* 0x000fc800078e0002 */
[----:B------:R-:W-:Y:S01]  /*4ed0*/  IMAD.IADD R3, R9, 0x1, R10 ;  /* 0x0000000109037824 */ /* 0x000fe200078e020a */
[----:B------:R-:W-:Y:S02]  /*4ee0*/  IADD3 R0, R7, R0, RZ ;  /* 0x0000000007007210 */ /* 0x000fe40007ffe0ff */
[----:B------:R-:W-:Y:S02]  /*4ef0*/  LEA R2, P0, R6, c[0x0][0x2e8], 0x2 ;  /* 0x0000ba0006027a11 */ /* 0x000fe400078010ff */
[----:B------:R-:W-:Y:S02]  /*4f00*/  LEA.HI.X R5, R8, c[0x0][0x314], R3, 0x2, P1 ;  /* 0x0000c50008057a11 */ /* 0x000fe400008f1403 */
[----:B------:R-:W-:-:S03]  /*4f10*/  LEA.HI.X R3, R6, c[0x0][0x2ec], R0, 0x2, P0 ;  /* 0x0000bb0006037a11 */ /* 0x000fc600000f1400 */
        /* <DEDUP_REMOVED lines=129> */
.L_x_135:
        /* <DEDUP_REMOVED lines=13> */
.L_x_1149:


//--------------------- .text._ZN7cutlass13device_kernelIN5flash19enable_sm80_to_sm89INS1_16FlashAttnBwdSm80INS1_25CollectiveMainloopBwdSm80ILi1ELi1EN4cute5tupleIJNS5_1CILi32EEENS7_ILi64EEENS7_ILi256EEEEEENS_10bfloat16_tEfNS_4arch4Sm80ELb0ELb1ELb1ELb0ELb0ELb0ELb0ELb0ELi2ELi2ELi2ELi1ELb1EEENS1_21CollectiveEpilogueBwdISB_SC_SE_Li256ELb0ELb0ELi4EEENS1_19SingleTileSchedulerILb0ELb0ELb0ELi64EEEEEEEEEvNT_6ParamsE --------------------------
	.section	.text._ZN7cutlass13device_kernelIN5flash19enable_sm80_to_sm89INS1_16FlashAttnBwdSm80INS1_25CollectiveMainloopBwdSm80ILi1ELi1EN4cute5tupleIJNS5_1CILi32EEENS7_ILi64EEENS7_ILi256EEEEEENS_10bfloat16_tEfNS_4arch4Sm80ELb0ELb1ELb1ELb0ELb0ELb0ELb0ELb0ELi2ELi2ELi2ELi1ELb1EEENS1_21CollectiveEpilogueBwdISB_SC_SE_Li256ELb0ELb0ELi4EEENS1_19SingleTileSchedulerILb0ELb0ELb0ELi64EEEEEEEEEvNT_6ParamsE,"ax",@progbits
	.sectioninfo	@"SHI_REGISTERS=255"
	.align	128
.text._ZN7cutlass13device_kernelIN5flash19enable_sm80_to_sm89INS1_16FlashAttnBwdSm80INS1_25CollectiveMainloopBwdSm80ILi1ELi1EN4cute5tupleIJNS5_1CILi32EEENS7_ILi64EEENS7_ILi256EEEEEENS_10bfloat16_tEfNS_4arch4Sm80ELb0ELb1ELb1ELb0ELb0ELb0ELb0ELb0ELi2ELi2ELi2ELi1ELb1EEENS1_21CollectiveEpilogueBwdISB_SC_SE_Li256ELb0ELb0ELi4EEENS1_19SingleTileSchedulerILb0ELb0ELb0ELi64EEEEEEEEEvNT_6ParamsE:
        .type           _ZN7cutlass13device_kernelIN5flash19enable_sm80_to_sm89INS1_16FlashAttnBwdSm80INS1_25CollectiveMainloopBwdSm80ILi1ELi1EN4cute5tupleIJNS5_1CILi32EEENS7_ILi64EEENS7_ILi256EEEEEENS_10bfloat16_tEfNS_4arch4Sm80ELb0ELb1ELb1ELb0ELb0ELb0ELb0ELb0ELi2ELi2ELi2ELi1ELb1EEENS1_21CollectiveEpilogueBwdISB_SC_SE_Li256ELb0ELb0ELi4EEENS1_19SingleTileSchedulerILb0ELb0ELb0ELi64EEEEEEEEEvNT_6ParamsE,@function
        .size           _ZN7cutlass13device_kernelIN5flash19enable_sm80_to_sm89INS1_16FlashAttnBwdSm80INS1_25CollectiveMainloopBwdSm80ILi1ELi1EN4cute5tupleIJNS5_1CILi32EEENS7_ILi64EEENS7_ILi256EEEEEENS_10bfloat16_tEfNS_4arch4Sm80ELb0ELb1ELb1ELb0ELb0ELb0ELb0ELb0ELi2ELi2ELi2ELi1ELb1EEENS1_21CollectiveEpilogueBwdISB_SC_SE_Li256ELb0ELb0ELi4EEENS1_19SingleTileSchedulerILb0ELb0ELb0ELi64EEEEEEEEEvNT_6ParamsE,(.L_x_1150 - _ZN7cutlass13device_kernelIN5flash19enable_sm80_to_sm89INS1_16FlashAttnBwdSm80INS1_25CollectiveMainloopBwdSm80ILi1ELi1EN4cute5tupleIJNS5_1CILi32EEENS7_ILi64EEENS7_ILi256EEEEEENS_10bfloat16_tEfNS_4arch4Sm80ELb0ELb1ELb1ELb0ELb0ELb0ELb0ELb0ELi2ELi2ELi2ELi1ELb1EEENS1_21CollectiveEpilogueBwdISB_SC_SE_Li256ELb0ELb0ELi4EEENS1_19SingleTileSchedulerILb0ELb0ELb0ELi64EEEEEEEEEvNT_6ParamsE)
        .other          _ZN7cutlass13device_kernelIN5flash19enable_sm80_to_sm89INS1_16FlashAttnBwdSm80INS1_25CollectiveMainloopBwdSm80ILi1ELi1EN4cute5tupleIJNS5_1CILi32EEENS7_ILi64EEENS7_ILi256EEEEEENS_10bfloat16_tEfNS_4arch4Sm80ELb0ELb1ELb1ELb0ELb0ELb0ELb0ELb0ELi2ELi2ELi2ELi1ELb1EEENS1_21CollectiveEpilogueBwdISB_SC_SE_Li256ELb0ELb0ELi4EEENS1_19SingleTileSchedulerILb0ELb0ELb0ELi64EEEEEEEEEvNT_6ParamsE,@"STO_CUDA_ENTRY STV_DEFAULT"
_ZN7cutlass13device_kernelIN5flash19enable_sm80_to_sm89INS1_16FlashAttnBwdSm80INS1_25CollectiveMainloopBwdSm80ILi1ELi1EN4cute5tupleIJNS5_1CILi32EEENS7_ILi64EEENS7_ILi256EEEEEENS_10bfloat16_tEfNS_4arch4Sm80ELb0ELb1ELb1ELb0ELb0ELb0ELb0ELb0ELi2ELi2ELi2ELi1ELb1EEENS1_21CollectiveEpilogueBwdISB_SC_SE_Li256ELb0ELb0ELi4EEENS1_19SingleTileSchedulerILb0ELb0ELb0ELi64EEEEEEEEEvNT_6ParamsE:
[----:B------:R-:W-:-:S03]  /*0000*/  MOV R1, c[0x0][0x28] ;  /* 0x00000a0000017a02 */ /* 0x000fc60000000f00 */
[----:B------:R-:W1:Y:S01]  /*0010*/  S2UR UR11, SR_CTAID.Z ;  /* 0x00000000000b79c3 */ /* 0x000e620000002700 */
[----:B------:R-:W-:Y:S02]  /*0020*/  IADD3 R1, R1, -0xd0, RZ ;  /* 0xffffff3001017810 */ /* 0x000fe40007ffe0ff */
[----:B-1----:R-:W-:-:S13]  /*0030*/  ISETP.LE.AND P0, PT, RZ, UR11, PT ;  /* 0x0000000bff007c0c */ /* 0x002fda000bf03270 */
[----:B------:R-:W-:Y:S05]  /*0040*/  @!P0 EXIT ;  /* 0x000000000000894d */ /* 0x000fea0003800000 */
[----:B------:R-:W1:Y:S01]  /*0050*/  S2R R78, SR_TID.X ;  /* 0x00000000004e7919 */ /* 0x000e620000002100 */
[----:B------:R-:W2:Y:S01]  /*0060*/  S2UR UR10, SR_CTAID.X ;  /* 0x00000000000a79c3 */ /* 0x000ea20000002500 */
[----:B------:R-:W-:Y:S02]  /*0070*/  UMOV UR5, 0x1f ;  /* 0x0000001f00057882 */ /* 0x000fe40000000000 */
[----:B------:R-:W-:Y:S02]  /*0080*/  ULDC UR4, c[0x0][0x168] ;  /* 0x00005a0000047ab9 */ /* 0x000fe40000000800 */
[----:B------:R-:W-:-:S03]  /*0090*/  UIADD3 UR5, UR5, UR4, URZ ;  /* 0x0000000405057290 */ /* 0x000fc6000fffe03f */
[----:B------:R-:W3:Y:S01]  /*00a0*/  S2UR UR24, SR_CTAID.Y ;  /* 0x00000000001879c3 */ /* 0x000ee20000002600 */
[----:B------:R-:W-:-:S04]  /*00b0*/  USHF.R.S32.HI UR4, URZ, 0x1f, UR5 ;  /* 0x0000001f3f047899 */ /* 0x000fc80008011405 */
[----:B------:R-:W-:-:S04]  /*00c0*/  ULEA.HI UR4, UR4, UR5, URZ, 0x5 ;  /* 0x0000000504047291 */ /* 0x000fc8000f8f283f */
[----:B------:R-:W-:Y:S01]  /*00d0*/  USHF.R.S32.HI UR14, URZ, 0x5, UR4 ;  /* 0x000000053f0e7899 */ /* 0x000fe20008011404 */
[----:B-1----:R1:W-:Y:S01]  /*00e0*/  STL [R1+0x70], R78 ;  /* 0x0000704e01007387 */ /* 0x0023e20000100800 */
[----:B--2---:R-:W-:-:S13]  /*00f0*/  ISETP.LE.AND P0, PT, RZ, UR10, PT ;  /* 0x0000000aff007c0c */ /* 0x004fda000bf03270 */
[----:B---3--:R-:W-:Y:S05]  /*0100*/  @!P0 BRA `(.L_x_136) ;  /* 0x000000c000008947 */ /* 0x008fea0003800000 */
[----:B------:R-:W-:Y:S02]  /*0110*/  ULDC UR4, c[0x0][0x168] ;  /* 0x00005a0000047ab9 */ /* 0x000fe40000000800 */
[----:B------:R-:W-:-:S04]  /*0120*/  ULEA UR4, UR10, UR4, 0x6 ;  /* 0x000000040a047291 */ /* 0x000fc8000f8e303f */
[----:B------:R-:W-:-:S03]  /*0130*/  UIADD3 UR5, UR4, 0x5f, URZ ;  /* 0x0000005f04057890 */ /* 0x000fc6000fffe03f */
[----:B------:R-:W-:Y:S02]  /*0140*/  ULDC UR4, c[0x0][0x198] ;  /* 0x0000660000047ab9 */ /* 0x000fe40000000800 */
[----:B------:R-:W-:-:S03]  /*0150*/  UIADD3 UR4, UR5, -UR4, URZ ;  /* 0x8000000405047290 */ /* 0x000fc6000fffe03f */
[----:B------:R-:W-:Y:S02]  /*0160*/  ULDC UR5, c[0x0][0x2a0] ;  /* 0x0000a80000057ab9 */ /* 0x000fe40000000800 */
[----:B------:R-:W-:-:S04]  /*0170*/  UIADD3 UR5, UR4, UR5, URZ ;  /* 0x0000000504057290 */ /* 0x000fc8000fffe03f */
[----:B------:R-:W-:-:S04]  /*0180*/  USHF.R.S32.HI UR4, URZ, 0x1f, UR5 ;  /* 0x0000001f3f047899 */ /* 0x000fc80008011405 */
[----:B------:R-:W-:-:S04]  /*0190*/  ULEA.HI UR4, UR4, UR5, URZ, 0x5 ;  /* 0x0000000504047291 */ /* 0x000fc8000f8f283f */
[----:B------:R-:W-:-:S04]  /*01a0*/  USHF.R.S32.HI UR4, URZ, 0x5, UR4 ;  /* 0x000000053f047899 */ /* 0x000fc80008011404 */
[----:B------:R-:W-:-:S04]  /*01b0*/  UISETP.LT.AND UP0, UPT, UR14, UR4, UPT ;  /* 0x000000040e00728c */ /* 0x000fc8000bf01270 */
[----:B------:R-:W-:Y:S02]  /*01c0*/  USEL UR14, UR14, UR4, UP0 ;  /* 0x000000040e0e7287 */ /* 0x000fe40008000000 */
.L_x_136:
[----:B------:R-:W-:Y:S01]  /*01d0*/  USHF.L.U32 UR13, UR10, 0x6, URZ ;  /* 0x000000060a0d7899 */ /* 0x000fe2000800063f */
[----:B------:R-:W-:Y:S01]  /*01e0*/  PLOP3.LUT P1, PT, PT, PT, PT, 0x80, 0x0 ;  /* 0x000000000000781c */ /* 0x000fe20003f2f070 */
[----:B------:R-:W-:Y:S01]  /*01f0*/  ULDC UR6, c[0x0][0x168] ;  /* 0x00005a0000067ab9 */ /* 0x000fe20000000800 */
[----:B------:R-:W-:Y:S01]  /*0200*/  CS2R R136, SRZ ;  /* 0x0000000000887805 */ /* 0x000fe2000001ff00 */
[----:B------:R-:W-:Y:S01]  /*0210*/  UIADD3 UR6, UR13, UR6, URZ ;  /* 0x000000060d067290 */ /* 0x000fe2000fffe03f */
[----:B------:R-:W-:Y:S01]  /*0220*/  CS2R R140, SRZ ;  /* 0x00000000008c7805 */ /* 0x000fe2000001ff00 */
[----:B------:R-:W-:Y:S01]  /*0230*/  ULDC UR5, c[0x0][0x198] ;  /* 0x0000660000057ab9 */ /* 0x000fe20000000800 */
[----:B------:R-:W-:Y:S01]  /*0240*/  IMAD.MOV.U32 R142, RZ, RZ, RZ ;  /* 0x000000ffff8e7224 */ /* 0x000fe200078e00ff */
[----:B------:R-:W-:Y:S01]  /*0250*/  UIADD3 UR5, UR6, -UR5, URZ ;  /* 0x8000000506057290 */ /* 0x000fe2000fffe03f */
[----:B------:R-:W-:Y:S01]  /*0260*/  CS2R R138, SRZ ;  /* 0x00000000008a7805 */ /* 0x000fe2000001ff00 */
[----:B------:R-:W-:Y:S01]  /*0270*/  ULDC UR4, c[0x0][0x2a4] ;  /* 0x0000a90000047ab9 */ /* 0x000fe20000000800 */
[----:B------:R-:W-:Y:S01]  /*0280*/  CS2R R10, SRZ ;  /* 0x00000000000a7805 */ /* 0x000fe2000001ff00 */
[----:B------:R-:W-:Y:S01]  /*0290*/  UIADD3 UR5, UR5, -UR4, URZ ;  /* 0x8000000405057290 */ /* 0x000fe2000fffe03f */
[----:B------:R-:W-:Y:S01]  /*02a0*/  IMAD.MOV.U32 R130, RZ, RZ, RZ ;  /* 0x000000ffff827224 */ /* 0x000fe200078e00ff */
[----:B------:R-:W-:Y:S01]  /*02b0*/  ULDC.64 UR20, c[0x0][0x118] ;  /* 0x0000460000147ab9 */ /* 0x000fe20000000a00 */
[----:B------:R-:W-:Y:S01]  /*02c0*/  CS2R R128, SRZ ;  /* 0x0000000000807805 */ /* 0x000fe2000001ff00 */
        /* <DEDUP_REMOVED lines=8> */
[----:B------:R-:W-:Y:S01]  /*0350*/  USHF.R.S32.HI UR12, URZ, 0x5, UR4 ;  /* 0x000000053f0c7899 */ /* 0x000fe20008011404 */
[----:B------:R-:W-:Y:S01]  /*0360*/  CS2R R114, SRZ ;  /* 0x0000000000727805 */ /* 0x000fe2000001ff00 */
[----:B------:R-:W-:Y:S01]  /*0370*/  CS2R R112, SRZ ;  /* 0x0000000000707805 */ /* 0x000fe2000001ff00 */
[----:B------:R-:W-:Y:S01]  /*0380*/  CS2R R110, SRZ ;  /* 0x00000000006e7805 */ /* 0x000fe2000001ff00 */
[----:B------:R-:W-:Y:S01]  /*0390*/  UISETP.LT.AND UP0, UPT, URZ, UR12, UPT ;  /* 0x0000000c3f00728c */ /* 0x000fe2000bf01270 */
[----:B------:R-:W-:Y:S01]  /*03a0*/  CS2R R108, SRZ ;  /* 0x00000000006c7805 */ /* 0x000fe2000001ff00 */
[----:B------:R-:W-:Y:S01]  /*03b0*/  CS2R R102, SRZ ;  /* 0x0000000000667805 */ /* 0x000fe2000001ff00 */
[----:B------:R-:W-:Y:S01]  /*03c0*/  CS2R R100, SRZ ;  /* 0x0000000000647805 */ /* 0x000fe2000001ff00 */
[----:B------:R-:W-:Y:S01]  /*03d0*/  USEL UR12, URZ, UR12, !UP0 ;  /* 0x0000000c3f0c7287 */ /* 0x000fe2000c000000 */
[----:B------:R-:W-:Y:S01]  /*03e0*/  CS2R R106, SRZ ;  /* 0x00000000006a7805 */ /* 0x000fe2000001ff00 */
[----:B------:R-:W-:Y:S01]  /*03f0*/  CS2R R104, SRZ ;  /* 0x0000000000687805 */ /* 0x000fe2000001ff00 */
[----:B------:R-:W-:Y:S01]  /*0400*/  CS2R R98, SRZ ;  /* 0x0000000000627805 */ /* 0x000fe2000001ff00 */
[----:B------:R-:W-:Y:S01]  /*0410*/  UISETP.GT.AND UP0, UPT, UR14, UR12, UPT ;  /* 0x0000000c0e00728c */ /* 0x000fe2000bf04270 */
[----:B------:R-:W-:Y:S01]  /*0420*/  CS2R R96, SRZ ;  /* 0x0000000000607805 */ /* 0x000fe2000001ff00 */
[----:B------:R-:W-:Y:S01]  /*0430*/  CS2R R94, SRZ ;  /* 0x00000000005e7805 */ /* 0x000fe2000001ff00 */
[----:B------:R-:W-:Y:S01]  /*0440*/  CS2R R92, SRZ ;  /* 0x00000000005c7805 */ /* 0x000fe2000001ff00 */
[----:B------:R-:W-:Y:S01]  /*0450*/  CS2R R86, SRZ ;  /* 0x0000000000567805 */ /* 0x000fe2000001ff00 */
[----:B------:R-:W-:Y:S01]  /*0460*/  CS2R R84, SRZ ;  /* 0x0000000000547805 */ /* 0x000fe2000001ff00 */
[----:B------:R-:W-:Y:S01]  /*0470*/  PLOP3.LUT P0, PT, PT, PT, UP0, 0x80, 0x0 ;  /* 0x000000000000781c */ /* 0x000fe20003f0f008 */
[----:B------:R-:W-:Y:S01]  /*0480*/  CS2R R90, SRZ ;  /* 0x00000000005a7805 */ /* 0x000fe2000001ff00 */
[----:B------:R-:W-:Y:S01]  /*0490*/  CS2R R88, SRZ ;  /* 0x0000000000587805 */ /* 0x000fe2000001ff00 */
[----:B------:R-:W-:Y:S01]  /*04a0*/  MOV R83, RZ ;  /* 0x000000ff00537202 */ /* 0x000fe20000000f00 */
        /* <DEDUP_REMOVED lines=37> */
[----:B------:R-:W-:Y:S01]  /*0700*/  USHF.R.S32.HI UR9, URZ, 0x1f, UR11 ;  /* 0x0000001f3f097899 */ /* 0x000fe2000801140b */
[--C-:B------:R-:W-:Y:S01]  /*0710*/  IMAD.MOV.U32 R76, RZ, RZ, R78.reuse ;  /* 0x000000ffff4c7224 */ /* 0x100fe200078e004e */
[----:B------:R-:W-:Y:S01]  /*0720*/  ULDC.64 UR4, c[0x0][0x1e8] ;  /* 0x00007a0000047ab9 */ /* 0x000fe20000000a00 */
[----:B------:R-:W-:Y:S01]  /*0730*/  IMAD.MOV.U32 R76, RZ, RZ, R78 ;  /* 0x000000ffff4c7224 */ /* 0x000fe200078e004e */
[----:B------:R-:W-:Y:S01]  /*0740*/  UIMAD UR4, UR9, UR4, URZ ;  /* 0x00000004090472a4 */ /* 0x000fe2000f8e023f */
[----:B------:R-:W-:Y:S01]  /*0750*/  IMAD.MOV.U32 R77, RZ, RZ, R79 ;  /* 0x000000ffff4d7224 */ /* 0x000fe200078e004f */
[----:B------:R-:W-:Y:S01]  /*0760*/  USHF.R.S32.HI UR25, URZ, 0x1f, UR24 ;  /* 0x0000001f3f197899 */ /* 0x000fe20008011418 */
[----:B------:R-:W-:Y:S01]  /*0770*/  IMAD.U32 R2, RZ, RZ, UR24 ;  /* 0x00000018ff027e24 */ /* 0x000fe2000f8e00ff */
[----:B------:R-:W-:Y:S01]  /*0780*/  ULDC.64 UR6, c[0x0][0x288] ;  /* 0x0000a20000067ab9 */ /* 0x000fe20000000a00 */
[--C-:B------:R-:W-:Y:S01]  /*0790*/  SHF.R.S32.HI R77, RZ, 0x1f, R76.reuse ;  /* 0x0000001fff4d7819 */ /* 0x100fe2000001144c */
[----:B------:R-:W-:Y:S01]  /*07a0*/  UIMAD UR23, UR11, UR5, UR4 ;  /* 0x000000050b1772a4 */ /* 0x000fe2000f8e0204 */
[C---:B------:R-:W-:Y:S01]  /*07b0*/  IMAD.SHL.U32 R10, R76.reuse, 0x4, RZ ;  /* 0x000000044c0a7824 */ /* 0x040fe200078e00ff */
[----:B------:R-:W-:Y:S01]  /*07c0*/  UIMAD UR6, UR25, UR6, URZ ;  /* 0x00000006190672a4 */ /* 0x000fe2000f8e023f */
[----:B------:R-:W-:Y:S01]  /*07d0*/  ISETP.GT.AND P1, PT, R76, 0x7, PT ;  /* 0x000000074c00780c */ /* 0x000fe20003f24270 */
[----:B------:R-:W-:Y:S01]  /*07e0*/  ULDC.64 UR4, c[0x0][0x238] ;  /* 0x00008e0000047ab9 */ /* 0x000fe20000000a00 */
[----:B------:R-:W-:Y:S01]  /*07f0*/  IMAD.WIDE.U32 R2, R2, c[0x0][0x238], R76 ;  /* 0x00008e0002027a25 */ /* 0x000fe200078e004c */
[----:B------:R-:W-:Y:S01]  /*0800*/  UIMAD UR4, UR25, UR4, URZ ;  /* 0x00000004190472a4 */ /* 0x000fe2000f8e023f */
[----:B------:R-:W-:Y:S01]  /*0810*/  SHF.R.S32.HI R11, RZ, 0x1f, R10 ;  /* 0x0000001fff0b7819 */ /* 0x000fe2000001140a */
[----:B------:R-:W-:Y:S01]  /*0820*/  UIMAD UR22, UR24, UR7, UR6 ;  /* 0x00000007181672a4 */ /* 0x000fe2000f8e0206 */
[----:B------:R-:W-:Y:S01]  /*0830*/  IMAD.U32 R6, RZ, RZ, UR24 ;  /* 0x00000018ff067e24 */ /* 0x000fe2000f8e00ff */
[----:B------:R-:W-:Y:S01]  /*0840*/  UIMAD UR6, UR24, UR5, UR4 ;  /* 0x00000005180672a4 */ /* 0x000fe2000f8e0204 */
[----:B------:R-:W-:Y:S01]  /*0850*/  IMAD.U32 R4, RZ, RZ, UR24 ;  /* 0x00000018ff047e24 */ /* 0x000fe2000f8e00ff */
[----:B------:R-:W-:Y:S01]  /*0860*/  ULDC.64 UR16, c[0x0][0x270] ;  /* 0x00009c0000107ab9 */ /* 0x000fe20000000a00 */
[----:B------:R-:W-:Y:S01]  /*0870*/  SHF.R.S32.HI R23, RZ, 0x1f, R76 ;  /* 0x0000001fff177819 */ /* 0x000fe2000001144c */
[----:B------:R-:W-:Y:S01]  /*0880*/  UIMAD UR15, UR25, UR16, URZ ;  /* 0x00000010190f72a4 */ /* 0x000fe2000f8e023f */
[--C-:B------:R-:W-:Y:S01]  /*0890*/  IMAD.WIDE.U32 R6, R6, c[0x0][0x270], R10.reuse ;  /* 0x00009c0006067a25 */ /* 0x100fe200078e000a */
[----:B------:R-:W-:Y:S01]  /*08a0*/  USHF.L.U32 UR8, UR12, 0x5, URZ ;  /* 0x000000050c087899 */ /* 0x000fe2000800063f */
[----:B------:R-:W-:Y:S01]  /*08b0*/  IADD3 R9, R3, UR6, RZ ;  /* 0x0000000603097c10 */ /* 0x000fe2000fffe0ff */
[----:B------:R-:W-:Y:S01]  /*08c0*/  ULDC.64 UR4, c[0x0][0x278] ;  /* 0x00009e0000047ab9 */ /* 0x000fe20000000a00 */
[----:B------:R-:W-:Y:S01]  /*08d0*/  IMAD.WIDE.U32 R4, R4, c[0x0][0x288], R10 ;  /* 0x0000a20004047a25 */ /* 0x000fe200078e000a */
[----:B------:R-:W-:Y:S01]  /*08e0*/  ULDC.64 UR6, c[0x0][0x290] ;  /* 0x0000a40000067ab9 */ /* 0x000fe20000000a00 */
[CC--:B------:R-:W-:Y:S01]  /*08f0*/  LEA.HI R27, R23.reuse, R76.reuse, RZ, 0x3 ;  /* 0x0000004c171b7211 */ /* 0x0c0fe200078f18ff */
[----:B------:R-:W-:Y:S01]  /*0900*/  UIMAD UR15, UR24, UR17, UR15 ;  /* 0x00000011180f72a4 */ /* 0x000fe2000f8e020f */
[----:B------:R-:W-:Y:S01]  /*0910*/  IMAD.U32 R0, RZ, RZ, UR8 ;  /* 0x00000008ff007e24 */ /* 0x000fe2000f8e00ff */
[----:B------:R-:W-:Y:S01]  /*0920*/  ULDC.64 UR26, c[0x0][0x248] ;  /* 0x00009200001a7ab9 */ /* 0x000fe20000000a00 */
[----:B------:R-:W-:Y:S01]  /*0930*/  STL [R1+0x74], R77 ;  /* 0x0000744d01007387 */ /* 0x000fe20000100800 */
[----:B------:R-:W-:Y:S01]  /*0940*/  UIMAD.WIDE.U32 UR18, UR11, UR4, URZ ;  /* 0x000000040b1272a5 */ /* 0x000fe2000f8e003f */
[----:B------:R-:W-:Y:S01]  /*0950*/  SHF.R.S32.HI R38, RZ, 0x3, R27 ;  /* 0x00000003ff267819 */ /* 0x000fe2000001141b */
[----:B------:R-:W-:Y:S01]  /*0960*/  UIMAD.WIDE.U32 UR16, UR11, UR6, URZ ;  /* 0x000000060b1072a5 */ /* 0x000fe2000f8e003f */
[----:B------:R2:W-:Y:S01]  /*0970*/  STL.64 [R1+0x78], R10 ;  /* 0x0000780a01007387 */ /* 0x0005e20000100a00 */
[----:B------:R-:W-:Y:S01]  /*0980*/  UISETP.NE.AND UP0, UPT, UR26, 0x1, UPT ;  /* 0x000000011a00788c */ /* 0x000fe2000bf05270 */
[-C--:B------:R-:W-:Y:S01]  /*0990*/  LEA.HI R26, R23, R76.reuse, RZ, 0x4 ;  /* 0x0000004c171a7211 */ /* 0x080fe200078f20ff */
[----:B------:R-:W-:Y:S01]  /*09a0*/  UIMAD.WIDE.U32 UR26, UR24, UR27, URZ ;  /* 0x0000001b181a72a5 */ /* 0x000fe2000f8e003f */
[C---:B------:R-:W-:Y:S01]  /*09b0*/  @!P1 IADD3 R31, P4, P3, R0.reuse, UR18, R6 ;  /* 0x00000012001f9c10 */ /* 0x040fe2000fb9e006 */
[----:B------:R-:W-:Y:S01]  /*09c0*/  UIMAD UR28, UR9, UR4, URZ ;  /* 0x00000004091c72a4 */ /* 0x000fe2000f8e023f */
[----:B------:R-:W-:Y:S01]  /*09d0*/  IADD3 R32, P2, P0, R0, UR16, R4 ;  /* 0x0000001000207c10 */ /* 0x000fe2000f85e004 */
[----:B------:R-:W-:Y:S01]  /*09e0*/  IMAD.MOV.U32 R8, RZ, RZ, R2 ;  /* 0x000000ffff087224 */ /* 0x000fe200078e0002 */
[----:B------:R-:W-:Y:S01]  /*09f0*/  LOP3.LUT R0, R27, 0xfffffff8, RZ, 0xc0, !PT ;  /* 0xfffffff81b007812 */ /* 0x000fe200078ec0ff */
[----:B------:R-:W-:Y:S01]  /*0a00*/  IMAD.U32 R2, RZ, RZ, UR10 ;  /* 0x0000000aff027e24 */ /* 0x000fe2000f8e00ff */
[----:B------:R-:W-:Y:S01]  /*0a10*/  SHF.R.S32.HI R39, RZ, 0x1f, R38 ;  /* 0x0000001fff277819 */ /* 0x000fe20000011426 */
[----:B------:R-:W-:Y:S01]  /*0a20*/  UIMAD UR28, UR11, UR5, UR28 ;  /* 0x000000050b1c72a4 */ /* 0x000fe2000f8e021c */
[----:B------:R-:W-:Y:S01]  /*0a30*/  LEA.HI R19, R23, R76, RZ, 0x2 ;  /* 0x0000004c17137211 */ /* 0x000fe200078f10ff */
[----:B------:R-:W-:Y:S01]  /*0a40*/  IMAD.IADD R17, R76, 0x1, -R0 ;  /* 0x000000014c117824 */ /* 0x000fe200078e0a00 */
[----:B------:R-:W-:Y:S01]  /*0a50*/  SHF.R.S32.HI R4, RZ, 0x4, R26 ;  /* 0x00000004ff047819 */ /* 0x000fe2000001141a */
[----:B------:R-:W-:Y:S01]  /*0a60*/  ULDC.64 UR4, c[0x0][0x1e0] ;  /* 0x0000780000047ab9 */ /* 0x000fe20000000a00 */
[----:B------:R-:W-:Y:S01]  /*0a70*/  IMAD.WIDE R14, R2, 0x40, R38 ;  /* 0x00000040020e7825 */ /* 0x000fe200078e0226 */
[--C-:B------:R-:W-:Y:S01]  /*0a80*/  SHF.R.S32.HI R6, RZ, 0x2, R19.reuse ;  /* 0x00000002ff067819 */ /* 0x100fe20000011413 */
[----:B------:R-:W-:Y:S01]  /*0a90*/  UIMAD UR6, UR9, UR6, URZ ;  /* 0x00000006090672a4 */ /* 0x000fe2000f8e023f */
[----:B------:R-:W-:Y:S01]  /*0aa0*/  SHF.R.S32.HI R2, RZ, 0x1f, R19 ;  /* 0x0000001fff027819 */ /* 0x000fe20000011413 */
[----:B------:R-:W-:Y:S01]  /*0ab0*/  IMAD.SHL.U32 R12, R17, 0x8, RZ ;  /* 0x00000008110c7824 */ /* 0x000fe200078e00ff */
[----:B------:R-:W-:Y:S01]  /*0ac0*/  LEA.HI R0, R26, R4, RZ, 0x1 ;  /* 0x000000041a007211 */ /* 0x000fe200078f08ff */
[----:B------:R-:W-:Y:S01]  /*0ad0*/  UIMAD UR6, UR11, UR7, UR6 ;  /* 0x000000070b0672a4 */ /* 0x000fe2000f8e0206 */
[----:B------:R-:W-:Y:S01]  /*0ae0*/  IMAD.U32 R16, RZ, RZ, UR11 ;  /* 0x0000000bff107e24 */ /* 0x000fe2000f8e00ff */
[----:B------:R-:W-:Y:S01]  /*0af0*/  STL.64 [R1+0x58], R38 ;  /* 0x0000582601007387 */ /* 0x000fe20000100a00 */
[----:B------:R-:W-:Y:S01]  /*0b00*/  SHF.R.S32.HI R13, RZ, 0x1f, R12 ;  /* 0x0000001fff0d7819 */ /* 0x000fe2000001140c */
[----:B------:R-:W-:Y:S01]  /*0b10*/  IMAD.MOV.U32 R141, RZ, RZ, 0x20 ;  /* 0x00000020ff8d7424 */ /* 0x000fe200078e00ff */
[----:B--2---:R-:W-:Y:S01]  /*0b20*/  IADD3 R10, R5, UR22, RZ ;  /* 0x00000016050a7c10 */ /* 0x004fe2000fffe0ff */
[----:B------:R-:W-:Y:S01]  /*0b30*/  ULDC UR22, c[0x0][0x250] ;  /* 0x0000940000167ab9 */ /* 0x000fe20000000800 */
[----:B------:R-:W-:Y:S01]  /*0b40*/  IADD3 R11, R7, UR15, RZ ;  /* 0x0000000f070b7c10 */ /* 0x000fe2000fffe0ff */
[----:B------:R-:W-:Y:S01]  /*0b50*/  UMOV UR15, UR24 ;  /* 0x00000018000f7c82 */ /* 0x000fe20008000000 */
[----:B------:R-:W-:Y:S01]  /*0b60*/  LEA.HI R5, R2, R6, RZ, 0x3 ;  /* 0x0000000602057211 */ /* 0x000fe200078f18ff */
[----:B------:R-:W-:Y:S01]  /*0b70*/  @UP0 USHF.R.U32.HI UR15, URZ, UR22, UR27 ;  /* 0x000000163f0f0299 */ /* 0x000fe2000801161b */
[----:B------:R-:W-:Y:S01]  /*0b80*/  LOP3.LUT R0, R0, 0xfffffffe, RZ, 0xc0, !PT ;  /* 0xfffffffe00007812 */ /* 0x000fe200078ec0ff */
[----:B------:R-:W-:Y:S01]  /*0b90*/  CS2R R138, SRZ ;  /* 0x00000000008a7805 */ /* 0x000fe2000001ff00 */
[C---:B------:R-:W-:Y:S01]  /*0ba0*/  IADD3 R28, R12.reuse, 0x40, RZ ;  /* 0x000000400c1c7810 */ /* 0x040fe20007ffe0ff */
[----:B------:R-:W-:Y:S01]  /*0bb0*/  USHF.R.S32.HI UR22, URZ, 0x1f, UR15 ;  /* 0x0000001f3f167899 */ /* 0x000fe2000801140f */
[C---:B------:R-:W-:Y:S01]  /*0bc0*/  IADD3 R29, R12.reuse, 0x80, RZ ;  /* 0x000000800c1d7810 */ /* 0x040fe20007ffe0ff */
[----:B------:R-:W-:Y:S01]  /*0bd0*/  IMAD.U32 R7, RZ, RZ, UR15 ;  /* 0x0000000fff077e24 */ /* 0x000fe2000f8e00ff */
[----:B------:R-:W-:Y:S01]  /*0be0*/  IADD3 R30, R12, 0xc0, RZ ;  /* 0x000000c00c1e7810 */ /* 0x000fe20007ffe0ff */
[----:B------:R-:W-:Y:S01]  /*0bf0*/  UIMAD UR4, UR22, UR4, URZ ;  /* 0x00000004160472a4 */ /* 0x000fe2000f8e023f */
[----:B------:R-:W-:Y:S01]  /*0c00*/  IMAD.IADD R22, R4, 0x1, -R0 ;  /* 0x0000000104167824 */ /* 0x000fe200078e0a00 */
[----:B------:R-:W-:Y:S01]  /*0c10*/  LOP3.LUT R0, R5, 0xfffffff8, RZ, 0xc0, !PT ;  /* 0xfffffff805007812 */ /* 0x000fe200078ec0ff */
[----:B------:R-:W-:Y:S01]  /*0c20*/  IMAD.WIDE.U32 R2, R7, c[0x0][0x1e0], R12 ;  /* 0x0000780007027a25 */ /* 0x000fe200078e000c */
[----:B------:R-:W-:Y:S01]  /*0c30*/  UIMAD UR26, UR15, UR5, UR4 ;  /* 0x000000050f1a72a4 */ /* 0x000fe2000f8e0204 */
[----:B------:R-:W-:Y:S01]  /*0c40*/  ISETP.GE.AND P6, PT, R29, c[0x0][0x1cc], PT ;  /* 0x000073001d007a0c */ /* 0x000fe20003fc6270 */
[----:B------:R-:W-:Y:S01]  /*0c50*/  UMOV UR27, 0x5 ;  /* 0x00000005001b7882 */ /* 0x000fe20000000000 */
[----:B------:R-:W-:Y:S01]  /*0c60*/  IMAD.U32 R4, RZ, RZ, UR11 ;  /* 0x0000000bff047e24 */ /* 0x000fe2000f8e00ff */
[----:B------:R-:W-:Y:S01]  /*0c70*/  ULDC.64 UR4, c[0x0][0x1b0] ;  /* 0x00006c0000047ab9 */ /* 0x000fe20000000a00 */
[----:B------:R-:W-:Y:S01]  /*0c80*/  IMAD.IADD R18, R6, 0x1, -R0 ;  /* 0x0000000106127824 */ /* 0x000fe200078e0a00 */
[----:B------:R-:W-:Y:S01]  /*0c90*/  IADD3 R3, R3, UR26, RZ ;  /* 0x0000001a03037c10 */ /* 0x000fe2000fffe0ff */
[----:B------:R-:W-:Y:S01]  /*0ca0*/  UIMAD UR4, UR22, UR4, URZ ;  /* 0x00000004160472a4 */ /* 0x000fe2000f8e023f */
[CC--:B------:R-:W-:Y:S01]  /*0cb0*/  LEA.HI R0, R23.reuse, R76.reuse, RZ, 0x6 ;  /* 0x0000004c17007211 */ /* 0x0c0fe200078f30ff */
[----:B------:R-:W-:Y:S01]  /*0cc0*/  UIADD3 UR22, UR17, UR6, URZ ;  /* 0x0000000611167290 */ /* 0x000fe2000fffe03f */
[----:B------:R-:W-:Y:S01]  /*0cd0*/  LEA.HI R23, R23, R76, RZ, 0x5 ;  /* 0x0000004c17177211 */ /* 0x000fe200078f28ff */
[----:B------:R-:W-:Y:S01]  /*0ce0*/  IMAD.WIDE.U32 R4, R4, c[0x0][0x1e8], R2 ;  /* 0x00007a0004047a25 */ /* 0x000fe200078e0002 */
[----:B------:R-:W-:Y:S01]  /*0cf0*/  UIMAD UR7, UR15, UR5, UR4 ;  /* 0x000000050f0772a4 */ /* 0x000fe2000f8e0204 */
[----:B------:R-:W-:Y:S01]  /*0d00*/  SHF.R.S32.HI R20, RZ, 0x6, R0 ;  /* 0x00000006ff147819 */ /* 0x000fe20000011400 */
[----:B------:R-:W-:Y:S01]  /*0d10*/  USHF.R.S32.HI UR5, URZ, 0x1f, UR8 ;  /* 0x0000001f3f057899 */ /* 0x000fe20008011408 */
[----:B------:R-:W-:Y:S01]  /*0d20*/  IMAD.SHL.U32 R2, R38, 0x40, RZ ;  /* 0x0000004026027824 */ /* 0x000fe200078e00ff */
[----:B------:R-:W-:Y:S01]  /*0d30*/  UIADD3 UR15, UR19, UR28, URZ ;  /* 0x0000001c130f7290 */ /* 0x000fe2000fffe03f */
[----:B------:R-:W-:Y:S01]  /*0d40*/  IADD3 R5, R5, UR23, RZ ;  /* 0x0000001705057c10 */ /* 0x000fe2000fffe0ff */
[----:B------:R-:W-:Y:S01]  /*0d50*/  ULDC UR4, c[0x0][0x198] ;  /* 0x0000660000047ab9 */ /* 0x000fe20000000800 */
[----:B------:R-:W-:Y:S01]  /*0d60*/  IMAD.SHL.U32 R21, R20, 0x200, RZ ;  /* 0x0000020014157824 */ /* 0x000fe200078e00ff */
[----:B------:R-:W-:Y:S01]  /*0d70*/  LOP3.LUT R0, R2, 0x1c0, RZ, 0xc0, !PT ;  /* 0x000001c002007812 */ /* 0x000fe200078ec0ff */
[----:B------:R-:W-:Y:S01]  /*0d80*/  IMAD.U32 R6, RZ, RZ, UR5 ;  /* 0x00000005ff067e24 */ /* 0x000fe2000f8e00ff */
[----:B------:R-:W-:Y:S01]  /*0d90*/  UIADD3 UR23, -UR13, UR4, URZ ;  /* 0x000000040d177290 */ /* 0x000fe2000fffe13f */
[----:B------:R-:W-:Y:S01]  /*0da0*/  IMAD.WIDE.U32 R2, R7, c[0x0][0x1b0], R12 ;  /* 0x00006c0007027a25 */ /* 0x000fe200078e000c */
[----:B------:R-:W-:Y:S01]  /*0db0*/  LOP3.LUT R7, R0, 0x38, R12, 0xf8, !PT ;  /* 0x0000003800077812 */ /* 0x000fe200078ef80c */
[----:B------:R-:W-:Y:S01]  /*0dc0*/  ULDC.64 UR4, c[0x0][0x1b8] ;  /* 0x00006e0000047ab9 */ /* 0x000fe20000000a00 */
[----:B------:R-:W-:Y:S01]  /*0dd0*/  SHF.R.U32.HI R0, RZ, 0x3, R0 ;  /* 0x00000003ff007819 */ /* 0x000fe20000011600 */
[----:B------:R-:W-:Y:S01]  /*0de0*/  UIMAD UR4, UR9, UR4, URZ ;  /* 0x00000004090472a4 */ /* 0x000fe2000f8e023f */
[C---:B------:R-:W-:Y:S01]  /*0df0*/  @!P1 IADD3.X R34, R6.reuse, UR15, R11, P4, P3 ;  /* 0x0000000f06229c10 */ /* 0x040fe2000a7e640b */
[----:B------:R-:W-:Y:S01]  /*0e00*/  CS2R R136, SRZ ;  /* 0x0000000000887805 */ /* 0x000fe2000001ff00 */
[----:B------:R-:W-:Y:S01]  /*0e10*/  LOP3.LUT R11, R21, R7, R0, 0xf6, !PT ;  /* 0x00000007150b7212 */ /* 0x000fe200078ef600 */
[----:B------:R-:W-:Y:S01]  /*0e20*/  IMAD R0, R15, c[0x0][0x1d8], RZ ;  /* 0x000076000f007a24 */ /* 0x000fe200078e02ff */
[----:B------:R-:W-:Y:S01]  /*0e30*/  IADD3.X R35, R6, UR22, R10, P2, P0 ;  /* 0x0000001606237c10 */ /* 0x000fe200097e040a */
[----:B------:R-:W-:Y:S01]  /*0e40*/  IMAD.WIDE.U32 R6, R14, c[0x0][0x1d8], R4 ;  /* 0x000076000e067a25 */ /* 0x000fe200078e0004 */
[----:B------:R-:W-:Y:S01]  /*0e50*/  IADD3 R10, -R38, UR23, RZ ;  /* 0x00000017260a7c10 */ /* 0x000fe2000fffe1ff */
[----:B------:R-:W-:Y:S01]  /*0e60*/  UIMAD UR4, UR11, UR5, UR4 ;  /* 0x000000050b0472a4 */ /* 0x000fe2000f8e0204 */
[----:B------:R-:W-:Y:S01]  /*0e70*/  ISETP.GE.AND P2, PT, R12, c[0x0][0x1cc], PT ;  /* 0x000073000c007a0c */ /* 0x000fe20003f46270 */
[----:B------:R-:W-:Y:S01]  /*0e80*/  IMAD R0, R14, c[0x0][0x1dc], R0 ;  /* 0x000077000e007a24 */ /* 0x000fe200078e0200 */
[----:B------:R-:W-:Y:S01]  /*0e90*/  IADD3 R3, R3, UR7, RZ ;  /* 0x0000000703037c10 */ /* 0x000fe2000fffe0ff */
[----:B------:R-:W-:Y:S01]  /*0ea0*/  IMAD.SHL.U32 R37, R11, 0x2, RZ ;  /* 0x000000020b257824 */ /* 0x000fe200078e00ff */
[----:B------:R-:W-:Y:S01]  /*0eb0*/  ISETP.LT.OR P3, PT, R10, 0x1, P2 ;  /* 0x000000010a00780c */ /* 0x000fe20001761670 */
[----:B------:R-:W-:Y:S01]  /*0ec0*/  IMAD.IADD R0, R7, 0x1, R0 ;  /* 0x0000000107007824 */ /* 0x000fe200078e0200 */
[----:B------:R-:W-:Y:S01]  /*0ed0*/  ISETP.GE.AND P4, PT, R28, c[0x0][0x1cc], PT ;  /* 0x000073001c007a0c */ /* 0x000fe20003f86270 */
[----:B------:R-:W-:Y:S01]  /*0ee0*/  IMAD.WIDE.U32 R4, R16, c[0x0][0x1b8], R2 ;  /* 0x00006e0010047a25 */ /* 0x000fe200078e0002 */
[----:B------:R-:W-:Y:S01]  /*0ef0*/  LEA R2, P0, R6, c[0x0][0x1c0], 0x1 ;  /* 0x0000700006027a11 */ /* 0x000fe200078008ff */
[----:B------:R-:W-:Y:S01]  /*0f00*/  ULDC.64 UR6, c[0x0][0x208] ;  /* 0x0000820000067ab9 */ /* 0x000fe20000000a00 */
[----:B------:R-:W-:Y:S01]  /*0f10*/  ISETP.LT.OR P5, PT, R10, 0x1, P4 ;  /* 0x000000010a00780c */ /* 0x000fe200027a1670 */
[----:B------:R-:W-:Y:S01]  /*0f20*/  IMAD.MOV.U32 R11, RZ, RZ, c[0x0][0x1ac] ;  /* 0x00006b00ff0b7624 */ /* 0x000fe200078e00ff */
[----:B------:R-:W-:Y:S01]  /*0f30*/  LEA.HI.X R3, R6, c[0x0][0x1c4], R0, 0x1, P0 ;  /* 0x0000710006037a11 */ /* 0x000fe200000f0c00 */
[----:B------:R-:W-:Y:S01]  /*0f40*/  IMAD.U32 R0, RZ, RZ, UR11 ;  /* 0x0000000bff007e24 */ /* 0x000fe2000f8e00ff */
[----:B------:R-:W-:Y:S01]  /*0f50*/  ISETP.LT.OR P0, PT, R10, 0x1, P6 ;  /* 0x000000010a00780c */ /* 0x000fe20003701670 */
[----:B------:R-:W-:Y:S01]  /*0f60*/  IMAD.MOV.U32 R6, RZ, RZ, R4 ;  /* 0x000000ffff067224 */ /* 0x000fe200078e0004 */
[----:B------:R-:W-:Y:S01]  /*0f70*/  IADD3 R7, R5, UR4, RZ ;  /* 0x0000000405077c10 */ /* 0x000fe2000fffe0ff */
[----:B------:R-:W-:Y:S01]  /*0f80*/  @!PT LDS RZ, [RZ] ;  /* 0x00000000fffff984 */ /* 0x000fe20000000800 */
[----:B------:R-:W-:Y:S01]  /*0f90*/  @!PT LDS RZ, [RZ] ;  /* 0x00000000fffff984 */ /* 0x000fe20000000800 */
[----:B------:R-:W-:Y:S01]  /*0fa0*/  @!PT LDS RZ, [RZ] ;  /* 0x00000000fffff984 */ /* 0x000fe20000000800 */
[----:B------:R2:W-:Y:S01]  /*0fb0*/  LDGSTS.E.BYPASS.LTC128B.128 [R37+0x8080], [R2.64], !P3 ;  /* 0x0808000002257fae */ /* 0x0005e2000d901d54 */
[----:B------:R-:W-:Y:S01]  /*0fc0*/  ISETP.GE.AND P3, PT, R30, c[0x0][0x1cc], PT ;  /* 0x000073001e007a0c */ /* 0x000fe20003f66270 */
[----:B------:R-:W-:Y:S01]  /*0fd0*/  IMAD.MOV.U32 R5, RZ, RZ, c[0x0][0x1d8] ;  /* 0x00007600ff057624 */ /* 0x000fe200078e00ff */
[----:B------:R-:W-:Y:S01]  /*0fe0*/  ISETP.LT.OR P2, PT, R10, 0x21, P2 ;  /* 0x000000210a00780c */ /* 0x000fe20001741670 */
[----:B------:R-:W-:Y:S01]  /*0ff0*/  IMAD.WIDE.U32 R142, R0, c[0x0][0x240], R8 ;  /* 0x00009000008e7a25 */ /* 0x000fe200078e0008 */
[C---:B------:R-:W-:Y:S01]  /*1000*/  ISETP.LT.OR P4, PT, R10.reuse, 0x21, P4 ;  /* 0x000000210a00780c */ /* 0x040fe20002781670 */
[----:B------:R2:W-:Y:S01]  /*1010*/  LDGSTS.E.BYPASS.LTC128B.128 [R37+0xa080], [R2.64+0x80], !P5 ;  /* 0x0a08008002257fae */ /* 0x0005e2000e901d54 */
[C---:B------:R-:W-:Y:S01]  /*1020*/  ISETP.LT.OR P5, PT, R10.reuse, 0x1, P3 ;  /* 0x000000010a00780c */ /* 0x040fe20001fa1670 */
[----:B------:R-:W-:Y:S01]  /*1030*/  IMAD.MOV.U32 R8, RZ, RZ, c[0x0][0x1dc] ;  /* 0x00007700ff087624 */ /* 0x000fe200078e00ff */
[C---:B------:R-:W-:Y:S01]  /*1040*/  ISETP.LT.OR P6, PT, R10.reuse, 0x21, P6 ;  /* 0x000000210a00780c */ /* 0x040fe200037c1670 */
[----:B------:R2:W-:Y:S01]  /*1050*/  LDGSTS.E.BYPASS.LTC128B.128 [R37+0xc080], [R2.64+0x100], !P0 ;  /* 0x0c08010002257fae */ /* 0x0005e2000c101d54 */
[----:B------:R-:W-:Y:S01]  /*1060*/  ISETP.LT.OR P3, PT, R10, 0x21, P3 ;  /* 0x000000210a00780c */ /* 0x000fe20001f61670 */
[----:B------:R-:W-:Y:S01]  /*1070*/  IMAD R0, R15, c[0x0][0x1a8], RZ ;  /* 0x00006a000f007a24 */ /* 0x000fe200078e02ff */
[C---:B------:R-:W-:Y:S01]  /*1080*/  LEA R4, P0, R5.reuse, R2, 0x6 ;  /* 0x0000000205047211 */ /* 0x040fe200078030ff */
[C---:B------:R-:W-:Y:S01]  /*1090*/  IMAD.WIDE.U32 R6, R14.reuse, c[0x0][0x1a8], R6 ;  /* 0x00006a000e067a25 */ /* 0x040fe200078e0006 */
[----:B------:R-:W-:Y:S01]  /*10a0*/  ULDC.64 UR4, c[0x0][0x180] ;  /* 0x0000600000047ab9 */ /* 0x000fe20000000a00 */
[----:B------:R-:W-:Y:S01]  /*10b0*/  STL [R1+0x50], R37 ;  /* 0x0000502501007387 */ /* 0x000fe20000100800 */
[----:B------:R-:W-:Y:S01]  /*10c0*/  LEA.HI.X R5, R5, R3, R8, 0x6, P0 ;  /* 0x0000000305057211 */ /* 0x000fe200000f3408 */
[----:B------:R-:W-:Y:S01]  /*10d0*/  IMAD R0, R14, c[0x0][0x1ac], R0 ;  /* 0x00006b000e007a24 */ /* 0x000fe200078e0200 */
[----:B------:R-:W-:Y:S01]  /*10e0*/  LEA R8, P0, R6, c[0x0][0x190], 0x1 ;  /* 0x0000640006087a11 */ /* 0x000fe200078008ff */
[----:B------:R2:W-:Y:S01]  /*10f0*/  LDGSTS.E.BYPASS.LTC128B.128 [R37+0xe080], [R2.64+0x180], !P5 ;  /* 0x0e08018002257fae */ /* 0x0005e2000e901d54 */
[----:B------:R-:W-:Y:S01]  /*1100*/  ISETP.GE.AND P5, PT, R12, c[0x0][0x19c], PT ;  /* 0x000067000c007a0c */ /* 0x000fe20003fa6270 */
[----:B------:R-:W-:Y:S01]  /*1110*/  IMAD.IADD R0, R7, 0x1, R0 ;  /* 0x0000000107007824 */ /* 0x000fe200078e0200 */
[----:B------:R-:W-:Y:S01]  /*1120*/  UIMAD UR4, UR25, UR4, URZ ;  /* 0x00000004190472a4 */ /* 0x000fe2000f8e023f */
[----:B------:R3:W-:Y:S01]  /*1130*/  LDGSTS.E.BYPASS.LTC128B.128 [R37+0x9080], [R4.64], !P2 ;  /* 0x0908000004257fae */ /* 0x0007e2000d101d54 */
[----:B------:R-:W-:Y:S01]  /*1140*/  ISETP.LT.OR P2, PT, R10, 0x1, P5 ;  /* 0x000000010a00780c */ /* 0x000fe20002f41670 */
[----:B------:R-:W-:Y:S01]  /*1150*/  IMAD.MOV.U32 R7, RZ, RZ, c[0x0][0x1a8] ;  /* 0x00006a00ff077624 */ /* 0x000fe200078e00ff */
[----:B------:R-:W-:Y:S01]  /*1160*/  LEA.HI.X R9, R6, c[0x0][0x194], R0, 0x1, P0 ;  /* 0x0000650006097a11 */ /* 0x000fe200000f0c00 */
[----:B------:R3:W-:Y:S01]  /*1170*/  LDGSTS.E.BYPASS.LTC128B.128 [R37+0xb080], [R4.64+0x80], !P4 ;  /* 0x0b08008004257fae */ /* 0x0007e2000e101d54 */
[----:B------:R-:W-:Y:S01]  /*1180*/  ISETP.GE.AND P4, PT, R28, c[0x0][0x19c], PT ;  /* 0x000067001c007a0c */ /* 0x000fe20003f86270 */
[----:B------:R-:W-:Y:S01]  /*1190*/  IMAD R0, R39, c[0x0][0x178], RZ ;  /* 0x00005e0027007a24 */ /* 0x000fe200078e02ff */
[C---:B------:R-:W-:Y:S01]  /*11a0*/  ISETP.LT.OR P5, PT, R10.reuse, 0x21, P5 ;  /* 0x000000210a00780c */ /* 0x040fe20002fa1670 */
[----:B------:R3:W-:Y:S01]  /*11b0*/  LDGSTS.E.BYPASS.LTC128B.128 [R37+0xd080], [R4.64+0x100], !P6 ;  /* 0x0d08010004257fae */ /* 0x0007e2000f101d54 */
[----:B------:R-:W-:Y:S01]  /*11c0*/  ISETP.LT.OR P6, PT, R10, 0x1, P4 ;  /* 0x000000010a00780c */ /* 0x000fe200027c1670 */
[----:B------:R-:W-:Y:S01]  /*11d0*/  IMAD R0, R38, c[0x0][0x17c], R0 ;  /* 0x00005f0026007a24 */ /* 0x000fe200078e0200 */
[C---:B------:R-:W-:Y:S01]  /*11e0*/  ISETP.LT.OR P4, PT, R10.reuse, 0x21, P4 ;  /* 0x000000210a00780c */ /* 0x040fe20002781670 */
[----:B------:R3:W-:Y:S01]  /*11f0*/  LDGSTS.E.BYPASS.LTC128B.128 [R37+0xf080], [R4.64+0x180], !P3 ;  /* 0x0f08018004257fae */ /* 0x0007e2000d901d54 */
[----:B------:R-:W-:Y:S01]  /*1200*/  ISETP.GE.AND P3, PT, R29, c[0x0][0x19c], PT ;  /* 0x000067001d007a0c */ /* 0x000fe20003f66270 */
[----:B------:R-:W-:Y:S01]  /*1210*/  UIMAD UR26, UR24, UR5, UR4 ;  /* 0x00000005181a72a4 */ /* 0x000fe2000f8e0204 */
[----:B------:R-:W-:Y:S01]  /*1220*/  CS2R R134, SRZ ;  /* 0x0000000000867805 */ /* 0x000fe2000001ff00 */
[----:B------:R-:W0:Y:S01]  /*1230*/  LDGDEPBAR ;  /* 0x00000000000079af */ /* 0x000e220000000000 */
[C---:B------:R-:W-:Y:S01]  /*1240*/  ISETP.LT.OR P0, PT, R10.reuse, 0x1, P3 ;  /* 0x000000010a00780c */ /* 0x040fe20001f01670 */
[----:B------:R-:W-:Y:S01]  /*1250*/  ULDC.64 UR4, c[0x0][0x210] ;  /* 0x0000840000047ab9 */ /* 0x000fe20000000a00 */
[----:B------:R-:W-:Y:S01]  /*1260*/  ISETP.LT.OR P3, PT, R10, 0x21, P3 ;  /* 0x000000210a00780c */ /* 0x000fe20001f61670 */
[----:B------:R4:W-:Y:S01]  /*1270*/  LDGSTS.E.BYPASS.LTC128B.128 [R37+0x80], [R8.64], !P2 ;  /* 0x0008000008257fae */ /* 0x0009e2000d101d54 */
[----:B------:R-:W-:Y:S01]  /*1280*/  ISETP.GE.AND P2, PT, R30, c[0x0][0x19c], PT ;  /* 0x000067001e007a0c */ /* 0x000fe20003f46270 */
[----:B------:R-:W-:Y:S01]  /*1290*/  UIMAD UR25, UR25, UR4, URZ ;  /* 0x00000004191972a4 */ /* 0x000fe2000f8e023f */
[----:B--2---:R-:W-:Y:S01]  /*12a0*/  IMAD.WIDE.U32 R2, R38, c[0x0][0x178], R12 ;  /* 0x00005e0026027a25 */ /* 0x004fe200078e000c */
[----:B------:R4:W-:Y:S01]  /*12b0*/  LDGSTS.E.BYPASS.LTC128B.128 [R37+0x2080], [R8.64+0x80], !P6 ;  /* 0x0208008008257fae */ /* 0x0009e2000f101d54 */
[C---:B------:R-:W-:Y:S01]  /*12c0*/  ISETP.LT.OR P6, PT, R10.reuse, 0x1, P2 ;  /* 0x000000010a00780c */ /* 0x040fe200017c1670 */
[----:B------:R-:W-:Y:S01]  /*12d0*/  UIMAD UR25, UR24, UR5, UR25 ;  /* 0x00000005181972a4 */ /* 0x000fe2000f8e0219 */
[----:B------:R-:W-:Y:S01]  /*12e0*/  ISETP.LT.OR P2, PT, R10, 0x21, P2 ;  /* 0x000000210a00780c */ /* 0x000fe20001741670 */
[----:B------:R-:W-:Y:S01]  /*12f0*/  USHF.L.U64.HI UR7, UR6, UR27, UR7 ;  /* 0x0000001b06077299 */ /* 0x000fe20008010207 */
[----:B------:R-:W-:Y:S01]  /*1300*/  STL.64 [R1+0xb0], R142 ;  /* 0x0000b08e01007387 */ /* 0x000fe20000100a00 */
[----:B------:R-:W-:Y:S01]  /*1310*/  ULDC.64 UR4, c[0x0][0x188] ;  /* 0x0000620000047ab9 */ /* 0x000fe20000000a00 */
[----:B------:R-:W-:Y:S01]  /*1320*/  CS2R R132, SRZ ;  /* 0x0000000000847805 */ /* 0x000fe2000001ff00 */
[----:B------:R-:W-:Y:S01]  /*1330*/  UIMAD UR4, UR9, UR4, URZ ;  /* 0x00000004090472a4 */ /* 0x000fe2000f8e023f */
[----:B------:R4:W-:Y:S01]  /*1340*/  LDGSTS.E.BYPASS.LTC128B.128 [R37+0x4080], [R8.64+0x100], !P0 ;  /* 0x0408010008257fae */ /* 0x0009e2000c101d54 */
[C---:B------:R-:W-:Y:S01]  /*1350*/  LEA R6, P0, R7.reuse, R8, 0x6 ;  /* 0x0000000807067211 */ /* 0x040fe200078030ff */
[----:B------:R-:W-:Y:S01]  /*1360*/  USHF.L.U32 UR6, UR6, 0x5, URZ ;  /* 0x0000000506067899 */ /* 0x000fe2000800063f */
[----:B------:R-:W-:Y:S01]  /*1370*/  CS2R R130, SRZ ;  /* 0x0000000000827805 */ /* 0x000fe2000001ff00 */
[----:B------:R-:W-:Y:S01]  /*1380*/  UIMAD UR7, UR7, UR12, URZ ;  /* 0x0000000c070772a4 */ /* 0x000fe2000f8e023f */
[----:B------:R-:W-:Y:S01]  /*1390*/  LEA.HI.X R7, R7, R9, R11, 0x6, P0 ;  /* 0x0000000907077211 */ /* 0x000fe200000f340b */
[----:B---3--:R-:W-:Y:S01]  /*13a0*/  IMAD.IADD R5, R3, 0x1, R0 ;  /* 0x0000000103057824 */ /* 0x008fe200078e0200 */
[----:B------:R-:W-:Y:S01]  /*13b0*/  LOP3.LUT P0, RZ, R18, 0x4, RZ, 0xc0, !PT ;  /* 0x0000000412ff7812 */ /* 0x000fe2000780c0ff */
[----:B------:R-:W-:Y:S01]  /*13c0*/  IMAD R0, R39, c[0x0][0x208], RZ ;  /* 0x0000820027007a24 */ /* 0x000fe200078e02ff */
[----:B------:R4:W-:Y:S01]  /*13d0*/  LDGSTS.E.BYPASS.LTC128B.128 [R37+0x6080], [R8.64+0x180], !P6 ;  /* 0x0608018008257fae */ /* 0x0009e2000f101d54 */
[----:B------:R-:W-:Y:S01]  /*13e0*/  IMAD.MOV.U32 R4, RZ, RZ, R2 ;  /* 0x000000ffff047224 */ /* 0x000fe200078e0002 */
[----:B------:R-:W-:Y:S01]  /*13f0*/  LOP3.LUT P6, RZ, R17, 0x2, RZ, 0xc0, !PT ;  /* 0x0000000211ff7812 */ /* 0x000fe200078cc0ff */
[----:B------:R-:W-:Y:S01]  /*1400*/  IMAD R10, R38, c[0x0][0x20c], R0 ;  /* 0x00008300260a7a24 */ /* 0x000fe200078e0200 */
[----:B------:R2:W-:Y:S01]  /*1410*/  LDGSTS.E.BYPASS.LTC128B.128 [R37+0x1080], [R6.64], !P5 ;  /* 0x0108000006257fae */ /* 0x0005e2000e901d54 */
[----:B------:R-:W-:Y:S01]  /*1420*/  IMAD.SHL.U32 R0, R18, 0x40, RZ ;  /* 0x0000004012007824 */ /* 0x000fe200078e00ff */
[----:B------:R-:W-:Y:S01]  /*1430*/  SHF.R.S32.HI R18, RZ, 0x5, R23 ;  /* 0x00000005ff127819 */ /* 0x000fe20000011417 */
[----:B------:R-:W-:Y:S01]  /*1440*/  IMAD.WIDE.U32 R2, R38, c[0x0][0x208], R12 ;  /* 0x0000820026027a25 */ /* 0x000fe200078e000c */
[----:B------:R2:W-:Y:S01]  /*1450*/  LDGSTS.E.BYPASS.LTC128B.128 [R37+0x3080], [R6.64+0x80], !P4 ;  /* 0x0308008006257fae */ /* 0x0005e2000e101d54 */
[----:B------:R-:W-:Y:S01]  /*1460*/  CS2R R128, SRZ ;  /* 0x0000000000807805 */ /* 0x000fe2000001ff00 */
[----:B------:R-:W-:Y:S01]  /*1470*/  LOP3.LUT R0, R0, 0x1c0, RZ, 0xc0, !PT ;  /* 0x000001c000007812 */ /* 0x000fe200078ec0ff */
[----:B------:R-:W-:Y:S01]  /*1480*/  IMAD.SHL.U32 R11, R20, 0x8, RZ ;  /* 0x00000008140b7824 */ /* 0x000fe200078e00ff */
[----:B------:R2:W-:Y:S01]  /*1490*/  LDGSTS.E.BYPASS.LTC128B.128 [R37+0x5080], [R6.64+0x100], !P3 ;  /* 0x0508010006257fae */ /* 0x0005e2000d901d54 */
[----:B------:R-:W-:Y:S01]  /*14a0*/  IMAD.IADD R3, R3, 0x1, R10 ;  /* 0x0000000103037824 */ /* 0x000fe200078e020a */
[----:B------:R-:W-:Y:S01]  /*14b0*/  LEA.HI R10, R23, R18, RZ, 0x1 ;  /* 0x00000012170a7211 */ /* 0x000fe200078f08ff */
[----:B------:R-:W-:Y:S01]  /*14c0*/  CS2R R126, SRZ ;  /* 0x00000000007e7805 */ /* 0x000fe2000001ff00 */
[----:B------:R-:W-:Y:S01]  /*14d0*/  LOP3.LUT R24, R11, 0x18, RZ, 0xc0, !PT ;  /* 0x000000180b187812 */ /* 0x000fe200078ec0ff */
[----:B------:R2:W-:Y:S01]  /*14e0*/  LDGSTS.E.BYPASS.LTC128B.128 [R37+0x7080], [R6.64+0x180], !P2 ;  /* 0x0708018006257fae */ /* 0x0005e2000d101d54 */
[----:B------:R-:W-:Y:S01]  /*14f0*/  SHF.R.U32.HI R11, RZ, 0x3, R0 ;  /* 0x00000003ff0b7819 */ /* 0x000fe20000011600 */
[----:B------:R-:W-:Y:S01]  /*1500*/  CS2R R124, SRZ ;  /* 0x00000000007c7805 */ /* 0x000fe2000001ff00 */
[----:B------:R-:W-:Y:S01]  /*1510*/  LOP3.LUT R10, R10, 0xfffffffe, RZ, 0xc0, !PT ;  /* 0xfffffffe0a0a7812 */ /* 0x000fe200078ec0ff */
[----:B------:R-:W0:Y:S01]  /*1520*/  LDGDEPBAR ;  /* 0x00000000000079af */ /* 0x000e220000000000 */
[----:B------:R-:W-:Y:S01]  /*1530*/  LOP3.LUT R11, R11, R0, R24, 0x1e, !PT ;  /* 0x000000000b0b7212 */ /* 0x000fe200078e1e18 */
[----:B------:R-:W-:Y:S01]  /*1540*/  CS2R R122, SRZ ;  /* 0x00000000007a7805 */ /* 0x000fe2000001ff00 */
[----:B------:R-:W-:Y:S01]  /*1550*/  LOP3.LUT R0, R19, 0x3ffffffc, RZ, 0xc0, !PT ;  /* 0x3ffffffc13007812 */ /* 0x000fe200078ec0ff */
[----:B------:R-:W-:Y:S01]  /*1560*/  IMAD.IADD R19, R18, 0x1, -R10 ;  /* 0x0000000112137824 */ /* 0x000fe200078e0a0a */
[----:B------:R-:W-:Y:S01]  /*1570*/  CS2R R120, SRZ ;  /* 0x0000000000787805 */ /* 0x000fe2000001ff00 */
[----:B------:R-:W-:Y:S01]  /*1580*/  IMAD.U32 R10, RZ, RZ, UR24 ;  /* 0x00000018ff0a7e24 */ /* 0x000fe2000f8e00ff */
[----:B------:R-:W-:Y:S01]  /*1590*/  UIMAD UR24, UR11, UR5, UR4 ;  /* 0x000000050b1872a4 */ /* 0x000fe2000f8e0204 */
[----:B------:R-:W-:Y:S01]  /*15a0*/  IMAD.IADD R0, R76, 0x1, -R0 ;  /* 0x000000014c007824 */ /* 0x000fe200078e0a00 */
[----:B------:R-:W-:Y:S01]  /*15b0*/  CS2R R118, SRZ ;  /* 0x0000000000767805 */ /* 0x000fe2000001ff00 */
[----:B------:R-:W-:Y:S01]  /*15c0*/  IMAD.SHL.U32 R25, R19, 0x400, RZ ;  /* 0x0000040013197824 */ /* 0x000fe200078e00ff */
[----:B------:R-:W-:Y:S01]  /*15d0*/  ULDC.64 UR4, c[0x0][0x178] ;  /* 0x00005e0000047ab9 */ /* 0x000fe20000000a00 */
[----:B------:R-:W-:Y:S01]  /*15e0*/  IMAD.WIDE.U32 R2, R10, c[0x0][0x210], R2 ;  /* 0x000084000a027a25 */ /* 0x000fe200078e0002 */
[----:B------:R-:W-:Y:S01]  /*15f0*/  UIMAD.WIDE.U32 UR28, UR12, UR4, URZ ;  /* 0x000000040c1c72a5 */ /* 0x000fe2000f8e003f */
[----:B------:R-:W-:Y:S01]  /*1600*/  CS2R R116, SRZ ;  /* 0x0000000000747805 */ /* 0x000fe2000001ff00 */
[----:B------:R-:W-:Y:S01]  /*1610*/  CS2R R114, SRZ ;  /* 0x0000000000727805 */ /* 0x000fe2000001ff00 */
[----:B------:R-:W-:Y:S01]  /*1620*/  IMAD R0, R0, 0x2, R25 ;  /* 0x0000000200007824 */ /* 0x000fe200078e0219 */
[----:B------:R-:W-:Y:S01]  /*1630*/  IADD3 R3, R3, UR25, RZ ;  /* 0x0000001903037c10 */ /* 0x000fe2000fffe0ff */
[----:B------:R-:W-:Y:S01]  /*1640*/  IMAD.WIDE.U32 R4, R10, c[0x0][0x180], R4 ;  /* 0x000060000a047a25 */ /* 0x000fe200078e0004 */
[----:B------:R-:W-:Y:S01]  /*1650*/  USHF.R.S32.HI UR25, URZ, 0x1f, UR12 ;  /* 0x0000001f3f197899 */ /* 0x000fe2000801140c */
[----:B------:R-:W-:Y:S01]  /*1660*/  CS2R R112, SRZ ;  /* 0x0000000000707805 */ /* 0x000fe2000001ff00 */
[----:B------:R-:W-:Y:S01]  /*1670*/  CS2R R110, SRZ ;  /* 0x00000000006e7805 */ /* 0x000fe2000001ff00 */
[----:B------:R-:W-:Y:S01]  /*1680*/  IMAD.IADD R0, R0, 0x1, R11 ;  /* 0x0000000100007824 */ /* 0x000fe200078e020b */
[----:B------:R-:W-:Y:S01]  /*1690*/  IADD3 R5, R5, UR26, RZ ;  /* 0x0000001a05057c10 */ /* 0x000fe2000fffe0ff */
[----:B------:R-:W-:Y:S01]  /*16a0*/  UIMAD UR26, UR25, UR4, URZ ;  /* 0x00000004191a72a4 */ /* 0x000fe2000f8e023f */
[----:B----4-:R-:W-:Y:S01]  /*16b0*/  IMAD.U32 R9, RZ, RZ, UR11 ;  /* 0x0000000bff097e24 */ /* 0x010fe2000f8e00ff */
[----:B------:R-:W-:Y:S01]  /*16c0*/  UIMAD UR7, UR25, UR6, UR7 ;  /* 0x00000006190772a4 */ /* 0x000fe2000f8e0207 */
[----:B------:R-:W-:Y:S01]  /*16d0*/  IMAD.SHL.U32 R33, R0, 0x2, RZ ;  /* 0x0000000200217824 */ /* 0x000fe200078e00ff */
[----:B------:R-:W-:Y:S01]  /*16e0*/  UIMAD UR26, UR12, UR5, UR26 ;  /* 0x000000050c1a72a4 */ /* 0x000fe2000f8e021a */
[----:B------:R-:W-:Y:S01]  /*16f0*/  IMAD.U32 R8, RZ, RZ, UR11 ;  /* 0x0000000bff087e24 */ /* 0x000fe2000f8e00ff */
[----:B------:R-:W-:-:S04]  /*1700*/  DEPBAR.LE SB0, 0x1 ;  /* 0x000080400000791a */ /* 0x000fc80000000000 */
[C---:B------:R-:W-:Y:S01]  /*1710*/  IADD3 R0, R33.reuse, 0x14180, RZ ;  /* 0x0001418021007810 */ /* 0x040fe20007ffe0ff */
[----:B------:R-:W-:Y:S01]  /*1720*/  ULDC.64 UR4, c[0x0][0x218] ;  /* 0x0000860000047ab9 */ /* 0x000fe20000000a00 */
[----:B------:R-:W-:Y:S01]  /*1730*/  IADD3 R11, R33, 0x141c0, RZ ;  /* 0x000141c0210b7810 */ /* 0x000fe20007ffe0ff */
[----:B------:R-:W-:Y:S01]  /*1740*/  UIMAD UR4, UR9, UR4, URZ ;  /* 0x00000004090472a4 */ /* 0x000fe2000f8e023f */
[----:B------:R-:W-:Y:S01]  /*1750*/  @P0 IADD3 R11, R0, -0x40, RZ ;  /* 0xffffffc0000b0810 */ /* 0x000fe20007ffe0ff */
[----:B------:R-:W-:Y:S01]  /*1760*/  IMAD.SHL.U32 R0, R17, 0x40, RZ ;  /* 0x0000004011007824 */ /* 0x000fe200078e00ff */
[----:B------:R-:W-:Y:S01]  /*1770*/  UIADD3 UR26, UR29, UR26, URZ ;  /* 0x0000001a1d1a7290 */ /* 0x000fe2000fffe03f */
[----:B------:R-:W-:Y:S01]  /*1780*/  IMAD.WIDE.U32 R40, R9, c[0x0][0x188], R4 ;  /* 0x0000620009287a25 */ /* 0x000fe200078e0004 */
[----:B------:R-:W-:Y:S01]  /*1790*/  UIMAD UR4, UR11, UR5, UR4 ;  /* 0x000000050b0472a4 */ /* 0x000fe2000f8e0204 */
[----:B------:R3:W-:Y:S01]  /*17a0*/  STL [R1+0x68], R33 ;  /* 0x0000682101007387 */ /* 0x0007e20000100800 */
[----:B------:R-:W-:Y:S01]  /*17b0*/  LOP3.LUT R13, R0, 0x1c0, RZ, 0xc0, !PT ;  /* 0x000001c0000d7812 */ /* 0x000fe200078ec0ff */
[----:B------:R-:W-:Y:S01]  /*17c0*/  IMAD.WIDE.U32 R14, R8, c[0x0][0x218], R2 ;  /* 0x00008600080e7a25 */ /* 0x000fe200078e0002 */
[----:B------:R-:W-:Y:S01]  /*17d0*/  SHF.R.S32.HI R3, RZ, 0x1f, R20 ;  /* 0x0000001fff037819 */ /* 0x000fe20000011414 */
[----:B------:R4:W-:Y:S01]  /*17e0*/  STL [R1+0x6c], R11 ;  /* 0x00006c0b01007387 */ /* 0x0009e20000100800 */
[----:B------:R-:W-:Y:S01]  /*17f0*/  LOP3.LUT R2, R13, 0x8, R27, 0xf8, !PT ;  /* 0x000000080d027812 */ /* 0x000fe200078ef81b */
[----:B------:R-:W-:Y:S01]  /*1800*/  IMAD.U32 R4, RZ, RZ, UR28 ;  /* 0x0000001cff047e24 */ /* 0x000fe2000f8e00ff */
[----:B------:R-:W-:Y:S01]  /*1810*/  SHF.R.U32.HI R16, RZ, 0x3, R13 ;  /* 0x00000003ff107819 */ /* 0x000fe2000001160d */
[----:B------:R-:W-:Y:S01]  /*1820*/  IMAD.U32 R9, RZ, RZ, UR26 ;  /* 0x0000001aff097e24 */ /* 0x000fe2000f8e00ff */
[----:B------:R-:W-:Y:S01]  /*1830*/  STL.64 [R1+0xa0], R40 ;  /* 0x0000a02801007387 */ /* 0x000fe20000100a00 */
[----:B------:R-:W-:Y:S01]  /*1840*/  IMAD.U32 R5, RZ, RZ, UR29 ;  /* 0x0000001dff057e24 */ /* 0x000fe2000f8e00ff */
[----:B------:R-:W-:Y:S01]  /*1850*/  LEA R8, P5, R4, R40, 0x5 ;  /* 0x0000002804087211 */ /* 0x000fe200078a28ff */
[----:B------:R-:W-:Y:S01]  /*1860*/  IMAD.U32 R5, RZ, RZ, UR6 ;  /* 0x00000006ff057e24 */ /* 0x000fe2000f8e00ff */
[----:B------:R-:W-:Y:S01]  /*1870*/  LOP3.LUT R2, R2, R16, RZ, 0x3c, !PT ;  /* 0x0000001002027212 */ /* 0x000fe200078e3cff */
[----:B------:R-:W-:Y:S01]  /*1880*/  IMAD.MOV.U32 R10, RZ, RZ, R14 ;  /* 0x000000ffff0a7224 */ /* 0x000fe200078e000e */
[----:B------:R-:W-:Y:S01]  /*1890*/  STL.64 [R1+0x98], R14 ;  /* 0x0000980e01007387 */ /* 0x000fe20000100a00 */
[----:B------:R-:W-:Y:S01]  /*18a0*/  IMAD R0, R22, 0x800, R21 ;  /* 0x0000080016007824 */ /* 0x000fe200078e0215 */
[----:B------:R-:W-:Y:S01]  /*18b0*/  LOP3.LUT P0, RZ, R17, 0x4, RZ, 0xc0, !PT ;  /* 0x0000000411ff7812 */ /* 0x000fe2000780c0ff */
[----:B------:R-:W-:Y:S01]  /*18c0*/  IMAD.SHL.U32 R18, R18, 0x8, RZ ;  /* 0x0000000812127824 */ /* 0x000fe200078e00ff */
[----:B--2---:R-:W-:Y:S01]  /*18d0*/  LEA R6, P3, R8, c[0x0][0x160], 0x1 ;  /* 0x0000580008067a11 */ /* 0x004fe200078608ff */
[----:B------:R-:W-:Y:S01]  /*18e0*/  IMAD.IADD R2, R0, 0x1, R2 ;  /* 0x0000000100027824 */ /* 0x000fe200078e0202 */
[----:B------:R-:W-:Y:S01]  /*18f0*/  CS2R R108, SRZ ;  /* 0x00000000006c7805 */ /* 0x000fe2000001ff00 */
[----:B------:R-:W-:Y:S01]  /*1900*/  CS2R R106, SRZ ;  /* 0x00000000006a7805 */ /* 0x000fe2000001ff00 */
[----:B------:R-:W-:Y:S01]  /*1910*/  CS2R R104, SRZ ;  /* 0x0000000000687805 */ /* 0x000fe2000001ff00 */
[----:B------:R-:W-:Y:S01]  /*1920*/  IMAD.SHL.U32 R2, R2, 0x2, RZ ;  /* 0x0000000202027824 */ /* 0x000fe200078e00ff */
[----:B---3--:R-:W-:Y:S01]  /*1930*/  IADD3 R33, R41, UR24, RZ ;  /* 0x0000001829217c10 */ /* 0x008fe2000fffe0ff */
[----:B------:R-:W-:Y:S01]  /*1940*/  BAR.SYNC.DEFER_BLOCKING 0x0 ;  /* 0x0000000000007b1d */ /* 0x000fe20000010000 */
[----:B------:R-:W-:Y:S01]  /*1950*/  CS2R R102, SRZ ;  /* 0x0000000000667805 */ /* 0x000fe2000001ff00 */
[----:B------:R-:W-:Y:S01]  /*1960*/  CS2R R100, SRZ ;  /* 0x0000000000647805 */ /* 0x000fe2000001ff00 */
[----:B----4-:R-:W-:Y:S01]  /*1970*/  IADD3 R11, R15, UR4, RZ ;  /* 0x000000040f0b7c10 */ /* 0x010fe2000fffe0ff */
[----:B------:R-:W-:Y:S01]  /*1980*/  CS2R R98, SRZ ;  /* 0x0000000000627805 */ /* 0x000fe2000001ff00 */
[----:B------:R-:W-:Y:S01]  /*1990*/  LEA.HI.X R9, R4, R33, R9, 0x5, P5 ;  /* 0x0000002104097211 */ /* 0x000fe200028f2c09 */
[----:B------:R-:W-:Y:S01]  /*19a0*/  STL [R1+0xac], R33 ;  /* 0x0000ac2101007387 */ /* 0x000fe20000100800 */
[----:B------:R-:W-:Y:S01]  /*19b0*/  ULDC UR4, c[0x0][0x168] ;  /* 0x00005a0000047ab9 */ /* 0x000fe20000000800 */
[----:B------:R-:W-:Y:S01]  /*19c0*/  IMAD.WIDE.U32 R4, R5, UR12, R10 ;  /* 0x0000000c05047c25 */ /* 0x000fe2000f8e000a */
[----:B------:R-:W-:Y:S01]  /*19d0*/  LEA.HI.X R7, R8, c[0x0][0x164], R9, 0x1, P3 ;  /* 0x0000590008077a11 */ /* 0x000fe200018f0c09 */
[----:B------:R2:W-:Y:S01]  /*19e0*/  STL.64 [R1+0x90], R10 ;  /* 0x0000900a01007387 */ /* 0x0005e20000100a00 */
[----:B------:R-:W-:Y:S01]  /*19f0*/  UIADD3 UR4, -UR8, UR4, URZ ;  /* 0x0000000408047290 */ /* 0x000fe2000fffe13f */
[----:B------:R-:W-:Y:S01]  /*1a00*/  CS2R R96, SRZ ;  /* 0x0000000000607805 */ /* 0x000fe2000001ff00 */
[----:B------:R-:W-:Y:S01]  /*1a10*/  IADD3 R0, R5, UR7, RZ ;  /* 0x0000000705007c10 */ /* 0x000fe2000fffe0ff */
[----:B------:R-:W-:Y:S01]  /*1a20*/  STL [R1+0x28], R2 ;  /* 0x0000280201007387 */ /* 0x000fe20000100800 */
[----:B------:R-:W-:Y:S01]  /*1a30*/  UMOV UR8, 0x1 ;  /* 0x0000000100087882 */ /* 0x000fe20000000000 */
[----:B------:R-:W-:Y:S01]  /*1a40*/  CS2R R94, SRZ ;  /* 0x00000000005e7805 */ /* 0x000fe2000001ff00 */
[----:B------:R-:W-:Y:S01]  /*1a50*/  ULDC UR7, c[0x0][0x198] ;  /* 0x0000660000077ab9 */ /* 0x000fe20000000800 */
[----:B------:R-:W-:Y:S01]  /*1a60*/  CS2R R92, SRZ ;  /* 0x00000000005c7805 */ /* 0x000fe2000001ff00 */
[----:B------:R-:W-:Y:S01]  /*1a70*/  UIADD3 UR7, -UR13, UR7, UR8 ;  /* 0x000000070d077290 */ /* 0x000fe2000fffe108 */
[----:B------:R-:W-:Y:S01]  /*1a80*/  CS2R R90, SRZ ;  /* 0x00000000005a7805 */ /* 0x000fe2000001ff00 */
[----:B------:R-:W-:Y:S01]  /*1a90*/  CS2R R88, SRZ ;  /* 0x0000000000587805 */ /* 0x000fe2000001ff00 */
[----:B------:R-:W-:Y:S01]  /*1aa0*/  CS2R R86, SRZ ;  /* 0x0000000000567805 */ /* 0x000fe2000001ff00 */
[----:B------:R-:W-:Y:S01]  /*1ab0*/  CS2R R84, SRZ ;  /* 0x0000000000547805 */ /* 0x000fe2000001ff00 */
[----:B------:R-:W3:Y:S01]  /*1ac0*/  LDSM.16.M88.4 R164, [R2+0x8080] ;  /* 0x0080800002a4783b */ /* 0x000ee20000000200 */
[----:B------:R-:W-:Y:S01]  /*1ad0*/  CS2R R82, SRZ ;  /* 0x0000000000527805 */ /* 0x000fe2000001ff00 */
[----:B------:R-:W-:Y:S01]  /*1ae0*/  CS2R R80, SRZ ;  /* 0x0000000000507805 */ /* 0x000fe2000001ff00 */
[----:B-1----:R-:W-:Y:S01]  /*1af0*/  CS2R R78, SRZ ;  /* 0x00000000004e7805 */ /* 0x002fe2000001ff00 */
[----:B------:R-:W1:Y:S01]  /*1b00*/  LDSM.16.M88.4 R180, [R2+0xa080] ;  /* 0x00a0800002b4783b */ /* 0x000e620000000200 */
[----:B------:R-:W-:Y:S01]  /*1b10*/  CS2R R74, SRZ ;  /* 0x00000000004a7805 */ /* 0x000fe2000001ff00 */
[----:B------:R-:W-:Y:S01]  /*1b20*/  CS2R R72, SRZ ;  /* 0x0000000000487805 */ /* 0x000fe2000001ff00 */
[----:B------:R-:W-:Y:S01]  /*1b30*/  CS2R R70, SRZ ;  /* 0x0000000000467805 */ /* 0x000fe2000001ff00 */
[----:B------:R-:W4:Y:S01]  /*1b40*/  LDSM.16.M88.4 R196, [R2+0xc080] ;  /* 0x00c0800002c4783b */ /* 0x000f220000000200 */
[----:B------:R-:W-:Y:S01]  /*1b50*/  CS2R R68, SRZ ;  /* 0x0000000000447805 */ /* 0x000fe2000001ff00 */
[----:B------:R-:W-:Y:S01]  /*1b60*/  CS2R R66, SRZ ;  /* 0x0000000000427805 */ /* 0x000fe2000001ff00 */
[----:B------:R-:W-:Y:S01]  /*1b70*/  CS2R R64, SRZ ;  /* 0x0000000000407805 */ /* 0x000fe2000001ff00 */
[----:B------:R5:W1:Y:S01]  /*1b80*/  LDSM.16.M88.4 R212, [R2+0xe080] ;  /* 0x00e0800002d4783b */ /* 0x000a620000000200 */
[C---:B--2---:R-:W-:Y:S01]  /*1b90*/  LEA R10, P2, R4.reuse, c[0x0][0x1f0], 0x1 ;  /* 0x00007c00040a7a11 */ /* 0x044fe200078408ff */
[----:B------:R-:W-:Y:S01]  /*1ba0*/  CS2R R62, SRZ ;  /* 0x00000000003e7805 */ /* 0x000fe2000001ff00 */
[----:B------:R-:W-:Y:S01]  /*1bb0*/  CS2R R60, SRZ ;  /* 0x00000000003c7805 */ /* 0x000fe2000001ff00 */
[----:B------:R-:W-:Y:S01]  /*1bc0*/  CS2R R58, SRZ ;  /* 0x00000000003a7805 */ /* 0x000fe2000001ff00 */
[----:B------:R-:W-:Y:S01]  /*1bd0*/  LEA.HI.X R11, R4, c[0x0][0x1f4], R0, 0x1, P2 ;  /* 0x00007d00040b7a11 */ /* 0x000fe200010f0c00 */
[----:B------:R-:W-:Y:S01]  /*1be0*/  CS2R R56, SRZ ;  /* 0x0000000000387805 */ /* 0x000fe2000001ff00 */
[----:B------:R-:W-:Y:S01]  /*1bf0*/  LEA.HI R0, R3, R20, RZ, 0x2 ;  /* 0x0000001403007211 */ /* 0x000fe200078f10ff */
[----:B------:R-:W-:Y:S01]  /*1c00*/  IMAD.MOV.U32 R3, RZ, RZ, 0x40 ;  /* 0x00000040ff037424 */ /* 0x000fe200078e00ff */
[----:B------:R-:W-:Y:S01]  /*1c10*/  ISETP.LT.AND P2, PT, R38, UR4, PT ;  /* 0x0000000426007c0c */ /* 0x000fe2000bf41270 */
[----:B------:R-:W-:Y:S01]  /*1c20*/  ULDC.64 UR4, c[0x0][0x240] ;  /* 0x0000900000047ab9 */ /* 0x000fe20000000a00 */
[----:B------:R-:W-:Y:S01]  /*1c30*/  LOP3.LUT R4, R0, 0x1ffffffc, RZ, 0xc0, !PT ;  /* 0x1ffffffc00047812 */ /* 0x000fe200078ec0ff */
[----:B------:R-:W-:Y:S01]  /*1c40*/  UIMAD UR4, UR9, UR4, URZ ;  /* 0x00000004090472a4 */ /* 0x000fe2000f8e023f */
[----:B------:R-:W-:Y:S01]  /*1c50*/  SEL R0, R141, 0xffffffe0, !P6 ;  /* 0xffffffe08d007807 */ /* 0x000fe20007000000 */
[----:B------:R-:W-:Y:S01]  /*1c60*/  CS2R R54, SRZ ;  /* 0x0000000000367805 */ /* 0x000fe2000001ff00 */
[----:B------:R-:W-:Y:S01]  /*1c70*/  SEL R3, R3, 0xffffffc0, !P0 ;  /* 0xffffffc003037807 */ /* 0x000fe20004000000 */
[----:B------:R-:W-:Y:S01]  /*1c80*/  IMAD.IADD R20, R20, 0x1, -R4 ;  /* 0x0000000114147824 */ /* 0x000fe200078e0a04 */
[----:B------:R-:W-:Y:S01]  /*1c90*/  ISETP.GE.OR P3, PT, R12, c[0x0][0x16c], !P2 ;  /* 0x00005b000c007a0c */ /* 0x000fe20005766670 */
[----:B------:R-:W-:Y:S01]  /*1ca0*/  IMAD.IADD R9, R2, 0x1, R0 ;  /* 0x0000000102097824 */ /* 0x000fe200078e0200 */
[----:B------:R-:W-:Y:S01]  /*1cb0*/  ISETP.GE.OR P6, PT, R28, c[0x0][0x16c], !P2 ;  /* 0x00005b001c007a0c */ /* 0x000fe200057c6670 */
[----:B------:R-:W-:Y:S01]  /*1cc0*/  IMAD.IADD R8, R2, 0x1, R3 ;  /* 0x0000000102087824 */ /* 0x000fe200078e0203 */
[----:B------:R-:W-:Y:S01]  /*1cd0*/  LOP3.LUT R0, R26, 0xfffffff0, RZ, 0xc0, !PT ;  /* 0xfffffff01a007812 */ /* 0x000fe200078ec0ff */
[----:B------:R-:W-:Y:S01]  /*1ce0*/  IMAD.IADD R5, R3, 0x1, R9 ;  /* 0x0000000103057824 */ /* 0x000fe200078e0209 */
[----:B------:R-:W2:Y:S01]  /*1cf0*/  LDSM.16.M88.4 R168, [R9+0x8080] ;  /* 0x0080800009a8783b */ /* 0x000ea20000000200 */
[----:B------:R-:W-:Y:S01]  /*1d00*/  ISETP.GE.OR P5, PT, R29, c[0x0][0x16c], !P2 ;  /* 0x00005b001d007a0c */ /* 0x000fe200057a6670 */
[----:B------:R-:W-:Y:S01]  /*1d10*/  UIMAD UR11, UR11, UR5, UR4 ;  /* 0x000000050b0b72a4 */ /* 0x000fe2000f8e0204 */
[----:B------:R-:W-:Y:S01]  /*1d20*/  ISETP.GE.OR P4, PT, R30, c[0x0][0x16c], !P2 ;  /* 0x00005b001e007a0c */ /* 0x000fe20005786670 */
[----:B------:R-:W1:Y:S01]  /*1d30*/  LDSM.16.M88.4 R172, [R8+0x8080] ;  /* 0x0080800008ac783b */ /* 0x000e620000000200 */
[----:B------:R-:W-:Y:S01]  /*1d40*/  IMAD.IADD R0, R76, 0x1, -R0 ;  /* 0x000000014c007824 */ /* 0x000fe200078e0a00 */
[----:B-----5:R-:W-:Y:S01]  /*1d50*/  LOP3.LUT R2, R23, 0xffffffe0, RZ, 0xc0, !PT ;  /* 0xffffffe017027812 */ /* 0x020fe200078ec0ff */
[----:B------:R-:W-:Y:S01]  /*1d60*/  ULDC UR4, c[0x0][0x2a0] ;  /* 0x0000a80000047ab9 */ /* 0x000fe20000000800 */
[----:B------:R-:W1:Y:S01]  /*1d70*/  LDSM.16.M88.4 R176, [R5+0x8080] ;  /* 0x0080800005b0783b */ /* 0x000e620000000200 */
[----:B------:R-:W-:Y:S01]  /*1d80*/  ISETP.GE.AND P0, PT, R12, c[0x0][0x16c], PT ;  /* 0x00005b000c007a0c */ /* 0x000fe20003f06270 */
[----:B------:R-:W-:Y:S01]  /*1d90*/  ULOP3.LUT UR4, URZ, UR4, URZ, 0x33, !UPT ;  /* 0x000000043f047292 */ /* 0x000fe2000f8e333f */
[----:B------:R-:W-:Y:S01]  /*1da0*/  IMAD.IADD R2, R76, 0x1, -R2 ;  /* 0x000000014c027824 */ /* 0x000fe200078e0a02 */
[----:B------:R-:W1:Y:S01]  /*1db0*/  LDSM.16.M88.4 R184, [R9+0xa080] ;  /* 0x00a0800009b8783b */ /* 0x000e620000000200 */
[----:B------:R-:W-:Y:S01]  /*1dc0*/  SEL R36, RZ, 0x1, P0 ;  /* 0x00000001ff247807 */ /* 0x000fe20000000000 */
[----:B------:R-:W-:Y:S01]  /*1dd0*/  CS2R R52, SRZ ;  /* 0x0000000000347805 */ /* 0x000fe2000001ff00 */
[----:B------:R-:W-:Y:S01]  /*1de0*/  ISETP.GE.AND P0, PT, R30, c[0x0][0x16c], PT ;  /* 0x00005b001e007a0c */ /* 0x000fe20003f06270 */
[----:B------:R-:W1:Y:S01]  /*1df0*/  LDSM.16.M88.4 R188, [R8+0xa080] ;  /* 0x00a0800008bc783b */ /* 0x000e620000000200 */
[----:B------:R-:W-:Y:S01]  /*1e00*/  CS2R R50, SRZ ;  /* 0x0000000000327805 */ /* 0x000fe2000001ff00 */
[----:B------:R-:W-:Y:S01]  /*1e10*/  CS2R R48, SRZ ;  /* 0x0000000000307805 */ /* 0x000fe2000001ff00 */
[----:B------:R-:W-:Y:S01]  /*1e20*/  SEL R26, RZ, 0x8, P0 ;  /* 0x00000008ff1a7807 */ /* 0x000fe20000000000 */
[----:B------:R-:W1:Y:S01]  /*1e30*/  LDSM.16.M88.4 R192, [R5+0xa080] ;  /* 0x00a0800005c0783b */ /* 0x000e620000000200 */
[----:B------:R-:W-:Y:S01]  /*1e40*/  @!P1 LEA R4, P0, R31, c[0x0][0x258], 0x2 ;  /* 0x000096001f049a11 */ /* 0x000fe200078010ff */
[----:B------:R-:W-:Y:S01]  /*1e50*/  CS2R R46, SRZ ;  /* 0x00000000002e7805 */ /* 0x000fe2000001ff00 */
[----:B------:R-:W-:Y:S01]  /*1e60*/  CS2R R44, SRZ ;  /* 0x00000000002c7805 */ /* 0x000fe2000001ff00 */
[----:B------:R-:W1:Y:S01]  /*1e70*/  LDSM.16.M88.4 R200, [R9+0xc080] ;  /* 0x00c0800009c8783b */ /* 0x000e620000000200 */
[----:B------:R-:W-:Y:S01]  /*1e80*/  CS2R R42, SRZ ;  /* 0x00000000002a7805 */ /* 0x000fe2000001ff00 */
[----:B------:R-:W-:Y:S01]  /*1e90*/  CS2R R40, SRZ ;  /* 0x0000000000287805 */ /* 0x000fe2000001ff00 */
[----:B------:R-:W-:Y:S01]  /*1ea0*/  CS2R R38, SRZ ;  /* 0x0000000000267805 */ /* 0x000fe2000001ff00 */
[----:B------:R-:W1:Y:S01]  /*1eb0*/  LDSM.16.M88.4 R204, [R8+0xc080] ;  /* 0x00c0800008cc783b */ /* 0x000e620000000200 */
[----:B------:R-:W-:-:S02]  /*1ec0*/  ULDC UR5, c[0x0][0x2a8] ;  /* 0x0000aa0000057ab9 */ /* 0x000fc40000000800 */
[----:B------:R-:W-:Y:S01]  /*1ed0*/  UISETP.GT.AND UP2, UPT, UR10, -0x1, UPT ;  /* 0xffffffff0a00788c */ /* 0x000fe2000bf44270 */
[----:B------:R-:W1:Y:S01]  /*1ee0*/  LDSM.16.M88.4 R208, [R5+0xc080] ;  /* 0x00c0800005d0783b */ /* 0x000e620000000200 */
[----:B------:R-:W-:Y:S02]  /*1ef0*/  ULDC UR6, c[0x0][0x168] ;  /* 0x00005a0000067ab9 */ /* 0x000fe40000000800 */
[----:B------:R-:W-:Y:S01]  /*1f00*/  UISETP.LE.AND UP1, UPT, UR8, UR5, UPT ;  /* 0x000000050800728c */ /* 0x000fe2000bf23270 */
[----:B------:R-:W1:Y:S04]  /*1f10*/  LDSM.16.M88.4 R216, [R9+0xe080] ;  /* 0x00e0800009d8783b */ /* 0x000e680000000200 */
[----:B------:R-:W1:Y:S04]  /*1f20*/  LDSM.16.M88.4 R220, [R8+0xe080] ;  /* 0x00e0800008dc783b */ /* 0x000e680000000200 */
[----:B------:R-:W1:Y:S04]  /*1f30*/  LDSM.16.M88.4 R224, [R5+0xe080] ;  /* 0x00e0800005e0783b */ /* 0x000e680000000200 */
[----:B------:R-:W-:Y:S06]  /*1f40*/  BAR.SYNC.DEFER_BLOCKING 0x0 ;  /* 0x0000000000007b1d */ /* 0x000fec0000010000 */
[----:B------:R-:W-:Y:S04]  /*1f50*/  STL [R1+0x2c], R9 ;  /* 0x00002c0901007387 */ /* 0x000fe80000100800 */
[----:B------:R5:W-:Y:S04]  /*1f60*/  STL [R1+0x34], R8 ;  /* 0x0000340801007387 */ /* 0x000be80000100800 */
[----:B------:R1:W-:Y:S04]  /*1f70*/  STL [R1+0x30], R5 ;  /* 0x0000300501007387 */ /* 0x0003e80000100800 */
[----:B------:R-:W-:Y:S01]  /*1f80*/  @!PT LDS RZ, [RZ] ;  /* 0x00000000fffff984 */ /* 0x000fe20000000800 */
[----:B------:R-:W-:Y:S01]  /*1f90*/  @!PT LDS RZ, [RZ] ;  /* 0x00000000fffff984 */ /* 0x000fe20000000800 */
[----:B------:R-:W-:Y:S01]  /*1fa0*/  @!PT LDS RZ, [RZ] ;  /* 0x00000000fffff984 */ /* 0x000fe20000000800 */
[----:B------:R1:W-:Y:S01]  /*1fb0*/  LDGSTS.E.BYPASS.LTC128B.128 [R37+0x8080], [R6.64], !P3 ;  /* 0x0808000006257fae */ /* 0x0003e2000d901d54 */
[----:B------:R-:W-:-:S03]  /*1fc0*/  ISETP.GE.AND P3, PT, R12, c[0x0][0x1fc], PT ;  /* 0x00007f000c007a0c */ /* 0x000fc60003f66270 */
[----:B------:R1:W-:Y:S01]  /*1fd0*/  LDGSTS.E.BYPASS.LTC128B.128 [R37+0x9080], [R6.64+0x80], !P6 ;  /* 0x0908008006257fae */ /* 0x0003e2000f101d54 */
[----:B------:R-:W-:Y:S01]  /*1fe0*/  ISETP.GE.OR P6, PT, R12, c[0x0][0x1fc], !P2 ;  /* 0x00007f000c007a0c */ /* 0x000fe200057c6670 */
[----:B------:R-:W-:Y:S02]  /*1ff0*/  IMAD.SHL.U32 R12, R22, 0x20, RZ ;  /* 0x00000020160c7824 */ /* 0x000fe400078e00ff */
[----:B------:R2:W-:Y:S01]  /*2000*/  LDGSTS.E.BYPASS.LTC128B.128 [R37+0xa080], [R6.64+0x100], !P5 ;  /* 0x0a08010006257fae */ /* 0x0005e2000e901d54 */
[----:B------:R-:W-:Y:S02]  /*2010*/  ISETP.GE.AND P5, PT, R29, c[0x0][0x16c], PT ;  /* 0x00005b001d007a0c */ /* 0x000fe40003fa6270 */
[----:B-----5:R-:W-:Y:S01]  /*2020*/  SHF.R.S32.HI R8, RZ, 0x1f, R0 ;  /* 0x0000001fff087819 */ /* 0x020fe20000011400 */
[----:B------:R2:W-:Y:S01]  /*2030*/  LDGSTS.E.BYPASS.LTC128B.128 [R37+0xb080], [R6.64+0x180], !P4 ;  /* 0x0b08018006257fae */ /* 0x0005e2000e101d54 */
[----:B------:R-:W-:Y:S02]  /*2040*/  ISETP.GE.AND P4, PT, R28, c[0x0][0x16c], PT ;  /* 0x00005b001c007a0c */ /* 0x000fe40003f86270 */
[----:B------:R-:W-:-:S02]  /*2050*/  LEA.HI R8, R8, R0, RZ, 0x3 ;  /* 0x0000000008087211 */ /* 0x000fc400078f18ff */
[----:B------:R-:W-:Y:S02]  /*2060*/  SEL R21, RZ, 0xffffffff, P4 ;  /* 0xffffffffff157807 */ /* 0x000fe40002000000 */
[----:B------:R-:W-:Y:S02]  /*2070*/  LOP3.LUT R9, R8, 0xfffffff8, RZ, 0xc0, !PT ;  /* 0xfffffff808097812 */ /* 0x000fe400078ec0ff */
[----:B------:R-:W-:Y:S02]  /*2080*/  ISETP.GE.AND P4, PT, R28, c[0x0][0x1fc], PT ;  /* 0x00007f001c007a0c */ /* 0x000fe40003f86270 */
[----:B------:R-:W-:Y:S01]  /*2090*/  SEL R33, RZ, 0x4, P5 ;  /* 0x00000004ff217807 */ /* 0x000fe20002800000 */
[----:B------:R-:W-:Y:S01]  /*20a0*/  IMAD.IADD R0, R0, 0x1, -R9 ;  /* 0x0000000100007824 */ /* 0x000fe200078e0a09 */
[----:B------:R-:W-:Y:S02]  /*20b0*/  ISETP.GE.OR P5, PT, R28, c[0x0][0x1fc], !P2 ;  /* 0x00007f001c007a0c */ /* 0x000fe400057a6670 */
[----:B------:R-:W-:-:S02]  /*20c0*/  SEL R28, RZ, 0x1, P3 ;  /* 0x00000001ff1c7807 */ /* 0x000fc40001800000 */
[----:B------:R-:W-:Y:S02]  /*20d0*/  ISETP.GE.AND P3, PT, R29, c[0x0][0x1fc], PT ;  /* 0x00007f001d007a0c */ /* 0x000fe40003f66270 */
[----:B------:R-:W-:Y:S02]  /*20e0*/  SEL R17, RZ, 0xffffffff, P4 ;  /* 0xffffffffff117807 */ /* 0x000fe40002000000 */
[----:B-1----:R-:W-:Y:S02]  /*20f0*/  @!P1 LEA.HI.X R5, R31, c[0x0][0x25c], R34, 0x2, P0 ;  /* 0x000097001f059a11 */ /* 0x002fe400000f1422 */
[----:B------:R-:W-:Y:S02]  /*2100*/  SEL R23, RZ, 0x4, P3 ;  /* 0x00000004ff177807 */ /* 0x000fe40001800000 */
[----:B------:R-:W-:Y:S02]  /*2110*/  LEA R14, P0, R32, c[0x0][0x280], 0x2 ;  /* 0x0000a000200e7a11 */ /* 0x000fe400078010ff */
[----:B--2---:R-:W-:Y:S01]  /*2120*/  SHF.R.S32.HI R6, RZ, 0x1f, R2 ;  /* 0x0000001fff067819 */ /* 0x004fe20000011402 */
[----:B------:R-:W-:Y:S01]  /*2130*/  IMAD.SHL.U32 R7, R19, 0x10, RZ ;  /* 0x0000001013077824 */ /* 0x000fe200078e00ff */
[----:B------:R-:W-:-:S02]  /*2140*/  ISETP.GE.AND P3, PT, R30, c[0x0][0x1fc], PT ;  /* 0x00007f001e007a0c */ /* 0x000fc40003f66270 */
[----:B------:R-:W-:Y:S02]  /*2150*/  LEA.HI R6, R6, R2, RZ, 0x2 ;  /* 0x0000000206067211 */ /* 0x000fe400078f10ff */
[----:B------:R-:W-:Y:S02]  /*2160*/  LOP3.LUT R13, R13, 0x10, R7, 0xf8, !PT ;  /* 0x000000100d0d7812 */ /* 0x000fe400078ef807 */
[C---:B------:R-:W-:Y:S02]  /*2170*/  LOP3.LUT R9, R6.reuse, 0x7ffffffc, RZ, 0xc0, !PT ;  /* 0x7ffffffc06097812 */ /* 0x040fe400078ec0ff */
[----:B------:R-:W-:Y:S02]  /*2180*/  LEA.HI.SX32 R19, R6, R7, 0x1e ;  /* 0x0000000706137211 */ /* 0x000fe400078ff2ff */
[----:B------:R-:W-:Y:S01]  /*2190*/  LOP3.LUT R7, R13, 0x8, R27, 0xf8, !PT ;  /* 0x000000080d077812 */ /* 0x000fe200078ef81b */
[----:B------:R-:W-:Y:S01]  /*21a0*/  IMAD.IADD R6, R2, 0x1, -R9 ;  /* 0x0000000102067824 */ /* 0x000fe200078e0a09 */
[----:B------:R-:W-:Y:S01]  /*21b0*/  ISETP.GE.OR P4, PT, R29, c[0x0][0x1fc], !P2 ;  /* 0x00007f001d007a0c */ /* 0x000fe20005786670 */
[----:B------:R-:W-:Y:S01]  /*21c0*/  IMAD.SHL.U32 R9, R21, 0x2, RZ ;  /* 0x0000000215097824 */ /* 0x000fe200078e00ff */
[----:B------:R-:W-:Y:S01]  /*21d0*/  ISETP.GE.OR P2, PT, R30, c[0x0][0x1fc], !P2 ;  /* 0x00007f001e007a0c */ /* 0x000fe20005746670 */
[----:B------:R-:W-:Y:S01]  /*21e0*/  @!P1 IMAD.SHL.U32 R2, R76, 0x10, RZ ;  /* 0x000000104c029824 */ /* 0x000fe200078e00ff */
[----:B------:R-:W-:Y:S01]  /*21f0*/  LEA.HI.X R15, R32, c[0x0][0x284], R35, 0x2, P0 ;  /* 0x0000a100200f7a11 */ /* 0x000fe200000f1423 */
[----:B------:R-:W-:Y:S01]  /*2200*/  IMAD.SHL.U32 R13, R17, 0x2, RZ ;  /* 0x00000002110d7824 */ /* 0x000fe200078e00ff */
[----:B------:R-:W-:Y:S01]  /*2210*/  LOP3.LUT P0, RZ, R0, 0x4, RZ, 0xc0, !PT ;  /* 0x0000000400ff7812 */ /* 0x000fe2000780c0ff */
[----:B------:R-:W-:Y:S01]  /*2220*/  IMAD R140, R20, 0x4, R6 ;  /* 0x00000004148c7824 */ /* 0x000fe200078e0206 */
[----:B------:R-:W-:Y:S01]  /*2230*/  LOP3.LUT R6, R9, 0x2, R36, 0xe2, !PT ;  /* 0x0000000209067812 */ /* 0x000fe200078ee224 */
[----:B------:R1:W-:Y:S01]  /*2240*/  @!P1 LDGSTS.E.BYPASS.LTC128B.128 [R2+0x14080], [R4.64] ;  /* 0x1408000004029fae */ /* 0x0003e2000b901d54 */
[----:B------:R-:W-:Y:S01]  /*2250*/  LOP3.LUT R9, R13, 0x2, R28, 0xe2, !PT ;  /* 0x000000020d097812 */ /* 0x000fe200078ee21c */
[----:B------:R-:W-:Y:S01]  /*2260*/  CS2R R34, SRZ ;  /* 0x0000000000227805 */ /* 0x000fe2000001ff00 */
[----:B------:R-:W-:Y:S01]  /*2270*/  LOP3.LUT R12, R24, 0x20, R12, 0xf8, !PT ;  /* 0x00000020180c7812 */ /* 0x000fe200078ef80c */
[----:B------:R2:W-:Y:S01]  /*2280*/  STL [R1+0x54], R19 ;  /* 0x0000541301007387 */ /* 0x0005e20000100800 */
[----:B------:R-:W-:Y:S01]  /*2290*/  LOP3.LUT R16, R7, R16, RZ, 0x3c, !PT ;  /* 0x0000001007107212 */ /* 0x000fe200078e3cff */
[----:B------:R-:W-:Y:S01]  /*22a0*/  CS2R R30, SRZ ;  /* 0x00000000001e7805 */ /* 0x000fe2000001ff00 */
[----:B------:R-:W-:Y:S01]  /*22b0*/  CS2R R28, SRZ ;  /* 0x00000000001c7805 */ /* 0x000fe2000001ff00 */
[----:B------:R-:W0:Y:S01]  /*22c0*/  LDGDEPBAR ;  /* 0x00000000000079af */ /* 0x000e220000000000 */
[----:B------:R-:W-:-:S03]  /*22d0*/  CS2R R20, SRZ ;  /* 0x0000000000147805 */ /* 0x000fc6000001ff00 */
[----:B------:R5:W-:Y:S04]  /*22e0*/  LDGSTS.E.BYPASS.LTC128B.128 [R37+0x10080], [R10.64], !P6 ;  /* 0x100800000a257fae */ /* 0x000be8000f101d54 */
[----:B------:R5:W-:Y:S01]  /*22f0*/  LDGSTS.E.BYPASS.LTC128B.128 [R37+0x11080], [R10.64+0x80], !P5 ;  /* 0x110800800a257fae */ /* 0x000be2000e901d54 */
[----:B------:R-:W-:-:S03]  /*2300*/  ISETP.GE.AND P5, PT, R76, 0x8, PT ;  /* 0x000000084c00780c */ /* 0x000fc60003fa6270 */
[----:B------:R5:W-:Y:S04]  /*2310*/  LDGSTS.E.BYPASS.LTC128B.128 [R37+0x12080], [R10.64+0x100], !P4 ;  /* 0x120801000a257fae */ /* 0x000be8000e101d54 */
[----:B------:R5:W-:Y:S01]  /*2320*/  LDGSTS.E.BYPASS.LTC128B.128 [R37+0x13080], [R10.64+0x180], !P2 ;  /* 0x130801800a257fae */ /* 0x000be2000d101d54 */
[----:B-1----:R-:W-:Y:S02]  /*2330*/  SEL R2, RZ, 0x8, P3 ;  /* 0x00000008ff027807 */ /* 0x002fe40001800000 */
[C---:B------:R-:W-:Y:S01]  /*2340*/  LOP3.LUT P3, RZ, R0.reuse, 0x2, RZ, 0xc0, !PT ;  /* 0x0000000200ff7812 */ /* 0x040fe2000786c0ff */
[----:B------:R-:W-:Y:S01]  /*2350*/  IMAD.SHL.U32 R0, R0, 0x40, RZ ;  /* 0x0000004000007824 */ /* 0x000fe200078e00ff */
[----:B------:R-:W-:Y:S01]  /*2360*/  LOP3.LUT R4, R26, R6, R33, 0xfe, !PT ;  /* 0x000000061a047212 */ /* 0x000fe200078efe21 */
[----:B------:R-:W-:Y:S01]  /*2370*/  IMAD.SHL.U32 R6, R8, 0x40, RZ ;  /* 0x0000004008067824 */ /* 0x000fe200078e00ff */
[----:B------:R-:W-:Y:S01]  /*2380*/  LOP3.LUT R2, R2, R9, R23, 0xfe, !PT ;  /* 0x0000000902027212 */ /* 0x000fe200078efe17 */
[----:B------:R-:W-:Y:S01]  /*2390*/  IMAD.U32 R9, RZ, RZ, UR7 ;  /* 0x00000007ff097e24 */ /* 0x000fe2000f8e00ff */
[----:B------:R-:W-:Y:S01]  /*23a0*/  LOP3.LUT R0, R0, 0x1c0, RZ, 0xc0, !PT ;  /* 0x000001c000007812 */ /* 0x000fe200078ec0ff */
[----:B------:R1:W-:Y:S01]  /*23b0*/  STL [R1+0x64], R4 ;  /* 0x0000640401007387 */ /* 0x0003e20000100800 */
[----:B------:R-:W-:Y:S01]  /*23c0*/  LOP3.LUT R6, R6, 0xfffffe00, RZ, 0xc0, !PT ;  /* 0xfffffe0006067812 */ /* 0x000fe200078ec0ff */
[----:B------:R-:W-:Y:S01]  /*23d0*/  CS2R R32, SRZ ;  /* 0x0000000000207805 */ /* 0x000fe2000001ff00 */
[----:B------:R-:W-:Y:S01]  /*23e0*/  LOP3.LUT R5, R0, 0x38, R18, 0xf8, !PT ;  /* 0x0000003800057812 */ /* 0x000fe200078ef812 */
[----:B------:R3:W-:Y:S01]  /*23f0*/  STL [R1+0x60], R2 ;  /* 0x0000600201007387 */ /* 0x0007e20000100800 */
[----:B------:R-:W-:Y:S01]  /*2400*/  CS2R R26, SRZ ;  /* 0x00000000001a7805 */ /* 0x000fe2000001ff00 */
[----:B------:R-:W-:Y:S01]  /*2410*/  IMAD R8, R22, 0x1000, R6 ;  /* 0x0000100016087824 */ /* 0x000fe200078e0206 */
[----:B--2---:R-:W-:Y:S01]  /*2420*/  CS2R R18, SRZ ;  /* 0x0000000000127805 */ /* 0x004fe2000001ff00 */
[----:B------:R-:W-:Y:S01]  /*2430*/  ULDC UR7, c[0x0][0x168] ;  /* 0x00005a0000077ab9 */ /* 0x000fe20000000800 */
[----:B-----5:R-:W-:Y:S01]  /*2440*/  IADD3 R11, R143, UR11, RZ ;  /* 0x0000000b8f0b7c10 */ /* 0x020fe2000fffe0ff */
[----:B------:R-:W-:Y:S01]  /*2450*/  IMAD.SHL.U32 R10, R140, 0x2, RZ ;  /* 0x000000028c0a7824 */ /* 0x000fe200078e00ff */
[----:B------:R-:W-:-:S03]  /*2460*/  CS2R R36, SRZ ;  /* 0x0000000000247805 */ /* 0x000fc6000001ff00 */
[----:B------:R2:W-:Y:S01]  /*2470*/  STL [R1+0xa8], R11 ;  /* 0x0000a80b01007387 */ /* 0x0005e20000100800 */
[----:B------:R-:W-:Y:S02]  /*2480*/  IADD3 R140, -R10, UR23, RZ ;  /* 0x000000170a8c7c10 */ /* 0x000fe4000fffe1ff */
[----:B------:R-:W-:Y:S01]  /*2490*/  IADD3 R9, R9, -c[0x0][0x168], -R10 ;  /* 0x80005a0009097a10 */ /* 0x000fe20007ffe80a */
[----:B------:R5:W-:Y:S01]  /*24a0*/  STL [R1+0x84], R10 ;  /* 0x0000840a01007387 */ /* 0x000be20000100800 */
[----:B-1----:R-:W-:-:S03]  /*24b0*/  IMAD.SHL.U32 R4, R22, 0x8, RZ ;  /* 0x0000000816047824 */ /* 0x002fc600078e00ff */
[----:B------:R-:W-:Y:S01]  /*24c0*/  STL [R1+0x8c], R140 ;  /* 0x00008c8c01007387 */ /* 0x000fe20000100800 */
[----:B---3--:R-:W-:Y:S02]  /*24d0*/  SHF.R.U32.HI R2, RZ, 0x3, R0 ;  /* 0x00000003ff027819 */ /* 0x008fe40000011600 */
[----:B------:R-:W-:Y:S02]  /*24e0*/  LOP3.LUT R4, R0, 0x8, R4, 0xf8, !PT ;  /* 0x0000000800047812 */ /* 0x000fe400078ef804 */
[----:B------:R-:W-:Y:S01]  /*24f0*/  LOP3.LUT R7, R2, R12, R0, 0x1e, !PT ;  /* 0x0000000c02077212 */ /* 0x000fe200078e1e00 */
[----:B------:R-:W-:Y:S01]  /*2500*/  IMAD R0, R22, 0x200, R16 ;  /* 0x0000020016007824 */ /* 0x000fe200078e0210 */
[-C--:B------:R-:W-:Y:S01]  /*2510*/  LOP3.LUT R5, R5, R2.reuse, RZ, 0x3c, !PT ;  /* 0x0000000205057212 */ /* 0x080fe200078e3cff */
[----:B------:R-:W-:Y:S01]  /*2520*/  CS2R R22, SRZ ;  /* 0x0000000000167805 */ /* 0x000fe2000001ff00 */
[----:B------:R-:W-:Y:S01]  /*2530*/  LOP3.LUT R4, R4, R2, RZ, 0x3c, !PT ;  /* 0x0000000204047212 */ /* 0x000fe200078e3cff */
[----:B------:R-:W-:Y:S01]  /*2540*/  CS2R R16, SRZ ;  /* 0x0000000000107805 */ /* 0x000fe2000001ff00 */
[-C--:B------:R-:W-:Y:S01]  /*2550*/  LOP3.LUT R7, R7, R6.reuse, RZ, 0xfc, !PT ;  /* 0x0000000607077212 */ /* 0x080fe200078efcff */
[----:B------:R-:W-:Y:S01]  /*2560*/  IMAD.IADD R8, R8, 0x1, R5 ;  /* 0x0000000108087824 */ /* 0x000fe200078e0205 */
[CC--:B------:R-:W-:Y:S01]  /*2570*/  IADD3 R2, R4.reuse, R6.reuse, R25 ;  /* 0x0000000604027210 */ /* 0x0c0fe20007ffe019 */
[----:B------:R-:W-:Y:S01]  /*2580*/  IMAD.MOV.U32 R5, RZ, RZ, 0x10 ;  /* 0x00000010ff057424 */ /* 0x000fe200078e00ff */
[----:B------:R-:W-:Y:S01]  /*2590*/  LOP3.LUT R6, R4, R6, RZ, 0xfc, !PT ;  /* 0x0000000604067212 */ /* 0x000fe200078efcff */
[----:B------:R-:W-:Y:S01]  /*25a0*/  @!P5 IMAD.SHL.U32 R4, R76, 0x10, RZ ;  /* 0x000000104c04d824 */ /* 0x000fe200078e00ff */
[----:B------:R-:W-:Y:S01]  /*25b0*/  CS2R R24, SRZ ;  /* 0x0000000000187805 */ /* 0x000fe2000001ff00 */
[----:B--2---:R-:W-:Y:S01]  /*25c0*/  IMAD R11, R0, 0x2, R3 ;  /* 0x00000002000b7824 */ /* 0x004fe200078e0203 */
[----:B------:R-:W-:Y:S01]  /*25d0*/  IADD3 R3, R9, c[0x0][0x2a4], RZ ;  /* 0x0000a90009037a10 */ /* 0x000fe20007ffe0ff */
[----:B------:R-:W-:Y:S01]  /*25e0*/  IMAD.SHL.U32 R2, R2, 0x2, RZ ;  /* 0x0000000202027824 */ /* 0x000fe200078e00ff */
[----:B------:R-:W-:Y:S01]  /*25f0*/  SEL R5, R5, 0xfffffff0, !P3 ;  /* 0xfffffff005057807 */ /* 0x000fe20005800000 */
[----:B-----5:R-:W-:Y:S01]  /*2600*/  IMAD.SHL.U32 R10, R0, 0x2, RZ ;  /* 0x00000002000a7824 */ /* 0x020fe200078e00ff */
[----:B------:R-:W-:Y:S01]  /*2610*/  STL [R1+0x38], R11 ;  /* 0x0000380b01007387 */ /* 0x000fe20000100800 */
[----:B------:R-:W-:Y:S01]  /*2620*/  IADD3 R0, R9, UR4, RZ ;  /* 0x0000000409007c10 */ /* 0x000fe2000fffe0ff */
[----:B------:R-:W-:Y:S01]  /*2630*/  CS2R R76, SRZ ;  /* 0x00000000004c7805 */ /* 0x000fe2000001ff00 */
[----:B------:R-:W-:Y:S01]  /*2640*/  CS2R R12, SRZ ;  /* 0x00000000000c7805 */ /* 0x000fe2000001ff00 */
[----:B------:R1:W-:Y:S04]  /*2650*/  STL [R1+0x3c], R10 ;  /* 0x00003c0a01007387 */ /* 0x0003e80000100800 */
[----:B------:R2:W-:Y:S04]  /*2660*/  @!P5 LDGSTS.E.BYPASS.LTC128B.128 [R4+0x14100], [R14.64] ;  /* 0x141000000e04dfae */ /* 0x0005e8000b901d54 */
[----:B------:R3:W-:Y:S04]  /*2670*/  STL [R1+0x80], R3 ;  /* 0x0000800301007387 */ /* 0x0007e80000100800 */
[----:B------:R5:W-:Y:S04]  /*2680*/  STL [R1+0x88], R0 ;  /* 0x0000880001007387 */ /* 0x000be80000100800 */
[----:B------:R-:W0:Y:S01]  /*2690*/  LDGDEPBAR ;  /* 0x00000000000079af */ /* 0x000e220000000000 */
[----:B-1----:R-:W-:-:S02]  /*26a0*/  LEA R10, R6, 0x15180, 0x1 ;  /* 0x00015180060a7811 */ /* 0x002fc400078e08ff */
[----:B------:R-:W-:-:S03]  /*26b0*/  LEA R6, R8, 0x80, 0x1 ;  /* 0x0000008008067811 */ /* 0x000fc600078e08ff */
[----:B------:R-:W-:Y:S01]  /*26c0*/  STL [R1+0x40], R10 ;  /* 0x0000400a01007387 */ /* 0x000fe20000100800 */
[----:B--2---:R-:W-:Y:S01]  /*26d0*/  SEL R4, R141, 0xffffffe0, !P0 ;  /* 0xffffffe08d047807 */ /* 0x004fe20004000000 */
[----:B------:R-:W-:Y:S01]  /*26e0*/  CS2R R14, SRZ ;  /* 0x00000000000e7805 */ /* 0x000fe2000001ff00 */
[--C-:B---3--:R-:W-:Y:S01]  /*26f0*/  IMAD R3, R5, 0x2, R2.reuse ;  /* 0x0000000205037824 */ /* 0x108fe200078e0202 */
[----:B------:R1:W-:Y:S01]  /*2700*/  STL [R1+0x24], R6 ;  /* 0x0000240601007387 */ /* 0x0003e20000100800 */
[----:B-----5:R-:W-:Y:S02]  /*2710*/  IMAD.SHL.U32 R0, R7, 0x2, RZ ;  /* 0x0000000207007824 */ /* 0x020fe400078e00ff */
        /* <DEDUP_REMOVED lines=8> */
[----:B----4-:R2:W-:Y:S02]  /*27a0*/  STL [R1+0x48], R4 ;  /* 0x0000480401007387 */ /* 0x0105e40000100800 */
.L_x_148:
[----:B-1----:R-:W3:Y:S01]  /*27b0*/  LDL R156, [R1+0x28] ;  /* 0x00002800019c7983 */ /* 0x002ee20000100800 */
[----:B------:R-:W-:Y:S04]  /*27c0*/  DEPBAR.LE SB0, 0x0 ;  /* 0x000080000000791a */ /* 0x000fe80000000000 */
[----:B------:R-:W4:Y:S01]  /*27d0*/  LDL R155, [R1+0x2c] ;  /* 0x00002c00019b7983 */ /* 0x000f220000100800 */
[----:B------:R-:W-:Y:S03]  /*27e0*/  PLOP3.LUT P0, PT, PT, PT, UP1, 0x80, 0x0 ;  /* 0x000000000000781c */ /* 0x000fe60003f0f018 */
[----:B-----5:R-:W5:Y:S04]  /*27f0*/  LDL R153, [R1+0x34] ;  /* 0x0000340001997983 */ /* 0x020f680000100800 */
[----:B--2---:R-:W2:Y:S04]  /*2800*/  LDL R154, [R1+0x20] ;  /* 0x00002000019a7983 */ /* 0x004ea80000100800 */
[----:B------:R-:W2:Y:S04]  /*2810*/  LDL R152, [R1+0x30] ;  /* 0x0000300001987983 */ /* 0x000ea80000100800 */
[----:B------:R-:W-:Y:S06]  /*2820*/  BAR.SYNC.DEFER_BLOCKING 0x0 ;  /* 0x0000000000007b1d */ /* 0x000fec0000010000 */
[----:B------:R-:W-:Y:S04]  /*2830*/  LDSM.16.M88.4 R8, [R2+0x8080] ;  /* 0x008080000208783b */ /* 0x000fe80000000200 */
[----:B------:R-:W-:Y:S04]  /*2840*/  LDSM.16.M88.4 R144, [R3+0x8080] ;  /* 0x008080000390783b */ /* 0x000fe80000000200 */
[----:B------:R-:W5:Y:S04]  /*2850*/  LDL R229, [R1+0x54] ;  /* 0x0000540001e57983 */ /* 0x000f680000100800 */
[----:B------:R-:W5:Y:S04]  /*2860*/  LDL R230, [R1+0x80] ;  /* 0x0000800001e67983 */ /* 0x000f680000100800 */
[----:B------:R-:W5:Y:S04]  /*2870*/  LDL R228, [R1+0x88] ;  /* 0x0000880001e47983 */ /* 0x000f680000100800 */
[----:B------:R-:W5:Y:S04]  /*2880*/  LDL R163, [R1+0x8c] ;  /* 0x00008c0001a37983 */ /* 0x000f680000100800 */
[----:B---3--:R-:W1:Y:S04]  /*2890*/  LDSM.16.M88.4 R140, [R156+0x80] ;  /* 0x000080009c8c783b */ /* 0x008e680000000200 */
[----:B----4-:R-:W3:Y:S01]  /*28a0*/  LDSM.16.M88.4 R148, [R155+0x80] ;  /* 0x000080009b94783b */ /* 0x010ee20000000200 */
[C---:B-1----:R-:W-:Y:S08]  /*28b0*/  HMMA.16816.F32.BF16 R4, R8.reuse, R140, RZ ;  /* 0x0000008c0804723c */ /* 0x042ff000000418ff */
[----:B------:R-:W-:Y:S01]  /*28c0*/  HMMA.16816.F32.BF16 R8, R8, R142, RZ ;  /* 0x0000008e0808723c */ /* 0x000fe200000418ff */
[----:B--2---:R-:W-:Y:S11]  /*28d0*/  LDSM.16.M88.4 R140, [R154+0x8080] ;  /* 0x008080009a8c783b */ /* 0x004ff60000000200 */
[----:B------:R-:W-:Y:S04]  /*28e0*/  @!UPT UIADD3 URZ, URZ, URZ, URZ ;  /* 0x0000003f3f3ff290 */ /* 0x000fe8000fffe03f */
[C---:B---3--:R-:W-:Y:S08]  /*28f0*/  HMMA.16816.F32.BF16 R4, R144.reuse, R148, R4 ;  /* 0x000000949004723c */ /* 0x048ff00000041804 */
[----:B------:R-:W-:Y:S01]  /*2900*/  HMMA.16816.F32.BF16 R8, R144, R150, R8 ;  /* 0x000000969008723c */ /* 0x000fe20000041808 */
[----:B-----5:R-:W1:Y:S04]  /*2910*/  LDSM.16.M88.4 R144, [R153+0x80] ;  /* 0x000080009990783b */ /* 0x020e680000000200 */
[----:B------:R-:W-:Y:S11]  /*2920*/  LDSM.16.M88.4 R148, [R252+0x8080] ;  /* 0x00808000fc94783b */ /* 0x000ff60000000200 */
[C---:B-1----:R-:W-:Y:S08]  /*2930*/  HMMA.16816.F32.BF16 R4, R140.reuse, R144, R4 ;  /* 0x000000908c04723c */ /* 0x042ff00000041804 */
[----:B------:R-:W-:Y:S01]  /*2940*/  HMMA.16816.F32.BF16 R8, R140, R146, R8 ;  /* 0x000000928c08723c */ /* 0x000fe20000041808 */
[----:B------:R-:W1:Y:S04]  /*2950*/  LDSM.16.M88.4 R140, [R152+0x80] ;  /* 0x00008000988c783b */ /* 0x000e680000000200 */
        /* <DEDUP_REMOVED lines=44> */
[----:B------:R-:W-:Y:S04]  /*2c20*/  LDSM.16.M88.4 R148, [R252+0xb080] ;  /* 0x00b08000fc94783b */ /* 0x000fe80000000200 */
[----:B------:R-:W-:Y:S07]  /*2c30*/  LDS R153, [R229.X4+0x140a0] ;  /* 0x0140a000e5997984 */ /* 0x000fee0000004800 */
[C---:B-1----:R-:W-:Y:S08]  /*2c40*/  HMMA.16816.F32.BF16 R4, R144.reuse, R140, R4 ;  /* 0x0000008c9004723c */ /* 0x042ff00000041804 */
[----:B------:R-:W-:Y:S01]  /*2c50*/  HMMA.16816.F32.BF16 R8, R144, R142, R8 ;  /* 0x0000008e9008723c */ /* 0x000fe20000041808 */
[----:B------:R-:W1:Y:S04]  /*2c60*/  LDSM.16.M88.4 R140, [R152+0x6080] ;  /* 0x00608000988c783b */ /* 0x000e680000000200 */
[----:B------:R2:W3:Y:S11]  /*2c70*/  LDS R152, [R229.X4+0x14080] ;  /* 0x01408000e5987984 */ /* 0x0004f60000004800 */
[C---:B-1----:R-:W-:Y:S08]  /*2c80*/  HMMA.16816.F32.BF16 R4, R148.reuse, R140, R4 ;  /* 0x0000008c9404723c */ /* 0x042ff00000041804 */
[----:B------:R-:W-:Y:S11]  /*2c90*/  HMMA.16816.F32.BF16 R8, R148, R142, R8 ;  /* 0x0000008e9408723c */ /* 0x000ff60000041808 */
[----:B------:R-:W-:Y:S05]  /*2ca0*/  @!UPT UIADD3 URZ, URZ, URZ, URZ ;  /* 0x0000003f3f3ff290 */ /* 0x000fea000fffe03f */
[----:B------:R-:W-:Y:S02]  /*2cb0*/  FMUL.FTZ R5, R5, c[0x0][0x2b4] ;  /* 0x0000ad0005057a20 */ /* 0x000fe40000410000 */
[----:B------:R-:W-:Y:S02]  /*2cc0*/  FMUL.FTZ R4, R4, c[0x0][0x2b4] ;  /* 0x0000ad0004047a20 */ /* 0x000fe40000410000 */
[----:B------:R1:W4:Y:S01]  /*2cd0*/  MUFU.TANH R157, R5 ;  /* 0x00000005009d7308 */ /* 0x0003220000002400 */
[----:B------:R-:W-:Y:S02]  /*2ce0*/  FMUL.FTZ R6, R6, c[0x0][0x2b4] ;  /* 0x0000ad0006067a20 */ /* 0x000fe40000410000 */
[----:B------:R-:W-:Y:S02]  /*2cf0*/  FMUL.FTZ R7, R7, c[0x0][0x2b4] ;  /* 0x0000ad0007077a20 */ /* 0x000fe40000410000 */
[----:B------:R-:W-:Y:S02]  /*2d00*/  FMUL.FTZ R8, R8, c[0x0][0x2b4] ;  /* 0x0000ad0008087a20 */ /* 0x000fe40000410000 */
[----:B------:R-:W-:Y:S02]  /*2d10*/  FMUL.FTZ R9, R9, c[0x0][0x2b4] ;  /* 0x0000ad0009097a20 */ /* 0x000fe40000410000 */
[----:B------:R-:W-:Y:S01]  /*2d20*/  FMUL.FTZ R10, R10, c[0x0][0x2b4] ;  /* 0x0000ad000a0a7a20 */ /* 0x000fe20000410000 */
[----:B------:R2:W2:Y:S01]  /*2d30*/  MUFU.TANH R158, R4 ;  /* 0x00000004009e7308 */ /* 0x0004a20000002400 */
[----:B------:R-:W-:Y:S09]  /*2d40*/  FMUL.FTZ R11, R11, c[0x0][0x2b4] ;  /* 0x0000ad000b0b7a20 */ /* 0x000ff20000410000 */
[----:B------:R2:W2:Y:S01]  /*2d50*/  MUFU.TANH R162, R6 ;  /* 0x0000000600a27308 */ /* 0x0004a20000002400 */
[----:B-1----:R-:W-:Y:S04]  /*2d60*/  MOV R5, UR12 ;  /* 0x0000000c00057c02 */ /* 0x002fe80008000f00 */
[----:B------:R-:W-:Y:S05]  /*2d70*/  LEA R5, R5, R229, 0x5 ;  /* 0x000000e505057211 */ /* 0x000fea00078e28ff */
[----:B------:R1:W1:Y:S01]  /*2d80*/  MUFU.TANH R161, R7 ;  /* 0x0000000700a17308 */ /* 0x0002620000002400 */
[C---:B------:R-:W-:Y:S02]  /*2d90*/  IADD3 R150, R5.reuse, R230, RZ ;  /* 0x000000e605967210 */ /* 0x040fe40007ffe0ff */
[----:B------:R-:W-:Y:S02]  /*2da0*/  IADD3 R148, R5, R228, RZ ;  /* 0x000000e405947210 */ /* 0x000fe40007ffe0ff */
[----:B------:R-:W-:Y:S05]  /*2db0*/  IMNMX R150, R163, R150, PT ;  /* 0x00000096a3967217 */ /* 0x000fea0003800200 */
[----:B------:R1:W1:Y:S10]  /*2dc0*/  MUFU.TANH R156, R8 ;  /* 0x00000008009c7308 */ /* 0x0002740000002400 */
[----:B------:R1:W1:Y:S10]  /*2dd0*/  MUFU.TANH R155, R9 ;  /* 0x00000009009b7308 */ /* 0x0002740000002400 */
[----:B------:R1:W1:Y:S10]  /*2de0*/  MUFU.TANH R160, R10 ;  /* 0x0000000a00a07308 */ /* 0x0002740000002400 */
[----:B------:R1:W1:Y:S01]  /*2df0*/  MUFU.TANH R159, R11 ;  /* 0x0000000b009f7308 */ /* 0x0002620000002400 */
[----:B------:R-:W-:-:S05]  /*2e00*/  @!P0 BRA `(.L_x_138) ;  /* 0x000001b000008947 */ /* 0x000fca0003800000 */
[----:B--234-:R-:W-:Y:S01]  /*2e10*/  IMAD.MOV.U32 R4, RZ, RZ, c[0x0][0x168] ;  /* 0x00005a00ff047624 */ /* 0x01cfe200078e00ff */
[----:B------:R-:W-:Y:S04]  /*2e20*/  BSSY B0, `(.L_x_139) ;  /* 0x0000012000007945 */ /* 0x000fe80003800000 */
[----:B------:R-:W-:Y:S04]  /*2e30*/  IADD3 R4, R5, c[0x0][0x198], -R4 ;  /* 0x0000660005047a10 */ /* 0x000fe80007ffe804 */
[----:B------:R-:W-:Y:S11]  /*2e40*/  ISETP.GT.AND P2, PT, R4, -0x1, PT ;  /* 0xffffffff0400780c */ /* 0x000ff60003f44270 */
[----:B------:R-:W-:Y:S02]  /*2e50*/  @!UPT UIADD3 URZ, URZ, URZ, URZ ;  /* 0x0000003f3f3ff290 */ /* 0x000fe4000fffe03f */
[----:B------:R-:W-:-:S05]  /*2e60*/  @P2 BRA `(.L_x_140) ;  /* 0x0000008000002947 */ /* 0x000fca0003800000 */
[----:B------:R-:W-:Y:S01]  /*2e70*/  LOP3.LUT R4, RZ, R4, RZ, 0x33, !PT ;  /* 0x00000004ff047212 */ /* 0x000fe200078e33ff */
[----:B------:R-:W-:Y:S05]  /*2e80*/  IMAD.MOV.U32 R6, RZ, RZ, 0x1 ;  /* 0x00000001ff067424 */ /* 0x000fea00078e00ff */
[----:B------:R-:W-:Y:S11]  /*2e90*/  ISETP.NE.AND P2, PT, R6, c[0x0][0x2a8], PT ;  /* 0x0000aa0006007a0c */ /* 0x000ff60003f45270 */
[----:B------:R-:W-:Y:S02]  /*2ea0*/  @!UPT UIADD3 URZ, URZ, URZ, URZ ;  /* 0x0000003f3f3ff290 */ /* 0x000fe4000fffe03f */
[----:B------:R-:W-:Y:S05]  /*2eb0*/  @P2 IMAD.HI.U32 R6, R4, c[0x0][0x2ac], RZ ;  /* 0x0000ab0004062a27 */ /* 0x000fea00078e00ff */
[----:B------:R-:W-:Y:S04]  /*2ec0*/  @P2 SHF.R.U32.HI R4, RZ, c[0x0][0x2b0], R6 ;  /* 0x0000ac00ff042a19 */ /* 0x000fe80000011606 */
[----:B------:R-:W-:Y:S01]  /*2ed0*/  LOP3.LUT R4, RZ, R4, RZ, 0x33, !PT ;  /* 0x00000004ff047212 */ /* 0x000fe200078e33ff */
[----:B------:R-:W-:-:S05]  /*2ee0*/  BRA `(.L_x_141) ;  /* 0x0000005000007947 */ /* 0x000fca0003800000 */
.L_x_140:
[----:B------:R-:W-:Y:S04]  /*2ef0*/  MOV R6, 0x1 ;  /* 0x0000000100067802 */ /* 0x000fe80000000f00 */
[----:B------:R-:W-:Y:S11]  /*2f00*/  ISETP.NE.AND P2, PT, R6, c[0x0][0x2a8], PT ;  /* 0x0000aa0006007a0c */ /* 0x000ff60003f45270 */
[----:B------:R-:W-:Y:S02]  /*2f10*/  @!UPT UIADD3 URZ, URZ, URZ, URZ ;  /* 0x0000003f3f3ff290 */ /* 0x000fe4000fffe03f */
[----:B------:R-:W-:Y:S05]  /*2f20*/  @P2 IMAD.HI.U32 R6, R4, c[0x0][0x2ac], RZ ;  /* 0x0000ab0004062a27 */ /* 0x000fea00078e00ff */
[----:B------:R-:W-:Y:S02]  /*2f30*/  @P2 SHF.R.U32.HI R4, RZ, c[0x0][0x2b0], R6 ;  /* 0x0000ac00ff042a19 */ /* 0x000fe40000011606 */
.L_x_141:
[----:B------:R-:W-:Y:S05]  /*2f40*/  BSYNC B0 ;  /* 0x0000000000007941 */ /* 0x000fea0003800000 */
.L_x_139:
[----:B-1----:R-:W2:Y:S01]  /*2f50*/  LDL R7, [R1+0x84] ;  /* 0x0000840001077983 */ /* 0x002ea20000100800 */
[----:B------:R-:W-:Y:S04]  /*2f60*/  IMAD.MOV.U32 R6, RZ, RZ, c[0x0][0x2a8] ;  /* 0x0000aa00ff067624 */ /* 0x000fe800078e00ff */
[----:B------:R-:W-:Y:S04]  /*2f70*/  IMAD R4, R4, R6, -UR13 ;  /* 0x8000000d04047e24 */ /* 0x000fe8000f8e0206 */
[----:B--2---:R-:W-:Y:S05]  /*2f80*/  IMAD.IADD R4, R4, 0x1, -R7 ;  /* 0x0000000104047824 */ /* 0x004fea00078e0a07 */
[----:B------:R-:W-:Y:S02]  /*2f90*/  IADD3 R6, R4, c[0x0][0x2a8], RZ ;  /* 0x0000aa0004067a10 */ /* 0x000fe40007ffe0ff */
[----:B------:R-:W-:Y:S02]  /*2fa0*/  IMNMX R148, R148, R4, !PT ;  /* 0x0000000494947217 */ /* 0x000fe40007800200 */
[----:B------:R-:W-:Y:S02]  /*2fb0*/  IMNMX R150, R150, R6, PT ;  /* 0x0000000696967217 */ /* 0x000fe40003800200 */
.L_x_138:
[----:B--234-:R-:W-:Y:S05]  /*2fc0*/  IADD3 R4, R5, 0x8, RZ ;  /* 0x0000000805047810 */ /* 0x01cfea0007ffe0ff */
[--C-:B------:R-:W-:Y:S02]  /*2fd0*/  IMAD.IADD R151, R230, 0x1, R4.reuse ;  /* 0x00000001e6977824 */ /* 0x100fe400078e0204 */
[----:B------:R-:W-:Y:S03]  /*2fe0*/  IMAD.IADD R149, R228, 0x1, R4 ;  /* 0x00000001e4957824 */ /* 0x000fe600078e0204 */
[----:B------:R-:W-:Y:S01]  /*2ff0*/  IMNMX R151, R163, R151, PT ;  /* 0x00000097a3977217 */ /* 0x000fe20003800200 */
[----:B------:R-:W-:-:S05]  /*3000*/  @!P0 BRA `(.L_x_142) ;  /* 0x000001b000008947 */ /* 0x000fca0003800000 */
[----:B------:R-:W-:Y:S01]  /*3010*/  IMAD.MOV.U32 R5, RZ, RZ, c[0x0][0x168] ;  /* 0x00005a00ff057624 */ /* 0x000fe200078e00ff */
        /* <DEDUP_REMOVED lines=13> */
.L_x_144:
[----:B------:R-:W-:Y:S04]  /*30f0*/  MOV R5, 0x1 ;  /* 0x0000000100057802 */ /* 0x000fe80000000f00 */
[----:B------:R-:W-:Y:S11]  /*3100*/  ISETP.NE.AND P0, PT, R5, c[0x0][0x2a8], PT ;  /* 0x0000aa0005007a0c */ /* 0x000ff60003f05270 */
[----:B------:R-:W-:Y:S02]  /*3110*/  @!UPT UIADD3 URZ, URZ, URZ, URZ ;  /* 0x0000003f3f3ff290 */ /* 0x000fe4000fffe03f */
[----:B------:R-:W-:Y:S05]  /*3120*/  @P0 IMAD.HI.U32 R5, R4, c[0x0][0x2ac], RZ ;  /* 0x0000ab0004050a27 */ /* 0x000fea00078e00ff */
[----:B------:R-:W-:Y:S02]  /*3130*/  @P0 SHF.R.U32.HI R4, RZ, c[0x0][0x2b0], R5 ;  /* 0x0000ac00ff040a19 */ /* 0x000fe40000011605 */
.L_x_145:
[----:B------:R-:W-:Y:S05]  /*3140*/  BSYNC B0 ;  /* 0x0000000000007941 */ /* 0x000fea0003800000 */
.L_x_143:
[----:B------:R-:W2:Y:S01]  /*3150*/  LDL R6, [R1+0x84] ;  /* 0x0000840001067983 */ /* 0x000ea20000100800 */
[----:B------:R-:W-:Y:S04]  /*3160*/  IMAD.MOV.U32 R5, RZ, RZ, c[0x0][0x2a8] ;  /* 0x0000aa00ff057624 */ /* 0x000fe800078e00ff */
[----:B------:R-:W-:Y:S04]  /*3170*/  IMAD R4, R4, R5, -UR13 ;  /* 0x8000000d04047e24 */ /* 0x000fe8000f8e0205 */
[----:B--2---:R-:W-:Y:S05]  /*3180*/  IMAD.IADD R4, R4, 0x1, -R6 ;  /* 0x0000000104047824 */ /* 0x004fea00078e0a06 */
[----:B------:R-:W-:Y:S02]  /*3190*/  IADD3 R5, R4, c[0x0][0x2a8], RZ ;  /* 0x0000aa0004057a10 */ /* 0x000fe40007ffe0ff */
[----:B------:R-:W-:Y:S02]  /*31a0*/  IMNMX R149, R149, R4, !PT ;  /* 0x0000000495957217 */ /* 0x000fe40007800200 */
[----:B------:R-:W-:Y:S02]  /*31b0*/  IMNMX R151, R151, R5, PT ;  /* 0x0000000597977217 */ /* 0x000fe40003800200 */
.L_x_142:
[----:B------:R-:W-:Y:S04]  /*31c0*/  DEPBAR.LE SB0, 0x0 ;  /* 0x000080000000791a */ /* 0x000fe80000000000 */
[----:B------:R-:W-:Y:S01]  /*31d0*/  BAR.SYNC.DEFER_BLOCKING 0x0 ;  /* 0x0000000000007b1d */ /* 0x000fe20000010000 */
[----:B------:R-:W-:Y:S01]  /*31e0*/  PLOP3.LUT P0, PT, PT, PT, UP2, 0x80, 0x0 ;  /* 0x000000000000781c */ /* 0x000fe20003f0f028 */
[----:B------:R-:W-:Y:S03]  /*31f0*/  UIADD3 UR8, UR12, 0x1, URZ ;  /* 0x000000010c087890 */ /* 0x000fe6000fffe03f */
[----:B------:R-:W-:Y:S01]  /*3200*/  ISETP.GT.AND P2, PT, R148, RZ, P0 ;  /* 0x000000ff9400720c */ /* 0x000fe20000744270 */
[----:B------:R-:W-:Y:S03]  /*3210*/  UISETP.GE.AND UP0, UPT, UR8, UR14, UPT ;  /* 0x0000000e0800728c */ /* 0x000fe6000bf06270 */
[----:B------:R-:W-:Y:S01]  /*3220*/  ISETP.LT.OR P2, PT, R150, 0x1, P2 ;  /* 0x000000019600780c */ /* 0x000fe20001741670 */
[----:B-1----:R-:W1:Y:S05]  /*3230*/  LDSM.16.M88.4 R8, [R2+0x10080] ;  /* 0x010080000208783b */ /* 0x002e6a0000000200 */
[----:B------:R-:W2:Y:S05]  /*3240*/  LDSM.16.M88.4 R140, [R3+0x10080] ;  /* 0x01008000038c783b */ /* 0x000eaa0000000200 */
[----:B------:R-:W3:Y:S05]  /*3250*/  LDSM.16.M88.4 R144, [R154+0x10080] ;  /* 0x010080009a90783b */ /* 0x000eea0000000200 */
[----:B------:R-:W4:Y:S05]  /*3260*/  LDL R241, [R1+0x3c] ;  /* 0x00003c0001f17983 */ /* 0x000f2a0000100800 */
[----:B------:R-:W5:Y:S01]  /*3270*/  LDL R240, [R1+0x38] ;  /* 0x0000380001f07983 */ /* 0x000f620000100800 */
[C---:B-1----:R-:W-:Y:S08]  /*3280*/  HMMA.16816.F32.BF16 R4, R8.reuse, R164, RZ ;  /* 0x000000a40804723c */ /* 0x042ff000000418ff */
[----:B------:R-:W-:Y:S11]  /*3290*/  HMMA.16816.F32.BF16 R8, R8, R166, RZ ;  /* 0x000000a60808723c */ /* 0x000ff600000418ff */
[----:B------:R-:W-:Y:S05]  /*32a0*/  @!UPT UIADD3 URZ, URZ, URZ, URZ ;  /* 0x0000003f3f3ff290 */ /* 0x000fea000fffe03f */
[C---:B--2---:R-:W-:Y:S08]  /*32b0*/  HMMA.16816.F32.BF16 R4, R140.reuse, R168, R4 ;  /* 0x000000a88c04723c */ /* 0x044ff00000041804 */
[----:B------:R-:W-:Y:S01]  /*32c0*/  HMMA.16816.F32.BF16 R8, R140, R170, R8 ;  /* 0x000000aa8c08723c */ /* 0x000fe20000041808 */
[----:B------:R-:W1:Y:S11]  /*32d0*/  LDSM.16.M88.4 R140, [R252+0x10080] ;  /* 0x01008000fc8c783b */ /* 0x000e760000000200 */
[----:B------:R-:W-:Y:S04]  /*32e0*/  @!UPT UIADD3 URZ, URZ, URZ, URZ ;  /* 0x0000003f3f3ff290 */ /* 0x000fe8000fffe03f */
[C---:B---3--:R-:W-:Y:S08]  /*32f0*/  HMMA.16816.F32.BF16 R4, R144.reuse, R172, R4 ;  /* 0x000000ac9004723c */ /* 0x048ff00000041804 */
[----:B------:R-:W-:Y:S01]  /*3300*/  HMMA.16816.F32.BF16 R8, R144, R174, R8 ;  /* 0x000000ae9008723c */ /* 0x000fe20000041808 */
[----:B------:R-:W2:Y:S11]  /*3310*/  LDSM.16.M88.4 R144, [R2+0x11080] ;  /* 0x011080000290783b */ /* 0x000eb60000000200 */
[----:B------:R-:W-:Y:S04]  /*3320*/  @!UPT UIADD3 URZ, URZ, URZ, URZ ;  /* 0x0000003f3f3ff290 */ /* 0x000fe8000fffe03f */
[C---:B-1----:R-:W-:Y:S08]  /*3330*/  HMMA.16816.F32.BF16 R4, R140.reuse, R176, R4 ;  /* 0x000000b08c04723c */ /* 0x042ff00000041804 */
[----:B------:R-:W-:Y:S01]  /*3340*/  HMMA.16816.F32.BF16 R8, R140, R178, R8 ;  /* 0x000000b28c08723c */ /* 0x000fe20000041808 */
[----:B------:R-:W1:Y:S11]  /*3350*/  LDSM.16.M88.4 R140, [R3+0x11080] ;  /* 0x01108000038c783b */ /* 0x000e760000000200 */
[----:B------:R-:W-:Y:S04]  /*3360*/  @!UPT UIADD3 URZ, URZ, URZ, URZ ;  /* 0x0000003f3f3ff290 */ /* 0x000fe8000fffe03f */
[C---:B--2---:R-:W-:Y:S08]  /*3370*/  HMMA.16816.F32.BF16 R4, R144.reuse, R180, R4 ;  /* 0x000000b49004723c */ /* 0x044ff00000041804 */
        /* <DEDUP_REMOVED lines=33> */
[----:B------:R2:W3:Y:S11]  /*3590*/  LDSM.16.M88.4 R144, [R154+0x13080] ;  /* 0x013080009a90783b */ /* 0x0004f60000000200 */
[----:B------:R-:W-:Y:S04]  /*35a0*/  @!UPT UIADD3 URZ, URZ, URZ, URZ ;  /* 0x0000003f3f3ff290 */ /* 0x000fe8000fffe03f */
[C---:B-1----:R-:W-:Y:S05]  /*35b0*/  HMMA.16816.F32.BF16 R4, R140.reuse, R216, R4 ;  /* 0x000000d88c04723c */ /* 0x042fea0000041804 */
[----:B--2---:R-:W-:Y:S03]  /*35c0*/  FSEL R154, R158, -INF , !P2 ;  /* 0xff8000009e9a7808 */ /* 0x004fe60005000000 */
[----:B------:R-:W-:Y:S01]  /*35d0*/  HMMA.16816.F32.BF16 R8, R140, R218, R8 ;  /* 0x000000da8c08723c */ /* 0x000fe20000041808 */
[----:B------:R-:W1:Y:S02]  /*35e0*/  LDSM.16.M88.4 R140, [R252+0x13080] ;  /* 0x01308000fc8c783b */ /* 0x000e640000000200 */
[----:B------:R-:W-:Y:S01]  /*35f0*/  ISETP.GT.AND P2, PT, R148, 0x1, P0 ;  /* 0x000000019400780c */ /* 0x000fe20000744270 */
[--C-:B------:R-:W-:Y:S03]  /*3600*/  FFMA.FTZ R154, R154, c[0x0][0x29c], -R152.reuse ;  /* 0x0000a7009a9a7a23 */ /* 0x100fe60000010898 */
[----:B------:R-:W-:Y:S01]  /*3610*/  ISETP.LT.OR P2, PT, R150, 0x2, P2 ;  /* 0x000000029600780c */ /* 0x000fe20001741670 */
[----:B------:R2:W1:Y:S08]  /*3620*/  MUFU.EX2 R228, R154 ;  /* 0x0000009a00e47308 */ /* 0x0004700000000800 */
[C---:B---3--:R-:W-:Y:S08]  /*3630*/  HMMA.16816.F32.BF16 R4, R144.reuse, R220, R4 ;  /* 0x000000dc9004723c */ /* 0x048ff00000041804 */
[----:B------:R-:W-:Y:S04]  /*3640*/  HMMA.16816.F32.BF16 R8, R144, R222, R8 ;  /* 0x000000de9008723c */ /* 0x000fe80000041808 */
[----:B--2---:R-:W-:Y:S02]  /*3650*/  FSEL R154, R157, -INF , !P2 ;  /* 0xff8000009d9a7808 */ /* 0x004fe40005000000 */
[----:B------:R-:W-:Y:S03]  /*3660*/  ISETP.GT.AND P2, PT, R148, 0x20, P0 ;  /* 0x000000209400780c */ /* 0x000fe60000744270 */
[--C-:B------:R-:W-:Y:S01]  /*3670*/  FFMA.FTZ R154, R154, c[0x0][0x29c], -R152.reuse ;  /* 0x0000a7009a9a7a23 */ /* 0x100fe20000010898 */
[----:B------:R-:W-:Y:S06]  /*3680*/  ISETP.LT.OR P2, PT, R150, 0x21, P2 ;  /* 0x000000219600780c */ /* 0x000fec0001741670 */
[C---:B-1----:R-:W-:Y:S01]  /*3690*/  HMMA.16816.F32.BF16 R4, R140.reuse, R224, R4 ;  /* 0x000000e08c04723c */ /* 0x042fe20000041804 */
[----:B------:R1:W2:Y:S07]  /*36a0*/  MUFU.EX2 R163, R154 ;  /* 0x0000009a00a37308 */ /* 0x0002ae0000000800 */
[----:B------:R-:W-:Y:S01]  /*36b0*/  HMMA.16816.F32.BF16 R8, R140, R226, R8 ;  /* 0x000000e28c08723c */ /* 0x000fe20000041808 */
[----:B------:R-:W3:Y:S03]  /*36c0*/  LDS R140, [R229.X4+0x14120] ;  /* 0x01412000e58c7984 */ /* 0x000ee60000004800 */
[----:B-1----:R-:W-:Y:S02]  /*36d0*/  FSEL R154, R156, -INF , !P2 ;  /* 0xff8000009c9a7808 */ /* 0x002fe40005000000 */
[----:B------:R-:W-:Y:S03]  /*36e0*/  ISETP.GT.AND P2, PT, R148, 0x21, P0 ;  /* 0x000000219400780c */ /* 0x000fe60000744270 */
[--C-:B------:R-:W-:Y:S01]  /*36f0*/  FFMA.FTZ R144, R154, c[0x0][0x29c], -R152.reuse ;  /* 0x0000a7009a907a23 */ /* 0x100fe20000010898 */
[----:B------:R-:W-:Y:S03]  /*3700*/  ISETP.LT.OR P2, PT, R150, 0x22, P2 ;  /* 0x000000229600780c */ /* 0x000fe60001741670 */
[----:B------:R1:W-:Y:S01]  /*3710*/  MUFU.EX2 R154, R144 ;  /* 0x00000090009a7308 */ /* 0x0003e20000000800 */
[----:B------:R-:W-:Y:S02]  /*3720*/  FSEL R145, R155, -INF , !P2 ;  /* 0xff8000009b917808 */ /* 0x000fe40005000000 */
[----:B------:R-:W-:Y:S03]  /*3730*/  ISETP.GT.AND P2, PT, R149, RZ, P0 ;  /* 0x000000ff9500720c */ /* 0x000fe60000744270 */
[----:B------:R-:W-:Y:S01]  /*3740*/  FFMA.FTZ R152, R145, c[0x0][0x29c], -R152 ;  /* 0x0000a70091987a23 */ /* 0x000fe20000010898 */
[----:B------:R-:W-:Y:S04]  /*3750*/  ISETP.LT.OR P2, PT, R151, 0x1, P2 ;  /* 0x000000019700780c */ /* 0x000fe80001741670 */
[----:B------:R-:W-:Y:S01]  /*3760*/  FSEL R145, R162, -INF , !P2 ;  /* 0xff800000a2917808 */ /* 0x000fe20005000000 */
[----:B------:R-:W2:Y:S01]  /*3770*/  MUFU.EX2 R152, R152 ;  /* 0x0000009800987308 */ /* 0x000ea20000000800 */
[----:B------:R-:W-:Y:S01]  /*3780*/  ISETP.GT.AND P2, PT, R149, 0x1, P0 ;  /* 0x000000019500780c */ /* 0x000fe20000744270 */
[--C-:B---3--:R-:W-:Y:S03]  /*3790*/  FADD.FTZ R6, R6, -R140.reuse ;  /* 0x8000008c06067221 */ /* 0x108fe60000010000 */
[----:B------:R-:W-:Y:S01]  /*37a0*/  ISETP.LT.OR P2, PT, R151, 0x2, P2 ;  /* 0x000000029700780c */ /* 0x000fe20001741670 */
[--C-:B------:R-:W-:Y:S02]  /*37b0*/  FFMA.FTZ R145, R145, c[0x0][0x29c], -R153.reuse ;  /* 0x0000a70091917a23 */ /* 0x100fe40000010899 */
[--C-:B------:R-:W-:Y:S01]  /*37c0*/  FADD.FTZ R7, R7, -R140.reuse ;  /* 0x8000008c07077221 */ /* 0x100fe20000010000 */
[----:B------:R-:W-:Y:S01]  /*37d0*/  FSEL R141, R161, -INF , !P2 ;  /* 0xff800000a18d7808 */ /* 0x000fe20005000000 */
[----:B------:R-:W-:Y:S01]  /*37e0*/  MUFU.EX2 R150, R145 ;  /* 0x0000009100967308 */ /* 0x000fe20000000800 */
[C---:B------:R-:W-:Y:S01]  /*37f0*/  ISETP.GT.AND P2, PT, R149.reuse, 0x20, P0 ;  /* 0x000000209500780c */ /* 0x040fe20000744270 */
[----:B-1----:R1:W3:Y:S01]  /*3800*/  LDS R144, [R229.X4+0x14100] ;  /* 0x01410000e5907984 */ /* 0x0022e20000004800 */
[----:B------:R-:W-:Y:S01]  /*3810*/  ISETP.GT.AND P0, PT, R149, 0x21, P0 ;  /* 0x000000219500780c */ /* 0x000fe20000704270 */
[--C-:B------:R-:W-:Y:S01]  /*3820*/  FFMA.FTZ R141, R141, c[0x0][0x29c], -R153.reuse ;  /* 0x0000a7008d8d7a23 */ /* 0x100fe20000010899 */
[----:B------:R-:W-:Y:S01]  /*3830*/  ISETP.LT.OR P2, PT, R151, 0x21, P2 ;  /* 0x000000219700780c */ /* 0x000fe20001741670 */
[--C-:B------:R-:W-:Y:S01]  /*3840*/  FADD.FTZ R11, R11, -R140.reuse ;  /* 0x8000008c0b0b7221 */ /* 0x100fe20000010000 */
[----:B------:R-:W4:Y:S01]  /*3850*/  LDL R149, [R1+0x6c] ;  /* 0x00006c0001957983 */ /* 0x000f220000100800 */
[----:B------:R-:W-:Y:S01]  /*3860*/  ISETP.LT.OR P0, PT, R151, 0x22, P0 ;  /* 0x000000229700780c */ /* 0x000fe20000701670 */
[----:B------:R-:W-:Y:S01]  /*3870*/  FADD.FTZ R10, R10, -R140 ;  /* 0x8000008c0a0a7221 */ /* 0x000fe20000010000 */
[----:B------:R2:W2:Y:S01]  /*3880*/  MUFU.EX2 R148, R141 ;  /* 0x0000008d00947308 */ /* 0x0004a20000000800 */
[----:B------:R-:W-:Y:S01]  /*3890*/  FFMA.FTZ R140, -R162, R162, 1 ;  /* 0x3f800000a28c7423 */ /* 0x000fe200000101a2 */
[----:B------:R-:W-:Y:S02]  /*38a0*/  FSEL R142, R159, -INF , !P0 ;  /* 0xff8000009f8e7808 */ /* 0x000fe40004000000 */
[----:B------:R-:W-:Y:S01]  /*38b0*/  PLOP3.LUT P0, PT, PT, PT, UP0, 0x80, 0x0 ;  /* 0x000000000000781c */ /* 0x000fe20003f0f008 */
[----:B-1----:R-:W4:Y:S01]  /*38c0*/  LDL R229, [R1+0x68] ;  /* 0x0000680001e57983 */ /* 0x002f220000100800 */
[----:B--2---:R-:W-:Y:S05]  /*38d0*/  FSEL R141, R160, -INF , !P2 ;  /* 0xff800000a08d7808 */ /* 0x004fea0005000000 */
[--C-:B------:R-:W-:Y:S02]  /*38e0*/  FFMA.FTZ R141, R141, c[0x0][0x29c], -R153.reuse ;  /* 0x0000a7008d8d7a23 */ /* 0x100fe40000010899 */
[----:B------:R-:W-:Y:S02]  /*38f0*/  FFMA.FTZ R153, R142, c[0x0][0x29c], -R153 ;  /* 0x0000a7008e997a23 */ /* 0x000fe40000010899 */
[--C-:B---3--:R-:W-:Y:S01]  /*3900*/  FADD.FTZ R145, R4, -R144.reuse ;  /* 0x8000009004917221 */ /* 0x108fe20000010000 */
[----:B------:R1:W-:Y:S01]  /*3910*/  MUFU.EX2 R147, R141 ;  /* 0x0000008d00937308 */ /* 0x0003e20000000800 */
[--C-:B------:R-:W-:Y:S02]  /*3920*/  FADD.FTZ R143, R5, -R144.reuse ;  /* 0x80000090058f7221 */ /* 0x100fe40000010000 */
[--C-:B------:R-:W-:Y:S02]  /*3930*/  FADD.FTZ R9, R9, -R144.reuse ;  /* 0x8000009009097221 */ /* 0x100fe40000010000 */
[----:B------:R-:W-:Y:S02]  /*3940*/  FFMA.FTZ R4, -R155, R155, 1 ;  /* 0x3f8000009b047423 */ /* 0x000fe4000001019b */
[----:B------:R-:W-:Y:S02]  /*3950*/  FMUL.FTZ R146, R228, R145 ;  /* 0x00000091e4927220 */ /* 0x000fe40000410000 */
[----:B------:R-:W-:Y:S01]  /*3960*/  FMUL.FTZ R145, R163, R143 ;  /* 0x0000008fa3917220 */ /* 0x000fe20000410000 */
[----:B------:R-:W2:Y:S01]  /*3970*/  MUFU.EX2 R153, R153 ;  /* 0x0000009900997308 */ /* 0x000ea20000000800 */
[----:B------:R-:W-:Y:S02]  /*3980*/  FMUL.FTZ R143, R152, R9 ;  /* 0x00000009988f7220 */ /* 0x000fe40000410000 */
[----:B------:R-:W-:Y:S02]  /*3990*/  FADD.FTZ R142, R8, -R144 ;  /* 0x80000090088e7221 */ /* 0x000fe40000010000 */
[----:B------:R-:W-:Y:S02]  /*39a0*/  FFMA.FTZ R8, -R157, R157, 1 ;  /* 0x3f8000009d087423 */ /* 0x000fe4000001019d */
[----:B------:R-:W-:Y:S02]  /*39b0*/  FFMA.FTZ R5, -R156, R156, 1 ;  /* 0x3f8000009c057423 */ /* 0x000fe4000001019c */
[----:B------:R-:W-:Y:S02]  /*39c0*/  FMUL.FTZ R9, R145, R8 ;  /* 0x0000000891097220 */ /* 0x000fe40000410000 */
[----:B------:R-:W-:Y:S01]  /*39d0*/  FMUL.FTZ R8, R143, R4 ;  /* 0x000000048f087220 */ /* 0x000fe20000410000 */
[----:B------:R-:W-:Y:S01]  /*39e0*/  F2FP.BF16.PACK_AB R4, R163, R228 ;  /* 0x000000e4a304723e */ /* 0x000fe200000010ff */
[----:B------:R-:W-:Y:S02]  /*39f0*/  FMUL.FTZ R144, R154, R142 ;  /* 0x0000008e9a907220 */ /* 0x000fe40000410000 */
[----:B-1----:R-:W-:Y:S02]  /*3a00*/  FFMA.FTZ R141, -R158, R158, 1 ;  /* 0x3f8000009e8d7423 */ /* 0x002fe4000001019e */
[----:B------:R-:W-:Y:S02]  /*3a10*/  FMUL.FTZ R143, R148, R7 ;  /* 0x00000007948f7220 */ /* 0x000fe40000410000 */
[----:B------:R-:W-:Y:S02]  /*3a20*/  FMUL.FTZ R142, R146, R141 ;  /* 0x0000008d928e7220 */ /* 0x000fe40000410000 */
[----:B------:R-:W-:Y:S01]  /*3a30*/  FMUL.FTZ R141, R144, R5 ;  /* 0x00000005908d7220 */ /* 0x000fe20000410000 */
[----:B------:R-:W-:Y:S01]  /*3a40*/  F2FP.BF16.PACK_AB R5, R152, R154 ;  /* 0x0000009a9805723e */ /* 0x000fe200000010ff */
[----:B------:R-:W-:Y:S01]  /*3a50*/  FMUL.FTZ R144, R150, R6 ;  /* 0x0000000696907220 */ /* 0x000fe20000410000 */
[----:B--2---:R-:W-:Y:S01]  /*3a60*/  F2FP.BF16.PACK_AB R6, R153, R147 ;  /* 0x000000939906723e */ /* 0x004fe200000010ff */
[----:B------:R-:W-:Y:S01]  /*3a70*/  FFMA.FTZ R7, -R159, R159, 1 ;  /* 0x3f8000009f077423 */ /* 0x000fe2000001019f */
[----:B------:R-:W-:Y:S01]  /*3a80*/  F2FP.BF16.PACK_AB R8, R8, R141 ;  /* 0x0000008d0808723e */ /* 0x000fe200000010ff */
[----:B------:R-:W-:Y:S01]  /*3a90*/  FMUL.FTZ R141, R153, R11 ;  /* 0x0000000b998d7220 */ /* 0x000fe20000410000 */
[----:B------:R-:W-:Y:S01]  /*3aa0*/  F2FP.BF16.PACK_AB R9, R9, R142 ;  /* 0x0000008e0909723e */ /* 0x000fe200000010ff */
[----:B------:R-:W-:Y:S02]  /*3ab0*/  FFMA.FTZ R11, -R161, R161, 1 ;  /* 0x3f800000a10b7423 */ /* 0x000fe400000101a1 */
[----:B------:R-:W-:Y:S02]  /*3ac0*/  FMUL.FTZ R140, R144, R140 ;  /* 0x0000008c908c7220 */ /* 0x000fe40000410000 */
[----:B------:R-:W-:Y:S02]  /*3ad0*/  FMUL.FTZ R11, R143, R11 ;  /* 0x0000000b8f0b7220 */ /* 0x000fe40000410000 */
[----:B------:R-:W-:Y:S02]  /*3ae0*/  FMUL.FTZ R142, R147, R10 ;  /* 0x0000000a938e7220 */ /* 0x000fe40000410000 */
[----:B------:R-:W-:Y:S02]  /*3af0*/  FFMA.FTZ R10, -R160, R160, 1 ;  /* 0x3f800000a00a7423 */ /* 0x000fe400000101a0 */
[----:B------:R-:W-:Y:S02]  /*3b00*/  FMUL.FTZ R7, R141, R7 ;  /* 0x000000078d077220 */ /* 0x000fe40000410000 */
[----:B------:R-:W-:Y:S01]  /*3b10*/  FMUL.FTZ R10, R142, R10 ;  /* 0x0000000a8e0a7220 */ /* 0x000fe20000410000 */
[----:B----4-:R1:W-:Y:S02]  /*3b20*/  STS [R229+0x14180], R4 ;  /* 0x01418004e5007388 */ /* 0x0103e40000000800 */
[----:B-1----:R-:W-:Y:S05]  /*3b30*/  F2FP.BF16.PACK_AB R4, R148, R150 ;  /* 0x000000969404723e */ /* 0x002fea00000010ff */
[----:B------:R1:W-:Y:S05]  /*3b40*/  STS [R229+0x14580], R4 ;  /* 0x01458004e5007388 */ /* 0x0003ea0000000800 */
[----:B------:R2:W-:Y:S05]  /*3b50*/  STS [R149], R5 ;  /* 0x0000000595007388 */ /* 0x0005ea0000000800 */
[----:B------:R-:W-:Y:S05]  /*3b60*/  STS [R149+0x400], R6 ;  /* 0x0004000695007388 */ /* 0x000fea0000000800 */
[----:B------:R-:W-:Y:S01]  /*3b70*/  BAR.SYNC.DEFER_BLOCKING 0x0 ;  /* 0x0000000000007b1d */ /* 0x000fe20000010000 */
[----:B-1----:R-:W-:Y:S02]  /*3b80*/  F2FP.BF16.PACK_AB R4, R7, R10 ;  /* 0x0000000a0704723e */ /* 0x002fe400000010ff */
[----:B--2---:R-:W-:Y:S03]  /*3b90*/  F2FP.BF16.PACK_AB R5, R11, R140 ;  /* 0x0000008c0b05723e */ /* 0x004fe600000010ff */
[----:B------:R-:W-:Y:S05]  /*3ba0*/  STS [R229+0x15180], R9 ;  /* 0x01518009e5007388 */ /* 0x000fea0000000800 */
[----:B------:R-:W-:Y:S05]  /*3bb0*/  STS [R229+0x15580], R5 ;  /* 0x01558005e5007388 */ /* 0x000fea0000000800 */
[----:B------:R-:W-:Y:S05]  /*3bc0*/  STS [R149+0x1000], R8 ;  /* 0x0010000895007388 */ /* 0x000fea0000000800 */
[----:B------:R-:W-:Y:S05]  /*3bd0*/  STS [R149+0x1400], R4 ;  /* 0x0014000495007388 */ /* 0x000fea0000000800 */
[----:B------:R-:W-:Y:S05]  /*3be0*/  LDSM.16.MT88.4 R4, [R241+0x14180] ;  /* 0x01418000f104783b */ /* 0x000fea0000004200 */
[----:B------:R-:W1:Y:S05]  /*3bf0*/  LDSM.16.MT88.4 R8, [R0+0x10080] ;  /* 0x010080000008783b */ /* 0x000e6a0000004200 */
[----:B-----5:R-:W2:Y:S05]  /*3c00*/  LDSM.16.MT88.4 R140, [R240+0x14180] ;  /* 0x01418000f08c783b */ /* 0x020eaa0000004200 */
[----:B------:R-:W3:Y:S05]  /*3c10*/  LDSM.16.MT88.4 R144, [R0+0x11080] ;  /* 0x011080000090783b */ /* 0x000eea0000004200 */
[----:B------:R-:W4:Y:S05]  /*3c20*/  LDSM.16.MT88.4 R148, [R0+0x12080] ;  /* 0x012080000094783b */ /* 0x000f2a0000004200 */
[----:B------:R-:W5:Y:S05]  /*3c30*/  LDSM.16.MT88.4 R152, [R0+0x13080] ;  /* 0x013080000098783b */ /* 0x000f6a0000004200 */
[----:B------:R-:W-:Y:S05]  /*3c40*/  LDSM.16.MT88.4 R156, [R241+0x14980] ;  /* 0x01498000f19c783b */ /* 0x000fea0000004200 */
[----:B------:R-:W3:Y:S05]  /*3c50*/  LDSM.16.MT88.4 R160, [R0+0x10880] ;  /* 0x0108800000a0783b */ /* 0x000eea0000004200 */
[----:B------:R-:W4:Y:S01]  /*3c60*/  LDSM.16.MT88.4 R228, [R240+0x14980] ;  /* 0x01498000f0e4783b */ /* 0x000f220000004200 */
[-C--:B-1----:R-:W-:Y:S04]  /*3c70*/  HMMA.16816.F32.BF16 R12, R4, R8.reuse, R12 ;  /* 0x00000008040c723c */ /* 0x082fe8000004180c */
[----:B------:R-:W1:Y:S05]  /*3c80*/  LDSM.16.MT88.4 R232, [R0+0x11880] ;  /* 0x0118800000e8783b */ /* 0x000e6a0000004200 */
[----:B------:R-:W1:Y:S01]  /*3c90*/  LDSM.16.MT88.4 R236, [R0+0x12880] ;  /* 0x0128800000ec783b */ /* 0x000e620000004200 */
[C---:B--2---:R-:W-:Y:S08]  /*3ca0*/  HMMA.16816.F32.BF16 R16, R140.reuse, R8, R16 ;  /* 0x000000088c10723c */ /* 0x044ff00000041810 */
[-C--:B------:R-:W-:Y:S08]  /*3cb0*/  HMMA.16816.F32.BF16 R20, R140, R10.reuse, R20 ;  /* 0x0000000a8c14723c */ /* 0x080ff00000041814 */
[C---:B------:R-:W-:Y:S01]  /*3cc0*/  HMMA.16816.F32.BF16 R24, R4.reuse, R10, R24 ;  /* 0x0000000a0418723c */ /* 0x040fe20000041818 */
[----:B------:R-:W2:Y:S05]  /*3cd0*/  LDSM.16.MT88.4 R8, [R0+0x13880] ;  /* 0x013880000008783b */ /* 0x000eaa0000004200 */
[----:B------:R-:W-:Y:S02]  /*3ce0*/  BAR.SYNC.DEFER_BLOCKING 0x0 ;  /* 0x0000000000007b1d */ /* 0x000fe40000010000 */
        /* <DEDUP_REMOVED lines=14> */
[-C--:B------:R-:W-:Y:S01]  /*3dd0*/  HMMA.16816.F32.BF16 R20, R228, R162.reuse, R20 ;  /* 0x000000a2e414723c */ /* 0x080fe20000041814 */
[----:B------:R3:W4:Y:S05]  /*3de0*/  LDSM.16.MT88.4 R4, [R241+0x15180] ;  /* 0x01518000f104783b */ /* 0x00072a0000004200 */
[----:B------:R3:W2:Y:S02]  /*3df0*/  LDSM.16.MT88.4 R140, [R240+0x15180] ;  /* 0x01518000f08c783b */ /* 0x0006a40000004200 */
[C---:B------:R-:W-:Y:S03]  /*3e00*/  HMMA.16816.F32.BF16 R24, R156.reuse, R162, R24 ;  /* 0x000000a29c18723c */ /* 0x040fe60000041818 */
[----:B------:R3:W2:Y:S05]  /*3e10*/  LDSM.16.MT88.4 R144, [R0+0x9080] ;  /* 0x009080000090783b */ /* 0x0006aa0000004200 */
[-C--:B-1----:R-:W-:Y:S01]  /*3e20*/  HMMA.16816.F32.BF16 R28, R156, R232.reuse, R28 ;  /* 0x000000e89c1c723c */ /* 0x082fe2000004181c */
[----:B------:R3:W1:Y:S05]  /*3e30*/  LDSM.16.MT88.4 R148, [R0+0xa080] ;  /* 0x00a080000094783b */ /* 0x00066a0000004200 */
[----:B------:R3:W1:Y:S02]  /*3e40*/  LDSM.16.MT88.4 R152, [R0+0xb080] ;  /* 0x00b080000098783b */ /* 0x0006640000004200 */
[C---:B------:R-:W-:Y:S03]  /*3e50*/  HMMA.16816.F32.BF16 R32, R228.reuse, R232, R32 ;  /* 0x000000e8e420723c */ /* 0x040fe60000041820 */
[----:B------:R3:W1:Y:S05]  /*3e60*/  LDSM.16.MT88.4 R160, [R0+0x8880] ;  /* 0x0088800000a0783b */ /* 0x00066a0000004200 */
[-C--:B------:R-:W-:Y:S08]  /*3e70*/  HMMA.16816.F32.BF16 R36, R228, R234.reuse, R36 ;  /* 0x000000eae424723c */ /* 0x080ff00000041824 */
[C---:B------:R-:W-:Y:S01]  /*3e80*/  HMMA.16816.F32.BF16 R40, R156.reuse, R234, R40 ;  /* 0x000000ea9c28723c */ /* 0x040fe20000041828 */
[----:B------:R3:W1:Y:S07]  /*3e90*/  LDSM.16.MT88.4 R232, [R0+0x9880] ;  /* 0x0098800000e8783b */ /* 0x00066e0000004200 */
[-C--:B------:R-:W-:Y:S08]  /*3ea0*/  HMMA.16816.F32.BF16 R44, R156, R236.reuse, R44 ;  /* 0x000000ec9c2c723c */ /* 0x080ff0000004182c */
[C---:B------:R-:W-:Y:S08]  /*3eb0*/  HMMA.16816.F32.BF16 R48, R228.reuse, R236, R48 ;  /* 0x000000ece430723c */ /* 0x040ff00000041830 */
[-C--:B------:R-:W-:Y:S08]  /*3ec0*/  HMMA.16816.F32.BF16 R52, R228, R238.reuse, R52 ;  /* 0x000000eee434723c */ /* 0x080ff00000041834 */
[C---:B------:R-:W-:Y:S01]  /*3ed0*/  HMMA.16816.F32.BF16 R56, R156.reuse, R238, R56 ;  /* 0x000000ee9c38723c */ /* 0x040fe20000041838 */
[----:B------:R3:W1:Y:S07]  /*3ee0*/  LDSM.16.MT88.4 R236, [R0+0xa880] ;  /* 0x00a8800000ec783b */ /* 0x00066e0000004200 */
[-C--:B--2---:R-:W-:Y:S08]  /*3ef0*/  HMMA.16816.F32.BF16 R60, R156, R8.reuse, R60 ;  /* 0x000000089c3c723c */ /* 0x084ff0000004183c */
[C---:B------:R-:W-:Y:S08]  /*3f00*/  HMMA.16816.F32.BF16 R64, R228.reuse, R8, R64 ;  /* 0x00000008e440723c */ /* 0x040ff00000041840 */
[-C--:B------:R-:W-:Y:S01]  /*3f10*/  HMMA.16816.F32.BF16 R68, R228, R10.reuse, R68 ;  /* 0x0000000ae444723c */ /* 0x080fe20000041844 */
[----:B------:R3:W2:Y:S07]  /*3f20*/  LDSM.16.MT88.4 R228, [R240+0x15980] ;  /* 0x01598000f0e4783b */ /* 0x0006ae0000004200 */
[----:B------:R-:W-:Y:S01]  /*3f30*/  HMMA.16816.F32.BF16 R72, R156, R10, R72 ;  /* 0x0000000a9c48723c */ /* 0x000fe20000041848 */
[----:B------:R3:W1:Y:S05]  /*3f40*/  LDSM.16.MT88.4 R8, [R0+0x8080] ;  /* 0x008080000008783b */ /* 0x00066a0000004200 */
[----:B------:R3:W1:Y:S05]  /*3f50*/  LDSM.16.MT88.4 R156, [R241+0x15980] ;  /* 0x01598000f19c783b */ /* 0x00066a0000004200 */
[----:B------:R3:W1:Y:S01]  /*3f60*/  LDSM.16.MT88.4 R240, [R0+0xb880] ;  /* 0x00b8800000f0783b */ /* 0x0006620000004200 */
[----:B------:R-:W-:-:S05]  /*3f70*/  @P0 BRA `(.L_x_146) ;  /* 0x0000039000000947 */ /* 0x000fca0003800000 */
[----:B----4-:R-:W4:Y:S01]  /*3f80*/  LDL.64 R248, [R1+0x78] ;  /* 0x0000780001f87983 */ /* 0x010f220000100a00 */
[----:B------:R-:W-:Y:S02]  /*3f90*/  ULDC.64 UR4, c[0x0][0x208] ;  /* 0x0000820000047ab9 */ /* 0x000fe40000000a00 */
[----:B------:R-:W-:Y:S01]  /*3fa0*/  UIMAD.WIDE.U32 UR24, UR8, UR4, URZ ;  /* 0x00000004081872a5 */ /* 0x000fe2000f8e003f */
[----:B------:R-:W3:Y:S01]  /*3fb0*/  @!P1 S2R R246, SR_CTAID.Y ;  /* 0x0000000000f69919 */ /* 0x000ee20000002600 */
[----:B------:R-:W-:Y:S03]  /*3fc0*/  USHF.R.S32.HI UR9, URZ, 0x1f, UR8 ;  /* 0x0000001f3f097899 */ /* 0x000fe60008011408 */
[----:B------:R2:W-:Y:S01]  /*3fd0*/  STL.64 [R1+0xc0], R4 ;  /* 0x0000c00401007387 */ /* 0x0005e20000100a00 */
[----:B------:R-:W-:Y:S02]  /*3fe0*/  UIMAD UR9, UR9, UR4, URZ ;  /* 0x00000004090972a4 */ /* 0x000fe4000f8e023f */
[----:B------:R-:W-:Y:S01]  /*3ff0*/  UIMAD UR4, UR8, -0x20, UR6 ;  /* 0xffffffe0080478a4 */ /* 0x000fe2000f8e0206 */
[----:B------:R1:W-:Y:S01]  /*4000*/  STL.64 [R1+0xb8], R2 ;  /* 0x0000b80201007387 */ /* 0x0003e20000100a00 */
[----:B------:R-:W-:Y:S03]  /*4010*/  UIMAD UR9, UR8, UR5, UR9 ;  /* 0x00000005080972a4 */ /* 0x000fe6000f8e0209 */
[----:B------:R-:W4:Y:S01]  /*4020*/  LDL.64 R250, [R1+0x90] ;  /* 0x0000900001fa7983 */ /* 0x000f220000100a00 */
[----:B------:R-:W-:Y:S03]  /*4030*/  UIADD3 UR9, UR25, UR9, URZ ;  /* 0x0000000919097290 */ /* 0x000fe6000fffe03f */
[----:B--2---:R-:W2:Y:S04]  /*4040*/  LDL.64 R4, [R1+0x98] ;  /* 0x0000980001047983 */ /* 0x004ea80000100a00 */
[----:B-1----:R-:W2:Y:S01]  /*4050*/  LDL.64 R2, [R1+0x58] ;  /* 0x0000580001027983 */ /* 0x002ea20000100a00 */
[----:B---3--:R-:W-:Y:S05]  /*4060*/  @!P1 SHF.R.S32.HI R244, RZ, 0x1f, R246 ;  /* 0x0000001ffff49819 */ /* 0x008fea00000114f6 */
[----:B------:R-:W-:Y:S04]  /*4070*/  @!P1 IMAD R247, R244, c[0x0][0x288], RZ ;  /* 0x0000a200f4f79a24 */ /* 0x000fe800078e02ff */
[C---:B------:R-:W-:Y:S02]  /*4080*/  @!P1 IMAD R247, R246.reuse, c[0x0][0x28c], R247 ;  /* 0x0000a300f6f79a24 */ /* 0x040fe400078e02f7 */
[----:B----4-:R-:W-:Y:S02]  /*4090*/  @!P1 IMAD.MOV.U32 R245, RZ, RZ, R249 ;  /* 0x000000fffff59224 */ /* 0x010fe400078e00f9 */
[----:B------:R-:W3:Y:S01]  /*40a0*/  LDL R249, [R1+0x50] ;  /* 0x0000500001f97983 */ /* 0x000ee20000100800 */
[----:B------:R-:W-:Y:S04]  /*40b0*/  @!P1 IMAD.MOV.U32 R244, RZ, RZ, R248 ;  /* 0x000000fffff49224 */ /* 0x000fe800078e00f8 */
[----:B------:R-:W-:Y:S04]  /*40c0*/  @!P1 IMAD.WIDE.U32 R244, R246, c[0x0][0x288], R244 ;  /* 0x0000a200f6f49a25 */ /* 0x000fe800078e00f4 */
[----:B------:R-:W-:Y:S02]  /*40d0*/  IMAD.U32 R246, RZ, RZ, UR12 ;  /* 0x0000000cfff67e24 */ /* 0x000fe4000f8e00ff */
[----:B------:R-:W-:Y:S03]  /*40e0*/  @!P1 IMAD.IADD R245, R245, 0x1, R247 ;  /* 0x00000001f5f59824 */ /* 0x000fe600078e02f7 */
[----:B------:R-:W-:Y:S04]  /*40f0*/  @!P1 LEA R246, R246, 0x20, 0x5 ;  /* 0x00000020f6f69811 */ /* 0x000fe800078e28ff */
[----:B------:R-:W-:Y:S01]  /*4100*/  @!P1 IADD3 R247, P3, P2, R246, UR16, R244 ;  /* 0x00000010f6f79c10 */ /* 0x000fe2000fa7e0f4 */
[----:B------:R-:W-:Y:S01]  /*4110*/  IMAD.U32 R244, RZ, RZ, UR24 ;  /* 0x00000018fff47e24 */ /* 0x000fe2000f8e00ff */
[----:B------:R-:W-:Y:S04]  /*4120*/  @!P1 SHF.R.S32.HI R246, RZ, 0x1f, R246 ;  /* 0x0000001ffff69819 */ /* 0x000fe800000114f6 */
[----:B------:R-:W-:Y:S01]  /*4130*/  @!P1 IADD3.X R248, R246, UR22, R245, P3, P2 ;  /* 0x00000016f6f89c10 */ /* 0x000fe20009fe44f5 */
[----:B------:R-:W-:Y:S02]  /*4140*/  IMAD.U32 R245, RZ, RZ, UR24 ;  /* 0x00000018fff57e24 */ /* 0x000fe4000f8e00ff */
[----:B------:R-:W-:Y:S03]  /*4150*/  IMAD.U32 R246, RZ, RZ, UR9 ;  /* 0x00000009fff67e24 */ /* 0x000fe6000f8e00ff */
[----:B--2---:R-:W-:Y:S02]  /*4160*/  LEA R245, P2, R245, R4, 0x5 ;  /* 0x00000004f5f57211 */ /* 0x004fe400078428ff */
[----:B------:R1:W5:Y:S02]  /*4170*/  LDL.LU.64 R4, [R1+0xc0] ;  /* 0x0000c00001047983 */ /* 0x0003640000300a00 */
[----:B------:R-:W-:Y:S02]  /*4180*/  LEA.HI.X R246, R244, R251, R246, 0x5, P2 ;  /* 0x000000fbf4f67211 */ /* 0x000fe400010f2cf6 */
[----:B------:R-:W2:Y:S01]  /*4190*/  LDL.64 R250, [R1+0x70] ;  /* 0x0000700001fa7983 */ /* 0x000ea20000100a00 */
[C---:B------:R-:W-:Y:S04]  /*41a0*/  LEA R244, P2, R245.reuse, c[0x0][0x1f0], 0x1 ;  /* 0x00007c00f5f47a11 */ /* 0x040fe800078408ff */
[----:B------:R-:W-:Y:S02]  /*41b0*/  LEA.HI.X R245, R245, c[0x0][0x1f4], R246, 0x1, P2 ;  /* 0x00007d00f5f57a11 */ /* 0x000fe400010f0cf6 */
[----:B------:R-:W4:Y:S02]  /*41c0*/  LDL R246, [R1+0x60] ;  /* 0x0000600001f67983 */ /* 0x000f240000100800 */
[C---:B----4-:R-:W-:Y:S02]  /*41d0*/  LOP3.LUT P4, RZ, R246.reuse, 0x1, RZ, 0xc0, !PT ;  /* 0x00000001f6ff7812 */ /* 0x050fe4000788c0ff */
[C---:B------:R-:W-:Y:S02]  /*41e0*/  LOP3.LUT P3, RZ, R246.reuse, 0x2, RZ, 0xc0, !PT ;  /* 0x00000002f6ff7812 */ /* 0x040fe4000786c0ff */
[C---:B------:R-:W-:Y:S02]  /*41f0*/  LOP3.LUT P2, RZ, R246.reuse, 0x4, RZ, 0xc0, !PT ;  /* 0x00000004f6ff7812 */ /* 0x040fe4000784c0ff */
[----:B------:R-:W-:Y:S01]  /*4200*/  LOP3.LUT P5, RZ, R246, 0x8, RZ, 0xc0, !PT ;  /* 0x00000008f6ff7812 */ /* 0x000fe200078ac0ff */
[----:B--2---:R-:W-:Y:S01]  /*4210*/  @!P1 IMAD.SHL.U32 R246, R250, 0x10, RZ ;  /* 0x00000010faf69824 */ /* 0x004fe200078e00ff */
[C---:B------:R-:W-:Y:S02]  /*4220*/  ISETP.GE.OR P4, PT, R2.reuse, UR4, !P4 ;  /* 0x0000000402007c0c */ /* 0x040fe4000e786670 */
[C---:B------:R-:W-:Y:S02]  /*4230*/  ISETP.GE.OR P3, PT, R2.reuse, UR4, !P3 ;  /* 0x0000000402007c0c */ /* 0x040fe4000df66670 */
[C---:B------:R-:W-:Y:S02]  /*4240*/  ISETP.GE.OR P2, PT, R2.reuse, UR4, !P2 ;  /* 0x0000000402007c0c */ /* 0x040fe4000d746670 */
[----:B------:R-:W-:Y:S02]  /*4250*/  ISETP.GE.OR P5, PT, R2, UR4, !P5 ;  /* 0x0000000402007c0c */ /* 0x000fe4000efa6670 */
[----:B------:R1:W5:Y:S05]  /*4260*/  LDL.LU.64 R2, [R1+0xb8] ;  /* 0x0000b80001027983 */ /* 0x00036a0000300a00 */
[----:B------:R-:W-:Y:S01]  /*4270*/  @!PT LDS RZ, [RZ] ;  /* 0x00000000fffff984 */ /* 0x000fe20000000800 */
[----:B------:R-:W-:Y:S01]  /*4280*/  @!PT LDS RZ, [RZ] ;  /* 0x00000000fffff984 */ /* 0x000fe20000000800 */
[----:B------:R-:W-:Y:S01]  /*4290*/  @!PT LDS RZ, [RZ] ;  /* 0x00000000fffff984 */ /* 0x000fe20000000800 */
[----:B---3--:R2:W-:Y:S04]  /*42a0*/  LDGSTS.E.BYPASS.LTC128B.128 [R249+0x10080], [R244.64], !P4 ;  /* 0x10080000f4f97fae */ /* 0x0085e8000e101d54 */
[----:B------:R2:W-:Y:S04]  /*42b0*/  LDGSTS.E.BYPASS.LTC128B.128 [R249+0x11080], [R244.64+0x80], !P3 ;  /* 0x11080080f4f97fae */ /* 0x0005e8000d901d54 */
[----:B------:R2:W-:Y:S04]  /*42c0*/  LDGSTS.E.BYPASS.LTC128B.128 [R249+0x12080], [R244.64+0x100], !P2 ;  /* 0x12080100f4f97fae */ /* 0x0005e8000d101d54 */
[----:B------:R2:W-:Y:S02]  /*42d0*/  LDGSTS.E.BYPASS.LTC128B.128 [R249+0x13080], [R244.64+0x180], !P5 ;  /* 0x13080180f4f97fae */ /* 0x0005e4000e901d54 */
[C---:B--2---:R-:W-:Y:S04]  /*42e0*/  @!P1 LEA R244, P2, R247.reuse, c[0x0][0x280], 0x2 ;  /* 0x0000a000f7f49a11 */ /* 0x044fe800078410ff */
[----:B------:R-:W-:Y:S05]  /*42f0*/  @!P1 LEA.HI.X R245, R247, c[0x0][0x284], R248, 0x2, P2 ;  /* 0x0000a100f7f59a11 */ /* 0x000fea00010f14f8 */
[----:B------:R1:W-:Y:S04]  /*4300*/  @!P1 LDGSTS.E.BYPASS.LTC128B.128 [R246+0x14100], [R244.64] ;  /* 0x14100000f4f69fae */ /* 0x0003e8000b901d54 */
.L_x_146:
[-C--:B-1--45:R-:W-:Y:S01]  /*4310*/  HMMA.16816.F32.BF16 R76, R4, R8.reuse, R76 ;  /* 0x00000008044c723c */ /* 0x0b2fe2000004184c */
[----:B------:R-:W4:Y:S05]  /*4320*/  LDL R248, [R1+0x44] ;  /* 0x0000440001f87983 */ /* 0x000f2a0000100800 */
[----:B---3--:R-:W3:Y:S02]  /*4330*/  LDL R244, [R1+0x40] ;  /* 0x0000400001f47983 */ /* 0x008ee40000100800 */
[C---:B------:R-:W-:Y:S03]  /*4340*/  HMMA.16816.F32.BF16 R80, R140.reuse, R8, R80 ;  /* 0x000000088c50723c */ /* 0x040fe60000041850 */
[----:B--2---:R-:W2:Y:S05]  /*4350*/  LDL R9, [R1+0x24] ;  /* 0x0000240001097983 */ /* 0x004eaa0000100800 */
        /* <DEDUP_REMOVED lines=32> */
[----:B----4-:R-:W1:Y:S05]  /*4560*/  LDSM.16.M88.4 R140, [R248+0x800] ;  /* 0x00080000f88c783b */ /* 0x010e6a0000000200 */
[----:B---3--:R-:W-:Y:S05]  /*4570*/  LDSM.16.M88.4 R160, [R244] ;  /* 0x00000000f4a0783b */ /* 0x008fea0000000200 */
[----:B--2---:R-:W2:Y:S05]  /*4580*/  LDSM.16.MT88.4 R4, [R9+0x4800] ;  /* 0x004800000904783b */ /* 0x004eaa0000004200 */
        /* <DEDUP_REMOVED lines=10> */
[----:B---34-:R-:W2:Y:S01]  /*4630*/  LDL.64 R8, [R1+0xa0] ;  /* 0x0000a00001087983 */ /* 0x018ea20000100a00 */
[----:B------:R-:W-:Y:S02]  /*4640*/  ULDC.64 UR4, c[0x0][0x178] ;  /* 0x00005e0000047ab9 */ /* 0x000fe40000000a00 */
[----:B------:R-:W-:Y:S01]  /*4650*/  UIMAD.WIDE.U32 UR24, UR8, UR4, URZ ;  /* 0x00000004081872a5 */ /* 0x000fe2000f8e003f */
[----:B-1----:R-:W3:Y:S01]  /*4660*/  LDL R7, [R1+0x64] ;  /* 0x0000640001077983 */ /* 0x002ee20000100800 */
[----:B------:R-:W-:Y:S03]  /*4670*/  USHF.R.S32.HI UR9, URZ, 0x1f, UR8 ;  /* 0x0000001f3f097899 */ /* 0x000fe60008011408 */
[----:B------:R-:W4:Y:S01]  /*4680*/  LDL R140, [R1+0xac] ;  /* 0x0000ac00018c7983 */ /* 0x000f220000100800 */
[----:B------:R-:W-:Y:S01]  /*4690*/  IMAD.U32 R5, RZ, RZ, UR24 ;  /* 0x00000018ff057e24 */ /* 0x000fe2000f8e00ff */
[----:B------:R-:W-:Y:S01]  /*46a0*/  UIMAD UR9, UR9, UR4, URZ ;  /* 0x00000004090972a4 */ /* 0x000fe2000f8e023f */
[----:B------:R-:W-:Y:S01]  /*46b0*/  IMAD.U32 R4, RZ, RZ, UR24 ;  /* 0x00000018ff047e24 */ /* 0x000fe2000f8e00ff */
[----:B------:R-:W5:Y:S02]  /*46c0*/  LDL.64 R150, [R1+0x58] ;  /* 0x0000580001967983 */ /* 0x000f640000100a00 */
[----:B------:R-:W-:Y:S02]  /*46d0*/  UIMAD UR9, UR8, UR5, UR9 ;  /* 0x00000005080972a4 */ /* 0x000fe4000f8e0209 */
[----:B------:R-:W5:Y:S01]  /*46e0*/  LDL R149, [R1+0x50] ;  /* 0x0000500001957983 */ /* 0x000f620000100800 */
[----:B------:R-:W-:Y:S02]  /*46f0*/  USHF.L.U32 UR5, UR8, 0x5, URZ ;  /* 0x0000000508057899 */ /* 0x000fe4000800063f */
[----:B------:R-:W-:Y:S01]  /*4700*/  UIADD3 UR9, UR25, UR9, URZ ;  /* 0x0000000919097290 */ /* 0x000fe2000fffe03f */
[----:B------:R-:W5:Y:S01]  /*4710*/  LDL.64 R10, [R1+0x78] ;  /* 0x00007800010a7983 */ /* 0x000f620000100a00 */
[----:B------:R-:W-:Y:S04]  /*4720*/  UIADD3 UR4, -UR5, UR7, URZ ;  /* 0x0000000705047290 */ /* 0x000fe8000fffe13f */
[----:B------:R-:W-:Y:S01]  /*4730*/  IMAD.U32 R6, RZ, RZ, UR9 ;  /* 0x00000009ff067e24 */ /* 0x000fe2000f8e00ff */
[----:B--2---:R-:W-:Y:S02]  /*4740*/  LEA R5, P0, R5, R8, 0x5 ;  /* 0x0000000805057211 */ /* 0x004fe400078028ff */
[----:B------:R-:W2:Y:S01]  /*4750*/  LDL.64 R8, [R1+0x70] ;  /* 0x0000700001087983 */ /* 0x000ea20000100a00 */
[C---:B---3--:R-:W-:Y:S02]  /*4760*/  LOP3.LUT P3, RZ, R7.reuse, 0x1, RZ, 0xc0, !PT ;  /* 0x0000000107ff7812 */ /* 0x048fe4000786c0ff */
[----:B------:R-:W-:Y:S02]  /*4770*/  LOP3.LUT P2, RZ, R7, 0x2, RZ, 0xc0, !PT ;  /* 0x0000000207ff7812 */ /* 0x000fe4000784c0ff */
[----:B----4-:R-:W-:Y:S02]  /*4780*/  LEA.HI.X R6, R4, R140, R6, 0x5, P0 ;  /* 0x0000008c04067211 */ /* 0x010fe400000f2c06 */
[C---:B------:R-:W-:Y:S02]  /*4790*/  LEA R4, P0, R5.reuse, c[0x0][0x160], 0x1 ;  /* 0x0000580005047a11 */ /* 0x040fe400078008ff */
[C---:B-----5:R-:W-:Y:S02]  /*47a0*/  ISETP.GE.OR P3, PT, R150.reuse, UR4, !P3 ;  /* 0x0000000496007c0c */ /* 0x060fe4000df66670 */
[----:B------:R-:W-:Y:S02]  /*47b0*/  LEA.HI.X R5, R5, c[0x0][0x164], R6, 0x1, P0 ;  /* 0x0000590005057a11 */ /* 0x000fe400000f0c06 */
[C---:B------:R-:W-:Y:S02]  /*47c0*/  ISETP.GE.OR P2, PT, R150.reuse, UR4, !P2 ;  /* 0x0000000496007c0c */ /* 0x040fe4000d746670 */
[C---:B------:R-:W-:Y:S02]  /*47d0*/  LOP3.LUT P0, RZ, R7.reuse, 0x4, RZ, 0xc0, !PT ;  /* 0x0000000407ff7812 */ /* 0x040fe4000780c0ff */
[----:B------:R-:W-:Y:S02]  /*47e0*/  LOP3.LUT P4, RZ, R7, 0x8, RZ, 0xc0, !PT ;  /* 0x0000000807ff7812 */ /* 0x000fe4000788c0ff */
[----:B------:R-:W1:Y:S01]  /*47f0*/  S2R R7, SR_CTAID.Y ;  /* 0x0000000000077919 */ /* 0x000e620000002600 */
[C---:B------:R-:W-:Y:S02]  /*4800*/  ISETP.GE.OR P0, PT, R150.reuse, UR4, !P0 ;  /* 0x0000000496007c0c */ /* 0x040fe4000c706670 */
[----:B------:R-:W-:Y:S01]  /*4810*/  ISETP.GE.OR P4, PT, R150, UR4, !P4 ;  /* 0x0000000496007c0c */ /* 0x000fe2000e786670 */
[----:B------:R-:W-:Y:S01]  /*4820*/  @!PT LDS RZ, [RZ] ;  /* 0x00000000fffff984 */ /* 0x000fe20000000800 */
[----:B------:R-:W-:Y:S01]  /*4830*/  @!PT LDS RZ, [RZ] ;  /* 0x00000000fffff984 */ /* 0x000fe20000000800 */
[----:B------:R-:W-:Y:S01]  /*4840*/  @!PT LDS RZ, [RZ] ;  /* 0x00000000fffff984 */ /* 0x000fe20000000800 */
[----:B------:R3:W-:Y:S01]  /*4850*/  LDGSTS.E.BYPASS.LTC128B.128 [R149+0x8080], [R4.64], !P3 ;  /* 0x0808000004957fae */ /* 0x0007e2000d901d54 */
[----:B------:R-:W-:Y:S03]  /*4860*/  USHF.R.S32.HI UR4, URZ, 0x1f, UR5 ;  /* 0x0000001f3f047899 */ /* 0x000fe60008011405 */
[----:B------:R3:W-:Y:S06]  /*4870*/  LDGSTS.E.BYPASS.LTC128B.128 [R149+0x9080], [R4.64+0x80], !P2 ;  /* 0x0908008004957fae */ /* 0x0007ec000d101d54 */
[----:B------:R3:W-:Y:S04]  /*4880*/  LDGSTS.E.BYPASS.LTC128B.128 [R149+0xa080], [R4.64+0x100], !P0 ;  /* 0x0a08010004957fae */ /* 0x0007e8000c101d54 */
[----:B------:R3:W-:Y:S01]  /*4890*/  LDGSTS.E.BYPASS.LTC128B.128 [R149+0xb080], [R4.64+0x180], !P4 ;  /* 0x0b08018004957fae */ /* 0x0007e2000e101d54 */
[----:B-1----:R-:W-:Y:S05]  /*48a0*/  SHF.R.S32.HI R6, RZ, 0x1f, R7 ;  /* 0x0000001fff067819 */ /* 0x002fea0000011407 */
[----:B------:R-:W-:Y:S04]  /*48b0*/  IMAD R6, R6, c[0x0][0x270], RZ ;  /* 0x00009c0006067a24 */ /* 0x000fe800078e02ff */
[C---:B------:R-:W-:Y:S02]  /*48c0*/  IMAD R6, R7.reuse, c[0x0][0x274], R6 ;  /* 0x00009d0007067a24 */ /* 0x040fe400078e0206 */
[----:B---3--:R-:W-:Y:S02]  /*48d0*/  IMAD.MOV.U32 R4, RZ, RZ, R10 ;  /* 0x000000ffff047224 */ /* 0x008fe400078e000a */
[----:B------:R-:W-:Y:S04]  /*48e0*/  IMAD.MOV.U32 R5, RZ, RZ, R11 ;  /* 0x000000ffff057224 */ /* 0x000fe800078e000b */
[----:B------:R-:W-:Y:S04]  /*48f0*/  IMAD.WIDE.U32 R4, R7, c[0x0][0x270], R4 ;  /* 0x00009c0007047a25 */ /* 0x000fe800078e0004 */
[----:B------:R-:W-:Y:S02]  /*4900*/  IMAD.U32 R7, RZ, RZ, UR5 ;  /* 0x00000005ff077e24 */ /* 0x000fe4000f8e00ff */
[----:B------:R-:W-:Y:S03]  /*4910*/  IMAD.IADD R6, R5, 0x1, R6 ;  /* 0x0000000105067824 */ /* 0x000fe600078e0206 */
[----:B------:R-:W-:Y:S01]  /*4920*/  IADD3 R5, P2, P0, R7, UR18, R4 ;  /* 0x0000001207057c10 */ /* 0x000fe2000f85e004 */
[----:B------:R-:W-:Y:S05]  /*4930*/  IMAD.U32 R4, RZ, RZ, UR4 ;  /* 0x00000004ff047e24 */ /* 0x000fea000f8e00ff */
[----:B------:R-:W-:Y:S02]  /*4940*/  IADD3.X R6, R4, UR15, R6, P2, P0 ;  /* 0x0000000f04067c10 */ /* 0x000fe400097e0406 */
[C---:B------:R-:W-:Y:S04]  /*4950*/  LEA R4, P0, R5.reuse, c[0x0][0x258], 0x2 ;  /* 0x0000960005047a11 */ /* 0x040fe800078010ff */
[----:B------:R-:W-:Y:S01]  /*4960*/  LEA.HI.X R5, R5, c[0x0][0x25c], R6, 0x2, P0 ;  /* 0x0000970005057a11 */ /* 0x000fe200000f1406 */
[----:B--2---:R-:W-:Y:S05]  /*4970*/  @!P1 IMAD.SHL.U32 R6, R8, 0x10, RZ ;  /* 0x0000001008069824 */ /* 0x004fea00078e00ff */
[----:B------:R1:W-:Y:S03]  /*4980*/  @!P1 LDGSTS.E.BYPASS.LTC128B.128 [R6+0x14080], [R4.64] ;  /* 0x1408000004069fae */ /* 0x0003e6000b901d54 */
.L_x_147:
        /* <DEDUP_REMOVED lines=102> */
[----:B-1----:R-:W-:Y:S01]  /*4ff0*/  FMUL.FTZ R10, R137, c[0x0][0x298] ;  /* 0x0000a600890a7a20 */ /* 0x002fe20000410000 */
[----:B------:R-:W-:Y:S01]  /*5000*/  PLOP3.LUT P1, PT, PT, PT, PT, 0x8, 0x0 ;  /* 0x000000000000781c */ /* 0x000fe20003f2e170 */
[----:B------:R-:W-:-:S02]  /*5010*/  FMUL.FTZ R7, R76, c[0x0][0x298] ;  /* 0x0000a6004c077a20 */ /* 0x000fc40000410000 */
[----:B------:R-:W-:Y:S02]  /*5020*/  FMUL.FTZ R5, R77, c[0x0][0x298] ;  /* 0x0000a6004d057a20 */ /* 0x000fe40000410000 */
[----:B------:R-:W-:Y:S02]  /*5030*/  FMUL.FTZ R6, R78, c[0x0][0x298] ;  /* 0x0000a6004e067a20 */ /* 0x000fe40000410000 */
[----:B------:R-:W-:Y:S02]  /*5040*/  FMUL.FTZ R3, R79, c[0x0][0x298] ;  /* 0x0000a6004f037a20 */ /* 0x000fe40000410000 */
[----:B------:R-:W-:Y:S02]  /*5050*/  FMUL.FTZ R4, R80, c[0x0][0x298] ;  /* 0x0000a60050047a20 */ /* 0x000fe40000410000 */
[----:B-----5:R-:W-:Y:S02]  /*5060*/  FMUL.FTZ R0, R81, c[0x0][0x298] ;  /* 0x0000a60051007a20 */ /* 0x020fe40000410000 */
        /* <DEDUP_REMOVED lines=57> */
.L_x_137:
[----:B------:R-:W-:Y:S05]  /*5400*/  @P1 BRA `(.L_x_149) ;  /* 0x00001d2000001947 */ /* 0x000fea0003800000 */
[----:B------:R-:W2:Y:S01]  /*5410*/  LDL.LU.64 R144, [R1+0x70] ;  /* 0x0000700001907983 */ /* 0x000ea20000300a00 */
[----:B------:R-:W-:Y:S01]  /*5420*/  F2FP.BF16.PACK_AB R39, R39, R38 ;  /* 0x000000262727723e */ /* 0x000fe200000010ff */
[----:B------:R-:W-:Y:S01]  /*5430*/  ULDC UR4, c[0x0][0x2f0] ;  /* 0x0000bc0000047ab9 */ /* 0x000fe20000000800 */
[----:B------:R-:W-:Y:S01]  /*5440*/  F2FP.BF16.PACK_AB R38, R5, R7 ;  /* 0x000000070526723e */ /* 0x000fe200000010ff */
[----:B------:R-:W-:Y:S01]  /*5450*/  UIADD3 UR4, -UR13, UR4, URZ ;  /* 0x000000040d047290 */ /* 0x000fe2000fffe13f */
[----:B------:R-:W-:Y:S01]  /*5460*/  F2FP.BF16.PACK_AB R41, R41, R40 ;  /* 0x000000282929723e */ /* 0x000fe200000010ff */
[----:B------:R-:W-:Y:S01]  /*5470*/  BSSY B0, `(.L_x_150) ;  /* 0x00000d6000007945 */ /* 0x000fe20003800000 */
[----:B------:R-:W-:Y:S01]  /*5480*/  F2FP.BF16.PACK_AB R40, R37, R36 ;  /* 0x000000242528723e */ /* 0x000fe200000010ff */
[----:B------:R-:W-:Y:S01]  /*5490*/  UISETP.LT.AND UP0, UPT, UR4, 0x40, UPT ;  /* 0x000000400400788c */ /* 0x000fe2000bf01270 */
[----:B------:R-:W-:-:S02]  /*54a0*/  F2FP.BF16.PACK_AB R37, R3, R6 ;  /* 0x000000060325723e */ /* 0x000fc400000010ff */
[----:B------:R-:W-:Y:S01]  /*54b0*/  F2FP.BF16.PACK_AB R36, R0, R4 ;  /* 0x000000040024723e */ /* 0x000fe200000010ff */
[----:B------:R-:W-:Y:S01]  /*54c0*/  USEL UR4, UR4, 0x40, UP0 ;  /* 0x0000004004047887 */ /* 0x000fe20008000000 */
        /* <DEDUP_REMOVED lines=10> */
[----:B------:R-:W-:-:S02]  /*5570*/  F2FP.BF16.PACK_AB R79, R29, R28 ;  /* 0x0000001c1d4f723e */ /* 0x000fc400000010ff */
[----:B-1----:R-:W-:Y:S02]  /*5580*/  F2FP.BF16.PACK_AB R78, R31, R30 ;  /* 0x0000001e1f4e723e */ /* 0x002fe400000010ff */
        /* <DEDUP_REMOVED lines=13> */
[----:B------:R-:W-:Y:S01]  /*5660*/  F2FP.BF16.PACK_AB R74, R75, R74 ;  /* 0x0000004a4b4a723e */ /* 0x000fe200000010ff */
[----:B------:R-:W1:Y:S01]  /*5670*/  S2R R73, SR_CTAID.Z ;  /* 0x0000000000497919 */ /* 0x000e620000002700 */
        /* <DEDUP_REMOVED lines=29> */
[----:B-1----:R-:W-:Y:S02]  /*5850*/  SHF.R.S32.HI R84, RZ, 0x1f, R73 ;  /* 0x0000001fff547819 */ /* 0x002fe40000011449 */
[----:B--2---:R-:W-:-:S04]  /*5860*/  SHF.R.S32.HI R5, RZ, 0x1f, R144 ;  /* 0x0000001fff057819 */ /* 0x004fc80000011490 */
[----:B------:R-:W-:-:S04]  /*5870*/  LEA.HI R3, R5, R144, RZ, 0x2 ;  /* 0x0000009005037211 */ /* 0x000fc800078f10ff */
[--C-:B------:R-:W-:Y:S02]  /*5880*/  SHF.R.S32.HI R4, RZ, 0x2, R3.reuse ;  /* 0x00000002ff047819 */ /* 0x100fe40000011403 */
[----:B------:R-:W-:Y:S02]  /*5890*/  SHF.R.S32.HI R0, RZ, 0x1f, R3 ;  /* 0x0000001fff007819 */ /* 0x000fe40000011403 */
[----:B------:R-:W-:Y:S02]  /*58a0*/  LOP3.LUT R6, R3, 0x3ffffffc, RZ, 0xc0, !PT ;  /* 0x3ffffffc03067812 */ /* 0x000fe400078ec0ff */
[----:B------:R-:W-:Y:S02]  /*58b0*/  LEA.HI R2, R0, R4, RZ, 0x3 ;  /* 0x0000000400027211 */ /* 0x000fe400078f18ff */
[----:B------:R-:W-:Y:S02]  /*58c0*/  LEA.HI R0, R5, R144, RZ, 0x5 ;  /* 0x0000009005007211 */ /* 0x000fe400078f28ff */
[----:B------:R-:W-:-:S02]  /*58d0*/  LOP3.LUT R2, R2, 0xfffffff8, RZ, 0xc0, !PT ;  /* 0xfffffff802027812 */ /* 0x000fc400078ec0ff */
[----:B------:R-:W-:-:S03]  /*58e0*/  SHF.R.S32.HI R8, RZ, 0x5, R0 ;  /* 0x00000005ff087819 */ /* 0x000fc60000011400 */
[----:B------:R-:W-:Y:S01]  /*58f0*/  IMAD.IADD R9, R4, 0x1, -R2 ;  /* 0x0000000104097824 */ /* 0x000fe200078e0a02 */
[----:B------:R-:W-:Y:S02]  /*5900*/  LEA.HI R4, R5, R144, RZ, 0x6 ;  /* 0x0000009005047211 */ /* 0x000fe400078f30ff */
[----:B------:R-:W-:Y:S01]  /*5910*/  LEA.HI R2, R0, R8, RZ, 0x1 ;  /* 0x0000000800027211 */ /* 0x000fe200078f08ff */
[----:B------:R-:W-:Y:S01]  /*5920*/  IMAD.SHL.U32 R5, R9, 0x40, RZ ;  /* 0x0000004009057824 */ /* 0x000fe200078e00ff */
[----:B------:R-:W-:Y:S02]  /*5930*/  SHF.R.U32.HI R7, RZ, 0x3, R4 ;  /* 0x00000003ff077819 */ /* 0x000fe40000011604 */
[----:B------:R-:W-:Y:S02]  /*5940*/  LOP3.LUT R3, R2, 0x1ffffe, RZ, 0xc0, !PT ;  /* 0x001ffffe02037812 */ /* 0x000fe400078ec0ff */
[----:B------:R-:W-:Y:S01]  /*5950*/  LOP3.LUT R2, R5, 0x1c0, RZ, 0xc0, !PT ;  /* 0x000001c005027812 */ /* 0x000fe200078ec0ff */
[----:B------:R-:W-:Y:S01]  /*5960*/  IMAD.IADD R5, R144, 0x1, -R6 ;  /* 0x0000000190057824 */ /* 0x000fe200078e0a06 */
[----:B------:R-:W-:Y:S01]  /*5970*/  LOP3.LUT R0, R0, 0xffffffe0, RZ, 0xc0, !PT ;  /* 0xffffffe000007812 */ /* 0x000fe200078ec0ff */
[----:B------:R-:W-:Y:S01]  /*5980*/  IMAD.IADD R4, R8, 0x1, -R3 ;  /* 0x0000000108047824 */ /* 0x000fe200078e0a03 */
[----:B------:R-:W-:Y:S01]  /*5990*/  LOP3.LUT R7, R2, 0x18, R7, 0xf8, !PT ;  /* 0x0000001802077812 */ /* 0x000fe200078ef807 */
[----:B------:R-:W-:Y:S01]  /*59a0*/  IMAD.SHL.U32 R6, R8, 0x40, RZ ;  /* 0x0000004008067824 */ /* 0x000fe200078e00ff */
[----:B------:R-:W-:Y:S01]  /*59b0*/  SHF.R.U32.HI R3, RZ, 0x3, R2 ;  /* 0x00000003ff037819 */ /* 0x000fe20000011602 */
[----:B------:R-:W-:Y:S01]  /*59c0*/  IMAD.IADD R2, R144, 0x1, -R0 ;  /* 0x0000000190027824 */ /* 0x000fe200078e0a00 */
[----:B------:R-:W-:Y:S01]  /*59d0*/  BAR.SYNC.DEFER_BLOCKING 0x1, 0x100 ;  /* 0x0044000000007b1d */ /* 0x000fe20000010000 */
[----:B------:R-:W-:Y:S01]  /*59e0*/  IMAD R4, R4, 0x200, R5 ;  /* 0x0000020004047824 */ /* 0x000fe200078e0205 */
[----:B------:R-:W-:-:S02]  /*59f0*/  LOP3.LUT R0, R7, R3, RZ, 0x3c, !PT ;  /* 0x0000000307007212 */ /* 0x000fc400078e3cff */
[----:B------:R-:W-:Y:S02]  /*5a00*/  LOP3.LUT P0, RZ, R9, 0x4, RZ, 0xc0, !PT ;  /* 0x0000000409ff7812 */ /* 0x000fe4000780c0ff */
[----:B------:R-:W-:Y:S01]  /*5a10*/  SHF.R.S32.HI R3, RZ, 0x1f, R2 ;  /* 0x0000001fff037819 */ /* 0x000fe20000011402 */
[----:B------:R-:W-:Y:S01]  /*5a20*/  IMAD.U32 R0, R4, 0x2, R0 ;  /* 0x0000000204007824 */ /* 0x000fe200078e0000 */
[----:B------:R-:W-:Y:S01]  /*5a30*/  LOP3.LUT R7, R6, 0x1c0, RZ, 0xc0, !PT ;  /* 0x000001c006077812 */ /* 0x000fe200078ec0ff */
[----:B------:R-:W-:Y:S01]  /*5a40*/  IMAD.SHL.U32 R6, R2, 0x8, RZ ;  /* 0x0000000802067824 */ /* 0x000fe200078e00ff */
[----:B------:R-:W-:Y:S01]  /*5a50*/  LEA.HI R3, R3, R2, RZ, 0x3 ;  /* 0x0000000203037211 */ /* 0x000fe200078f18ff */
[----:B------:R-:W-:Y:S01]  /*5a60*/  IMAD.SHL.U32 R0, R0, 0x2, RZ ;  /* 0x0000000200007824 */ /* 0x000fe200078e00ff */
[----:B------:R-:W-:Y:S02]  /*5a70*/  SHF.R.U32.HI R9, RZ, 0x3, R7 ;  /* 0x00000003ff097819 */ /* 0x000fe40000011607 */
[----:B------:R-:W-:Y:S01]  /*5a80*/  LOP3.LUT R5, R7, 0x38, R6, 0xf8, !PT ;  /* 0x0000003807057812 */ /* 0x000fe200078ef806 */
[----:B------:R-:W-:Y:S01]  /*5a90*/  IMAD.SHL.U32 R7, R3, 0x200, RZ ;  /* 0x0000020003077824 */ /* 0x000fe200078e00ff */
[----:B------:R-:W-:-:S02]  /*5aa0*/  IADD3 R2, R0, 0x40, RZ ;  /* 0x0000004000027810 */ /* 0x000fc40007ffe0ff */
[----:B------:R-:W-:Y:S02]  /*5ab0*/  @P0 IADD3 R2, R0, -0x40, RZ ;  /* 0xffffffc000020810 */ /* 0x000fe40007ffe0ff */
[----:B------:R-:W-:Y:S02]  /*5ac0*/  F2FP.BF16.PACK_AB R4, R139, R138 ;  /* 0x0000008a8b04723e */ /* 0x000fe400000010ff */
[----:B------:R-:W-:Y:S01]  /*5ad0*/  LOP3.LUT R9, R5, R9, RZ, 0x3c, !PT ;  /* 0x0000000905097212 */ /* 0x000fe200078e3cff */
[----:B------:R-:W-:Y:S01]  /*5ae0*/  STS [R0+0x8080], R135 ;  /* 0x0080808700007388 */ /* 0x000fe20000000800 */
[----:B------:R-:W-:Y:S02]  /*5af0*/  F2FP.BF16.PACK_AB R3, R140, R142 ;  /* 0x0000008e8c03723e */ /* 0x000fe400000010ff */
[----:B------:R-:W-:Y:S01]  /*5b00*/  F2FP.BF16.PACK_AB R5, R137, R141 ;  /* 0x0000008d8905723e */ /* 0x000fe200000010ff */
[----:B------:R-:W-:Y:S01]  /*5b10*/  STS [R0+0x8480], R134 ;  /* 0x0084808600007388 */ /* 0x000fe20000000800 */
[----:B------:R-:W-:-:S02]  /*5b20*/  LOP3.LUT R7, R9, 0x7ffff000, R7, 0xf8, !PT ;  /* 0x7ffff00009077812 */ /* 0x000fc400078ef807 */
[----:B------:R-:W-:Y:S01]  /*5b30*/  ISETP.GE.AND P1, PT, R8, UR4, PT ;  /* 0x0000000408007c0c */ /* 0x000fe2000bf26270 */
[----:B------:R-:W-:Y:S01]  /*5b40*/  STS [R2+0x8080], R131 ;  /* 0x0080808302007388 */ /* 0x000fe20000000800 */
[----:B------:R-:W-:Y:S02]  /*5b50*/  SHF.R.S32.HI R9, RZ, 0x1f, R8 ;  /* 0x0000001fff097819 */ /* 0x000fe40000011408 */
[----:B------:R-:W-:Y:S01]  /*5b60*/  ISETP.GE.OR P0, PT, R6, c[0x0][0x324], P1 ;  /* 0x0000c90006007a0c */ /* 0x000fe20000f06670 */
        /* <DEDUP_REMOVED lines=24> */
[----:B------:R2:W-:Y:S04]  /*5cf0*/  STS [R2+0xe480], R74 ;  /* 0x00e4804a02007388 */ /* 0x0005e80000000800 */
[----:B------:R-:W-:Y:S04]  /*5d00*/  STS [R0+0xf080], R64 ;  /* 0x00f0804000007388 */ /* 0x000fe80000000800 */
[----:B------:R-:W-:Y:S04]  /*5d10*/  STS [R0+0xf480], R66 ;  /* 0x00f4804200007388 */ /* 0x000fe80000000800 */
[----:B------:R-:W-:Y:S04]  /*5d20*/  STS [R2+0xf080], R68 ;  /* 0x00f0804402007388 */ /* 0x000fe80000000800 */
[----:B------:R-:W-:Y:S04]  /*5d30*/  STS [R2+0xf480], R70 ;  /* 0x00f4804602007388 */ /* 0x000fe80000000800 */
[----:B------:R-:W-:Y:S01]  /*5d40*/  STS [R0+0x80], R38 ;  /* 0x0000802600007388 */ /* 0x000fe20000000800 */
[----:B-1----:R-:W-:-:S03]  /*5d50*/  P2R R72, PR, RZ, 0x2 ;  /* 0x00000002ff487803 */ /* 0x002fc60000000000 */
        /* <DEDUP_REMOVED lines=30> */
[----:B------:R3:W-:Y:S04]  /*5f40*/  STS [R2+0x7480], R5 ;  /* 0x0074800502007388 */ /* 0x0007e80000000800 */
[----:B--2---:R-:W2:Y:S01]  /*5f50*/  S2R R74, SR_CTAID.Y ;  /* 0x00000000004a7919 */ /* 0x004ea20000002600 */
[----:B-1----:R-:W-:-:S03]  /*5f60*/  IMAD.SHL.U32 R0, R7, 0x2, RZ ;  /* 0x0000000207007824 */ /* 0x002fc600078e00ff */
[----:B------:R-:W-:Y:S01]  /*5f70*/  BAR.SYNC.DEFER_BLOCKING 0x1, 0x100 ;  /* 0x0044000000007b1d */ /* 0x000fe20000010000 */
[----:B------:R-:W-:Y:S01]  /*5f80*/  SHF.R.S32.HI R7, RZ, 0x1f, R6 ;  /* 0x0000001fff077819 */ /* 0x000fe20000011406 */
[----:B---3--:R-:W-:Y:S01]  /*5f90*/  IMAD.U32 R5, RZ, RZ, UR10 ;  /* 0x0000000aff057e24 */ /* 0x008fe2000f8e00ff */
[----:B--2---:R-:W-:-:S03]  /*5fa0*/  SHF.R.S32.HI R75, RZ, 0x1f, R74 ;  /* 0x0000001fff4b7819 */ /* 0x004fc6000001144a */
[----:B------:R-:W-:-:S04]  /*5fb0*/  IMAD.WIDE.U32 R2, R74, c[0x0][0x338], R6 ;  /* 0x0000ce004a027a25 */ /* 0x000fc800078e0006 */
[----:B------:R-:W-:-:S04]  /*5fc0*/  IMAD R4, R75, c[0x0][0x338], RZ ;  /* 0x0000ce004b047a24 */ /* 0x000fc800078e02ff */
[----:B------:R-:W-:-:S04]  /*5fd0*/  IMAD R4, R74, c[0x0][0x33c], R4 ;  /* 0x0000cf004a047a24 */ /* 0x000fc800078e0204 */
[----:B------:R-:W-:Y:S01]  /*5fe0*/  IMAD.IADD R3, R3, 0x1, R4 ;  /* 0x0000000103037824 */ /* 0x000fe200078e0204 */
[----:B------:R1:W2:Y:S01]  /*5ff0*/  LDS.128 R20, [R0+0x8480] ;  /* 0x0084800000147984 */ /* 0x0002a20000000c00 */
[----:B------:R-:W-:Y:S02]  /*6000*/  IMAD R4, R84, c[0x0][0x340], RZ ;  /* 0x0000d00054047a24 */ /* 0x000fe400078e02ff */
[C---:B------:R-:W-:Y:S01]  /*6010*/  IMAD.WIDE.U32 R10, R73.reuse, c[0x0][0x340], R2 ;  /* 0x0000d000490a7a25 */ /* 0x040fe200078e0002 */
[----:B------:R1:W3:Y:S03]  /*6020*/  LDS.128 R24, [R0+0x8880] ;  /* 0x0088800000187984 */ /* 0x0002e60000000c00 */
[----:B------:R-:W-:Y:S01]  /*6030*/  IMAD R4, R73, c[0x0][0x344], R4 ;  /* 0x0000d10049047a24 */ /* 0x000fe200078e0204 */
[----:B------:R1:W4:Y:S01]  /*6040*/  LDS.128 R28, [R0+0x8c80] ;  /* 0x008c8000001c7984 */ /* 0x0003220000000c00 */
[----:B------:R-:W-:-:S03]  /*6050*/  IMAD.WIDE R2, R5, 0x40, R8 ;  /* 0x0000004005027825 */ /* 0x000fc600078e0208 */
        /* <DEDUP_REMOVED lines=23> */
.L_x_151:
[----:B--234-:R-:W-:Y:S05]  /*61d0*/  BSYNC B0 ;  /* 0x0000000000007941 */ /* 0x01cfea0003800000 */
.L_x_150:
[----:B-1----:R-:W-:Y:S01]  /*61e0*/  IADD3 R0, R8, 0x8, RZ ;  /* 0x0000000808007810 */ /* 0x002fe20007ffe0ff */
[----:B------:R-:W-:Y:S03]  /*61f0*/  BSSY B0, `(.L_x_152) ;  /* 0x0000010000007945 */ /* 0x000fe60003800000 */
[----:B------:R-:W-:-:S04]  /*6200*/  ISETP.GE.AND P0, PT, R0, UR4, PT ;  /* 0x0000000400007c0c */ /* 0x000fc8000bf06270 */
        /* <DEDUP_REMOVED lines=14> */
.L_x_153:
[----:B------:R-:W-:Y:S05]  /*62f0*/  BSYNC B0 ;  /* 0x0000000000007941 */ /* 0x000fea0003800000 */
.L_x_152:
[----:B------:R-:W-:Y:S01]  /*6300*/  IADD3 R0, R8, 0x10, RZ ;  /* 0x0000001008007810 */ /* 0x000fe20007ffe0ff */
[----:B------:R-:W-:Y:S03]  /*6310*/  BSSY B0, `(.L_x_154) ;  /* 0x000000f000007945 */ /* 0x000fe60003800000 */
[----:B------:R-:W-:-:S04]  /*6320*/  ISETP.GE.AND P6, PT, R0, UR4, PT ;  /* 0x0000000400007c0c */ /* 0x000fc8000bfc6270 */
        /* <DEDUP_REMOVED lines=13> */
.L_x_155:
[----:B------:R-:W-:Y:S05]  /*6400*/  BSYNC B0 ;  /* 0x0000000000007941 */ /* 0x000fea0003800000 */
.L_x_154:
        /* <DEDUP_REMOVED lines=16> */
.L_x_157:
[----:B------:R-:W-:Y:S05]  /*6510*/  BSYNC B0 ;  /* 0x0000000000007941 */ /* 0x000fea0003800000 */
.L_x_156:
        /* <DEDUP_REMOVED lines=16> */
.L_x_159:
[----:B------:R-:W-:Y:S05]  /*6620*/  BSYNC B0 ;  /* 0x0000000000007941 */ /* 0x000fea0003800000 */
.L_x_158:
        /* <DEDUP_REMOVED lines=16> */
.L_x_161:
[----:B------:R-:W-:Y:S05]  /*6730*/  BSYNC B0 ;  /* 0x0000000000007941 */ /* 0x000fea0003800000 */
.L_x_160:
        /* <DEDUP_REMOVED lines=16> */
.L_x_163:
[----:B------:R-:W-:Y:S05]  /*6840*/  BSYNC B0 ;  /* 0x0000000000007941 */ /* 0x000fea0003800000 */
.L_x_162:
[----:B------:R-:W-:Y:S01]  /*6850*/  IADD3 R0, R8, 0x38, RZ ;  /* 0x0000003808007810 */ /* 0x000fe20007ffe0ff */
[----:B------:R-:W-:Y:S03]  /*6860*/  BSSY B0, `(.L_x_164) ;  /* 0x000000e000007945 */ /* 0x000fe60003800000 */
[----:B------:R-:W-:-:S04]  /*6870*/  ISETP.GE.AND P1, PT, R0, UR4, PT ;  /* 0x0000000400007c0c */ /* 0x000fc8000bf26270 */
        /* <DEDUP_REMOVED lines=12> */
.L_x_165:
[----:B------:R-:W-:Y:S05]  /*6940*/  BSYNC B0 ;  /* 0x0000000000007941 */ /* 0x000fea0003800000 */
.L_x_164:
[----:B------:R-:W-:Y:S01]  /*6950*/  ISETP.NE.AND P0, PT, R72, RZ, PT ;  /* 0x000000ff4800720c */ /* 0x000fe20003f05270 */
[----:B------:R-:W-:Y:S01]  /*6960*/  IMAD R0, R75, c[0x0][0x308], RZ ;  /* 0x0000c2004b007a24 */ /* 0x000fe200078e02ff */
[----:B------:R-:W-:Y:S01]  /*6970*/  BSSY B0, `(.L_x_166) ;  /* 0x0000012000007945 */ /* 0x000fe20003800000 */
[----:B--2---:R-:W-:Y:S01]  /*6980*/  IMAD.WIDE.U32 R4, R74, c[0x0][0x308], R6 ;  /* 0x0000c2004a047a25 */ /* 0x004fe200078e0006 */
        /* <DEDUP_REMOVED lines=16> */
.L_x_167:
[----:B------:R-:W-:Y:S05]  /*6a90*/  BSYNC B0 ;  /* 0x0000000000007941 */ /* 0x000fea0003800000 */
.L_x_166:
        /* <DEDUP_REMOVED lines=15> */
.L_x_169:
[----:B------:R-:W-:Y:S05]  /*6b90*/  BSYNC B0 ;  /* 0x0000000000007941 */ /* 0x000fea0003800000 */
.L_x_168:
        /* <DEDUP_REMOVED lines=14> */
.L_x_171:
[----:B------:R-:W-:Y:S05]  /*6c80*/  BSYNC B0 ;  /* 0x0000000000007941 */ /* 0x000fea0003800000 */
.L_x_170:
        /* <DEDUP_REMOVED lines=14> */
.L_x_173:
[----:B------:R-:W-:Y:S05]  /*6d70*/  BSYNC B0 ;  /* 0x0000000000007941 */ /* 0x000fea0003800000 */
.L_x_172:
        /* <DEDUP_REMOVED lines=14> */
.L_x_175:
[----:B------:R-:W-:Y:S05]  /*6e60*/  BSYNC B0 ;  /* 0x0000000000007941 */ /* 0x000fea0003800000 */
.L_x_174:
        /* <DEDUP_REMOVED lines=14> */
.L_x_177:
[----:B------:R-:W-:Y:S05]  /*6f50*/  BSYNC B0 ;  /* 0x0000000000007941 */ /* 0x000fea0003800000 */
.L_x_176:
        /* <DEDUP_REMOVED lines=14> */
.L_x_179:
[----:B------:R-:W-:Y:S05]  /*7040*/  BSYNC B0 ;  /* 0x0000000000007941 */ /* 0x000fea0003800000 */
.L_x_178:
        /* <DEDUP_REMOVED lines=14> */
.L_x_149:
[----:B------:R-:W2:Y:S01]  /*7130*/  LDL.LU.64 R2, [R1+0x70] ;  /* 0x0000700001027983 */ /* 0x000ea20000300a00 */
[----:B------:R-:W-:Y:S01]  /*7140*/  ULDC UR4, c[0x0][0x2f0] ;  /* 0x0000bc0000047ab9 */ /* 0x000fe20000000800 */
[----:B------:R-:W-:Y:S01]  /*7150*/  BSSY B0, `(.L_x_180) ;  /* 0x0000024000007945 */ /* 0x000fe20003800000 */
[----:B------:R-:W-:Y:S01]  /*7160*/  UIADD3 UR4, -UR13, UR4, URZ ;  /* 0x000000040d047290 */ /* 0x000fe2000fffe13f */
[----:B------:R-:W3:Y:S04]  /*7170*/  S2R R18, SR_CTAID.Y ;  /* 0x0000000000127919 */ /* 0x000ee80000002600 */
[----:B------:R-:W4:Y:S01]  /*7180*/  S2R R19, SR_CTAID.Z ;  /* 0x0000000000137919 */ /* 0x000f220000002700 */
[----:B---3--:R-:W-:-:S02]  /*7190*/  SHF.R.S32.HI R20, RZ, 0x1f, R18 ;  /* 0x0000001fff147819 */ /* 0x008fc40000011412 */
[----:B----4-:R-:W-:-:S05]  /*71a0*/  SHF.R.S32.HI R21, RZ, 0x1f, R19 ;  /* 0x0000001fff157819 */ /* 0x010fca0000011413 */
[----:B------:R-:W-:-:S04]  /*71b0*/  IMAD R8, R21, c[0x0][0x310], RZ ;  /* 0x0000c40015087a24 */ /* 0x000fc800078e02ff */
[----:B------:R-:W-:Y:S01]  /*71c0*/  IMAD R8, R19, c[0x0][0x314], R8 ;  /* 0x0000c50013087a24 */ /* 0x000fe200078e0208 */
[----:B--2---:R-:W-:-:S04]  /*71d0*/  SHF.R.S32.HI R0, RZ, 0x1f, R2 ;  /* 0x0000001fff007819 */ /* 0x004fc80000011402 */
[----:B------:R-:W-:-:S04]  /*71e0*/  LEA.HI R0, R0, R2, RZ, 0x5 ;  /* 0x0000000200007211 */ /* 0x000fc800078f28ff */
[----:B------:R-:W-:Y:S02]  /*71f0*/  LOP3.LUT R4, R0, 0x1fffffe0, RZ, 0xc0, !PT ;  /* 0x1fffffe000047812 */ /* 0x000fe400078ec0ff */
[----:B------:R-:W-:-:S03]  /*7200*/  SHF.R.S32.HI R6, RZ, 0x5, R0 ;  /* 0x00000005ff067819 */ /* 0x000fc60000011400 */
[----:B------:R-:W-:Y:S01]  /*7210*/  IMAD.IADD R4, R2, 0x1, -R4 ;  /* 0x0000000102047824 */ /* 0x000fe200078e0a04 */
[----:B------:R-:W-:Y:S01]  /*7220*/  ISETP.GE.AND P0, PT, R6, UR4, PT ;  /* 0x0000000406007c0c */ /* 0x000fe2000bf06270 */
[----:B------:R-:W-:Y:S01]  /*7230*/  IMAD R2, R20, c[0x0][0x308], RZ ;  /* 0x0000c20014027a24 */ /* 0x000fe200078e02ff */
[----:B------:R-:W-:Y:S01]  /*7240*/  SHF.R.S32.HI R7, RZ, 0x1f, R6 ;  /* 0x0000001fff077819 */ /* 0x000fe20000011406 */
[----:B------:R-:W-:Y:S01]  /*7250*/  IMAD.SHL.U32 R4, R4, 0x8, RZ ;  /* 0x0000000804047824 */ /* 0x000fe200078e00ff */
[----:B------:R-:W-:Y:S01]  /*7260*/  P2R R16, PR, RZ, 0x1 ;  /* 0x00000001ff107803 */ /* 0x000fe20000000000 */
[----:B------:R-:W-:-:S03]  /*7270*/  IMAD R2, R18, c[0x0][0x30c], R2 ;  /* 0x0000c30012027a24 */ /* 0x000fc600078e0202 */
[----:B------:R-:W-:Y:S02]  /*7280*/  SHF.R.S32.HI R5, RZ, 0x1f, R4 ;  /* 0x0000001fff057819 */ /* 0x000fe40000011404 */
[----:B------:R-:W-:-:S03]  /*7290*/  ISETP.GE.OR P0, PT, R4, c[0x0][0x2f4], P0 ;  /* 0x0000bd0004007a0c */ /* 0x000fc60000706670 */
[----:B------:R-:W-:-:S05]  /*72a0*/  IMAD.WIDE.U32 R10, R18, c[0x0][0x308], R4 ;  /* 0x0000c200120a7a25 */ /* 0x000fca00078e0004 */
[----:B------:R-:W-:Y:S01]  /*72b0*/  IADD3 R11, R2, R11, RZ ;  /* 0x0000000b020b7210 */ /* 0x000fe20007ffe0ff */
[----:B------:R-:W-:-:S04]  /*72c0*/  IMAD.U32 R2, RZ, RZ, UR10 ;  /* 0x0000000aff027e24 */ /* 0x000fc8000f8e00ff */
[----:B------:R-:W-:-:S04]  /*72d0*/  IMAD.WIDE.U32 R10, R19, c[0x0][0x310], R10 ;  /* 0x0000c400130a7a25 */ /* 0x000fc800078e000a */
[----:B------:R-:W-:Y:S01]  /*72e0*/  IMAD.WIDE R2, R2, 0x40, R6 ;  /* 0x0000004002027825 */ /* 0x000fe200078e0206 */
        /* <DEDUP_REMOVED lines=10> */
.L_x_181:
[----:B------:R-:W-:Y:S05]  /*7390*/  BSYNC B0 ;  /* 0x0000000000007941 */ /* 0x000fea0003800000 */
.L_x_180:
[----:B------:R-:W-:Y:S01]  /*73a0*/  IADD3 R0, R6, 0x8, RZ ;  /* 0x0000000806007810 */ /* 0x000fe20007ffe0ff */
        /* <DEDUP_REMOVED lines=15> */
[----:B------:R2:W-:Y:S02]  /*74a0*/  STG.E.128 [R14.64], RZ ;  /* 0x000000ff0e007986 */ /* 0x0005e4000c101d14 */
.L_x_183:
[----:B------:R-:W-:Y:S05]  /*74b0*/  BSYNC B0 ;  /* 0x0000000000007941 */ /* 0x000fea0003800000 */
.L_x_182:
        /* <DEDUP_REMOVED lines=16> */
.L_x_185:
[----:B------:R-:W-:Y:S05]  /*75c0*/  BSYNC B0 ;  /* 0x0000000000007941 */ /* 0x000fea0003800000 */
.L_x_184:
        /* <DEDUP_REMOVED lines=16> */
.L_x_187:
[----:B------:R-:W-:Y:S05]  /*76d0*/  BSYNC B0 ;  /* 0x0000000000007941 */ /* 0x000fea0003800000 */
.L_x_186:
        /* <DEDUP_REMOVED lines=16> */
.L_x_189:
[----:B------:R-:W-:Y:S05]  /*77e0*/  BSYNC B0 ;  /* 0x0000000000007941 */ /* 0x000fea0003800000 */
.L_x_188:
        /* <DEDUP_REMOVED lines=16> */
.L_x_191:
[----:B------:R-:W-:Y:S05]  /*78f0*/  BSYNC B0 ;  /* 0x0000000000007941 */ /* 0x000fea0003800000 */
.L_x_190:
        /* <DEDUP_REMOVED lines=16> */
.L_x_193:
[----:B------:R-:W-:Y:S05]  /*7a00*/  BSYNC B0 ;  /* 0x0000000000007941 */ /* 0x000fea0003800000 */
.L_x_192:
[----:B------:R-:W-:Y:S01]  /*7a10*/  IADD3 R6, R6, 0x38, RZ ;  /* 0x0000003806067810 */ /* 0x000fe20007ffe0ff */
[----:B------:R-:W-:Y:S03]  /*7a20*/  BSSY B0, `(.L_x_194) ;  /* 0x000000e000007945 */ /* 0x000fe60003800000 */
[----:B------:R-:W-:-:S04]  /*7a30*/  ISETP.GE.AND P1, PT, R6, UR4, PT ;  /* 0x0000000406007c0c */ /* 0x000fc8000bf26270 */
[----:B------:R-:W-:-:S13]  /*7a40*/  ISETP.GE.OR P0, PT, R4, c[0x0][0x2f4], P1 ;  /* 0x0000bd0004007a0c */ /* 0x000fda0000f06670 */
[----:B------:R-:W-:Y:S05]  /*7a50*/  @P0 BRA `(.L_x_195) ;  /* 0x000000a000000947 */ /* 0x000fea0003800000 */
[----:B------:R-:W-:Y:S02]  /*7a60*/  IADD3 R0, P0, R2, 0x38, RZ ;  /* 0x0000003802007810 */ /* 0x000fe40007f1e0ff */
[----:B------:R-:W-:Y:S02]  /*7a70*/  MOV R8, R10 ;  /* 0x0000000a00087202 */ /* 0x000fe40000000f00 */
[----:B------:R-:W-:-:S03]  /*7a80*/  IADD3.X R6, RZ, R3, RZ, P0, !PT ;  /* 0x00000003ff067210 */ /* 0x000fc600007fe4ff */
[----:B------:R-:W-:-:S04]  /*7a90*/  IMAD.WIDE.U32 R8, R0, c[0x0][0x300], R8 ;  /* 0x0000c00000087a25 */ /* 0x000fc800078e0008 */
[----:B------:R-:W-:-:S04]  /*7aa0*/  IMAD R6, R6, c[0x0][0x300], RZ ;  /* 0x0000c00006067a24 */ /* 0x000fc800078e02ff */
[----:B------:R-:W-:Y:S01]  /*7ab0*/  IMAD R0, R0, c[0x0][0x304], R6 ;  /* 0x0000c10000007a24 */ /* 0x000fe200078e0206 */
[----:B------:R-:W-:-:S04]  /*7ac0*/  LEA R6, P0, R8, c[0x0][0x2e8], 0x1 ;  /* 0x0000ba0008067a11 */ /* 0x000fc800078008ff */
[----:B------:R-:W-:-:S04]  /*7ad0*/  IADD3 R0, R0, R9, RZ ;  /* 0x0000000900007210 */ /* 0x000fc80007ffe0ff */
[----:B------:R-:W-:-:S05]  /*7ae0*/  LEA.HI.X R7, R8, c[0x0][0x2ec], R0, 0x1, P0 ;  /* 0x0000bb0008077a11 */ /* 0x000fca00000f0c00 */
[----:B------:R3:W-:Y:S02]  /*7af0*/  STG.E.128 [R6.64], RZ ;  /* 0x000000ff06007986 */ /* 0x0007e4000c101d14 */
.L_x_195:
[----:B------:R-:W-:Y:S05]  /*7b00*/  BSYNC B0 ;  /* 0x0000000000007941 */ /* 0x000fea0003800000 */
.L_x_194:
[----:B------:R-:W-:Y:S01]  /*7b10*/  ISETP.NE.AND P0, PT, R16, RZ, PT ;  /* 0x000000ff1000720c */ /* 0x000fe20003f05270 */
[----:B------:R-:W-:Y:S01]  /*7b20*/  IMAD R0, R20, c[0x0][0x338], RZ ;  /* 0x0000ce0014007a24 */ /* 0x000fe200078e02ff */
[----:B------:R-:W-:Y:S01]  /*7b30*/  BSSY B0, `(.L_x_196) ;  /* 0x0000012000007945 */ /* 0x000fe20003800000 */
[----:B------:R-:W-:Y:S01]  /*7b40*/  IMAD.WIDE.U32 R8, R18, c[0x0][0x338], R4 ;  /* 0x0000ce0012087a25 */ /* 0x000fe200078e0004 */
[----:B------:R-:W-:-:S03]  /*7b50*/  ISETP.GE.OR P0, PT, R4, c[0x0][0x324], P0 ;  /* 0x0000c90004007a0c */ /* 0x000fc60000706670 */
[----:B------:R-:W-:Y:S02]  /*7b60*/  IMAD R0, R18, c[0x0][0x33c], R0 ;  /* 0x0000cf0012007a24 */ /* 0x000fe400078e0200 */
[----:B---3--:R-:W-:-:S03]  /*7b70*/  IMAD R6, R21, c[0x0][0x340], RZ ;  /* 0x0000d00015067a24 */ /* 0x008fc600078e02ff */
        /* <DEDUP_REMOVED lines=13> */
.L_x_197:
[----:B------:R-:W-:Y:S05]  /*7c50*/  BSYNC B0 ;  /* 0x0000000000007941 */ /* 0x000fea0003800000 */
.L_x_196:
[----:B------:R-:W-:Y:S01]  /*7c60*/  ISETP.NE.AND P0, PT, R17, RZ, PT ;  /* 0x000000ff1100720c */ /* 0x000fe20003f05270 */
[----:B------:R-:W-:Y:S03]  /*7c70*/  BSSY B0, `(.L_x_198) ;  /* 0x000000e000007945 */ /* 0x000fe60003800000 */
[----:B------:R-:W-:-:S13]  /*7c80*/  ISETP.GE.OR P0, PT, R4, c[0x0][0x324], P0 ;  /* 0x0000c90004007a0c */ /* 0x000fda0000706670 */
[----:B------:R-:W-:Y:S05]  /*7c90*/  @P0 BRA `(.L_x_199) ;  /* 0x000000b000000947 */ /* 0x000fea0003800000 */
[----:B------:R-:W-:Y:S02]  /*7ca0*/  IADD3 R0, P0, R2, 0x8, RZ ;  /* 0x0000000802007810 */ /* 0x000fe40007f1e0ff */
[----:B------:R-:W-:-:S03]  /*7cb0*/  MOV R11, R7 ;  /* 0x00000007000b7202 */ /* 0x000fc60000000f00 */
[----:B------:R-:W-:-:S04]  /*7cc0*/  IMAD.X R10, RZ, RZ, R3, P0 ;  /* 0x000000ffff0a7224 */ /* 0x000fc800000e0603 */
[----:B---3--:R-:W-:Y:S02]  /*7cd0*/  IMAD R12, R10, c[0x0][0x330], RZ ;  /* 0x0000cc000a0c7a24 */ /* 0x008fe400078e02ff */
[----:B------:R-:W-:-:S04]  /*7ce0*/  IMAD.MOV.U32 R10, RZ, RZ, R8 ;  /* 0x000000ffff0a7224 */ /* 0x000fc800078e0008 */
[----:B------:R-:W-:-:S04]  /*7cf0*/  IMAD.WIDE.U32 R10, R0, c[0x0][0x330], R10 ;  /* 0x0000cc00000a7a25 */ /* 0x000fc800078e000a */
[----:B------:R-:W-:Y:S01]  /*7d00*/  IMAD R0, R0, c[0x0][0x334], R12 ;  /* 0x0000cd0000007a24 */ /* 0x000fe200078e020c */
[----:B------:R-:W-:-:S04]  /*7d10*/  LEA R12, P0, R10, c[0x0][0x318], 0x1 ;  /* 0x0000c6000a0c7a11 */ /* 0x000fc800078008ff */
[----:B------:R-:W-:-:S04]  /*7d20*/  IADD3 R0, R0, R11, RZ ;  /* 0x0000000b00007210 */ /* 0x000fc80007ffe0ff */
[----:B------:R-:W-:-:S05]  /*7d30*/  LEA.HI.X R13, R10, c[0x0][0x31c], R0, 0x1, P0 ;  /* 0x0000c7000a0d7a11 */ /* 0x000fca00000f0c00 */
[----:B------:R3:W-:Y:S02]  /*7d40*/  STG.E.128 [R12.64], RZ ;  /* 0x000000ff0c007986 */ /* 0x0007e4000c101d14 */
.L_x_199:
[----:B------:R-:W-:Y:S05]  /*7d50*/  BSYNC B0 ;  /* 0x0000000000007941 */ /* 0x000fea0003800000 */
.L_x_198:
[----:B------:R-:W-:Y:S01]  /*7d60*/  ISETP.GE.OR P6, PT, R4, c[0x0][0x324], P6 ;  /* 0x0000c90004007a0c */ /* 0x000fe200037c6670 */
[----:B------:R-:W-:-:S12]  /*7d70*/  BSSY B0, `(.L_x_200) ;  /* 0x000000d000007945 */ /* 0x000fd80003800000 */
        /* <DEDUP_REMOVED lines=12> */
.L_x_201:
[----:B------:R-:W-:Y:S05]  /*7e40*/  BSYNC B0 ;  /* 0x0000000000007941 */ /* 0x000fea0003800000 */
.L_x_200:
        /* <DEDUP_REMOVED lines=14> */
.L_x_203:
[----:B------:R-:W-:Y:S05]  /*7f30*/  BSYNC B0 ;  /* 0x0000000000007941 */ /* 0x000fea0003800000 */
.L_x_202:
        /* <DEDUP_REMOVED lines=14> */
.L_x_205:
[----:B------:R-:W-:Y:S05]  /*8020*/  BSYNC B0 ;  /* 0x0000000000007941 */ /* 0x000fea0003800000 */
.L_x_204:
        /* <DEDUP_REMOVED lines=14> */
.L_x_207:
[----:B------:R-:W-:Y:S05]  /*8110*/  BSYNC B0 ;  /* 0x0000000000007941 */ /* 0x000fea0003800000 */
.L_x_206:
        /* <DEDUP_REMOVED lines=14> */
.L_x_209:
[----:B------:R-:W-:Y:S05]  /*8200*/  BSYNC B0 ;  /* 0x0000000000007941 */ /* 0x000fea0003800000 */
.L_x_208:
[----:B------:R-:W-:-:S13]  /*8210*/  ISETP.GE.OR P1, PT, R4, c[0x0][0x324], P1 ;  /* 0x0000c90004007a0c */ /* 0x000fda0000f26670 */
[----:B------:R-:W-:Y:S05]  /*8220*/  @P1 EXIT ;  /* 0x000000000000194d */ /* 0x000fea0003800000 */
        /* <DEDUP_REMOVED lines=9> */
[----:B------:R-:W-:Y:S01]  /*82c0*/  STG.E.128 [R2.64], RZ ;  /* 0x000000ff02007986 */ /* 0x000fe2000c101d14 */
[----:B------:R-:W-:Y:S05]  /*82d0*/  EXIT ;  /* 0x000000000000794d */ /* 0x000fea0003800000 */
.L_x_210:
        /* <DEDUP_REMOVED lines=10> */
.L_x_1150:


//--------------------- .text._ZN7cutlass13device_kernelIN5flash19enable_sm80_to_sm89INS1_16FlashAttnBwdSm80INS1_25CollectiveMainloopBwdSm80ILi1ELi1EN4cute5tupleIJNS5_1CILi32EEENS7_ILi64EEENS7_ILi256EEEEEENS_10bfloat16_tEfNS_4arch4Sm80ELb0ELb1ELb1ELb0ELb0ELb0ELb0ELb0ELi2ELi2ELi2ELi1ELb1EEENS1_24CollectiveEpilogueBwdGQAISB_fSE_Li256ELb0ELb0EEENS1_19SingleTileSchedulerILb0ELb0ELb0ELi64EEEEEEEEEvNT_6ParamsE --------------------------
	.section	.text._ZN7cutlass13device_kernelIN5flash19enable_sm80_to_sm89INS1_16FlashAttnBwdSm80INS1_25CollectiveMainloopBwdSm80ILi1ELi1EN4cute5tupleIJNS5_1CILi32EEENS7_ILi64EEENS7_ILi256EEEEEENS_10bfloat16_tEfNS_4arch4Sm80ELb0ELb1ELb1ELb0ELb0ELb0ELb0ELb0ELi2ELi2ELi2ELi1ELb1EEENS1_24CollectiveEpilogueBwdGQAISB_fSE_Li256ELb0ELb0EEENS1_19SingleTileSchedulerILb0ELb0ELb0ELi64EEEEEEEEEvNT_6ParamsE,"ax",@progbits
	.sectioninfo	@"SHI_REGISTERS=255"
	.align	128
.text._ZN7cutlass13device_kernelIN5flash19enable_sm80_to_sm89INS1_16FlashAttnBwdSm80INS1_25CollectiveMainloopBwdSm80ILi1ELi1EN4cute5tupleIJNS5_1CILi32EEENS7_ILi64EEENS7_ILi256EEEEEENS_10bfloat16_tEfNS_4arch4Sm80ELb0ELb1ELb1ELb0ELb0ELb0ELb0ELb0ELi2ELi2ELi2ELi1ELb1EEENS1_24CollectiveEpilogueBwdGQAISB_fSE_Li256ELb0ELb0EEENS1_19SingleTileSchedulerILb0ELb0ELb0ELi64EEEEEEEEEvNT_6ParamsE:
        .type           _ZN7cutlass13device_kernelIN5flash19enable_sm80_to_sm89INS1_16FlashAttnBwdSm80INS1_25CollectiveMainloopBwdSm80ILi1ELi1EN4cute5tupleIJNS5_1CILi32EEENS7_ILi64EEENS7_ILi256EEEEEENS_10bfloat16_tEfNS_4arch4Sm80ELb0ELb1ELb1ELb0ELb0ELb0ELb0ELb0ELi2ELi2ELi2ELi1ELb1EEENS1_24CollectiveEpilogueBwdGQAISB_fSE_Li256ELb0ELb0EEENS1_19SingleTileSchedulerILb0ELb0ELb0ELi64EEEEEEEEEvNT_6ParamsE,@function
        .size           _ZN7cutlass13device_kernelIN5flash19enable_sm80_to_sm89INS1_16FlashAttnBwdSm80INS1_25CollectiveMainloopBwdSm80ILi1ELi1EN4cute5tupleIJNS5_1CILi32EEENS7_ILi64EEENS7_ILi256EEEEEENS_10bfloat16_tEfNS_4arch4Sm80ELb0ELb1ELb1ELb0ELb0ELb0ELb0ELb0ELi2ELi2ELi2ELi1ELb1EEENS1_24CollectiveEpilogueBwdGQAISB_fSE_Li256ELb0ELb0EEENS1_19SingleTileSchedulerILb0ELb0ELb0ELi64EEEEEEEEEvNT_6ParamsE,(.L_x_1151 - _ZN7cutlass13device_kernelIN5flash19enable_sm80_to_sm89INS1_16FlashAttnBwdSm80INS1_25CollectiveMainloopBwdSm80ILi1ELi1EN4cute5tupleIJNS5_1CILi32EEENS7_ILi64EEENS7_ILi256EEEEEENS_10bfloat16_tEfNS_4arch4Sm80ELb0ELb1ELb1ELb0ELb0ELb0ELb0ELb0ELi2ELi2ELi2ELi1ELb1EEENS1_24CollectiveEpilogueBwdGQAISB_fSE_Li256ELb0ELb0EEENS1_19SingleTileSchedulerILb0ELb0ELb0ELi64EEEEEEEEEvNT_6ParamsE)
        .other          _ZN7cutlass13device_kernelIN5flash19enable_sm80_to_sm89INS1_16FlashAttnBwdSm80INS1_25CollectiveMainloopBwdSm80ILi1ELi1EN4cute5tupleIJNS5_1CILi32EEENS7_ILi64EEENS7_ILi256EEEEEENS_10bfloat16_tEfNS_4arch4Sm80ELb0ELb1ELb1ELb0ELb0ELb0ELb0ELb0ELi2ELi2ELi2ELi1ELb1EEENS1_24CollectiveEpilogueBwdGQAISB_fSE_Li256ELb0ELb0EEENS1_19SingleTileSchedulerILb0ELb0ELb0ELi64EEEEEEEEEvNT_6ParamsE,@"STO_CUDA_ENTRY STV_DEFAULT"
_ZN7cutlass13device_kernelIN5flash19enable_sm80_to_sm89INS1_16FlashAttnBwdSm80INS1_25CollectiveMainloopBwdSm80ILi1ELi1EN4cute5tupleIJNS5_1CILi32EEENS7_ILi64EEENS7_ILi256EEEEEENS_10bfloat16_tEfNS_4arch4Sm80ELb0ELb1ELb1ELb0ELb0ELb0ELb0ELb0ELi2ELi2ELi2ELi1ELb1EEENS1_24CollectiveEpilogueBwdGQAISB_fSE_Li256ELb0ELb0EEENS1_19SingleTileSchedulerILb0ELb0ELb0ELi64EEEEEEEEEvNT_6ParamsE:
        /* <DEDUP_REMOVED lines=29> */
.L_x_211:
[----:B------:R-:W-:Y:S01]  /*01d0*/  USHF.L.U32 UR13, UR10, 0x6, URZ ;  /* 0x000000060a0d7899 */ /* 0x000fe2000800063f */
[----:B------:R-:W-:Y:S01]  /*01e0*/  PLOP3.LUT P1, PT, PT, PT, PT, 0x80, 0x0 ;  /* 0x000000000000781c */ /* 0x000fe20003f2f070 */
[----:B------:R-:W-:Y:S01]  /*01f0*/  ULDC UR6, c[0x0][0x168] ;  /* 0x00005a0000067ab9 */ /* 0x000fe20000000800 */
[----:B------:R-:W-:Y:S01]  /*0200*/  CS2R R134, SRZ ;  /* 0x0000000000867805 */ /* 0x000fe2000001ff00 */
[----:B------:R-:W-:Y:S01]  /*0210*/  UIADD3 UR6, UR13, UR6, URZ ;  /* 0x000000060d067290 */ /* 0x000fe2000fffe03f */
[----:B------:R-:W-:Y:S01]  /*0220*/  CS2R R132, SRZ ;  /* 0x0000000000847805 */ /* 0x000fe2000001ff00 */
[----:B------:R-:W-:Y:S01]  /*0230*/  ULDC UR5, c[0x0][0x198] ;  /* 0x0000660000057ab9 */ /* 0x000fe20000000800 */
[----:B------:R-:W-:Y:S01]  /*0240*/  CS2R R138, SRZ ;  /* 0x00000000008a7805 */ /* 0x000fe2000001ff00 */
[----:B------:R-:W-:Y:S01]  /*0250*/  UIADD3 UR5, UR6, -UR5, URZ ;  /* 0x8000000506057290 */ /* 0x000fe2000fffe03f */
[----:B------:R-:W-:Y:S01]  /*0260*/  CS2R R136, SRZ ;  /* 0x0000000000887805 */ /* 0x000fe2000001ff00 */
[----:B------:R-:W-:Y:S01]  /*0270*/  ULDC UR4, c[0x0][0x2a4] ;  /* 0x0000a90000047ab9 */ /* 0x000fe20000000800 */
[----:B------:R-:W-:Y:S01]  /*0280*/  CS2R R130, SRZ ;  /* 0x0000000000827805 */ /* 0x000fe2000001ff00 */
[----:B------:R-:W-:Y:S01]  /*0290*/  UIADD3 UR5, UR5, -UR4, URZ ;  /* 0x8000000405057290 */ /* 0x000fe2000fffe03f */
[----:B------:R-:W-:Y:S01]  /*02a0*/  CS2R R128, SRZ ;  /* 0x0000000000807805 */ /* 0x000fe2000001ff00 */
        /* <DEDUP_REMOVED lines=74> */
[----:B-1----:R-:W-:Y:S01]  /*0750*/  IMAD.U32 R2, RZ, RZ, UR24 ;  /* 0x00000018ff027e24 */ /* 0x002fe2000f8e00ff */
        /* <DEDUP_REMOVED lines=58> */
[----:B-1----:R-:W-:Y:S01]  /*0b00*/  IADD3 R10, R5, UR22, RZ ;  /* 0x00000016050a7c10 */ /* 0x002fe2000fffe0ff */
        /* <DEDUP_REMOVED lines=119> */
[----:B-1----:R-:W-:Y:S01]  /*1280*/  IMAD.WIDE.U32 R2, R38, c[0x0][0x178], R12 ;  /* 0x00005e0026027a25 */ /* 0x002fe200078e000c */
        /* <DEDUP_REMOVED lines=15> */
[----:B--2---:R-:W-:Y:S01]  /*1380*/  IMAD.IADD R5, R3, 0x1, R0 ;  /* 0x0000000103057824 */ /* 0x004fe200078e0200 */
        /* <DEDUP_REMOVED lines=48> */
[----:B---3--:R-:W-:Y:S01]  /*1690*/  IMAD.U32 R9, RZ, RZ, UR11 ;  /* 0x0000000bff097e24 */ /* 0x008fe2000f8e00ff */
        /* <DEDUP_REMOVED lines=33> */
[----:B-1----:R-:W-:Y:S01]  /*18b0*/  LEA R6, P3, R8, c[0x0][0x160], 0x1 ;  /* 0x0000580008067a11 */ /* 0x002fe200078608ff */
[----:B------:R-:W-:Y:S01]  /*18c0*/  IMAD.IADD R2, R0, 0x1, R2 ;  /* 0x0000000100027824 */ /* 0x000fe200078e0202 */
[----:B------:R-:W-:Y:S01]  /*18d0*/  CS2R R108, SRZ ;  /* 0x00000000006c7805 */ /* 0x000fe2000001ff00 */
[----:B------:R-:W-:Y:S01]  /*18e0*/  CS2R R106, SRZ ;  /* 0x00000000006a7805 */ /* 0x000fe2000001ff00 */
[----:B------:R-:W-:Y:S01]  /*18f0*/  CS2R R104, SRZ ;  /* 0x0000000000687805 */ /* 0x000fe2000001ff00 */
[----:B------:R-:W-:Y:S01]  /*1900*/  IMAD.SHL.U32 R2, R2, 0x2, RZ ;  /* 0x0000000202027824 */ /* 0x000fe200078e00ff */
[----:B--2---:R-:W-:Y:S01]  /*1910*/  IADD3 R33, R41, UR24, RZ ;  /* 0x0000001829217c10 */ /* 0x004fe2000fffe0ff */
[----:B------:R-:W-:Y:S01]  /*1920*/  BAR.SYNC.DEFER_BLOCKING 0x0 ;  /* 0x0000000000007b1d */ /* 0x000fe20000010000 */
[----:B------:R-:W-:Y:S01]  /*1930*/  CS2R R102, SRZ ;  /* 0x0000000000667805 */ /* 0x000fe2000001ff00 */
[----:B------:R-:W-:Y:S01]  /*1940*/  CS2R R100, SRZ ;  /* 0x0000000000647805 */ /* 0x000fe2000001ff00 */
[----:B---3--:R-:W-:Y:S01]  /*1950*/  IADD3 R11, R15, UR4, RZ ;  /* 0x000000040f0b7c10 */ /* 0x008fe2000fffe0ff */
        /* <DEDUP_REMOVED lines=20> */
[----:B------:R-:W2:Y:S01]  /*1aa0*/  LDSM.16.M88.4 R164, [R2+0x8080] ;  /* 0x0080800002a4783b */ /* 0x000ea20000000200 */
[----:B------:R-:W-:Y:S01]  /*1ab0*/  CS2R R82, SRZ ;  /* 0x0000000000527805 */ /* 0x000fe2000001ff00 */
[----:B------:R-:W-:Y:S01]  /*1ac0*/  CS2R R80, SRZ ;  /* 0x0000000000507805 */ /* 0x000fe2000001ff00 */
[----:B------:R-:W-:Y:S01]  /*1ad0*/  CS2R R78, SRZ ;  /* 0x00000000004e7805 */ /* 0x000fe2000001ff00 */
[----:B------:R-:W3:Y:S01]  /*1ae0*/  LDSM.16.M88.4 R180, [R2+0xa080] ;  /* 0x00a0800002b4783b */ /* 0x000ee20000000200 */
[----:B------:R-:W-:Y:S01]  /*1af0*/  CS2R R76, SRZ ;  /* 0x00000000004c7805 */ /* 0x000fe2000001ff00 */
[----:B------:R-:W-:Y:S01]  /*1b00*/  CS2R R74, SRZ ;  /* 0x00000000004a7805 */ /* 0x000fe2000001ff00 */
[----:B------:R-:W-:Y:S01]  /*1b10*/  CS2R R72, SRZ ;  /* 0x0000000000487805 */ /* 0x000fe2000001ff00 */
[----:B------:R-:W4:Y:S01]  /*1b20*/  LDSM.16.M88.4 R196, [R2+0xc080] ;  /* 0x00c0800002c4783b */ /* 0x000f220000000200 */
[----:B------:R-:W-:Y:S01]  /*1b30*/  CS2R R70, SRZ ;  /* 0x0000000000467805 */ /* 0x000fe2000001ff00 */
[----:B------:R-:W-:Y:S01]  /*1b40*/  CS2R R68, SRZ ;  /* 0x0000000000447805 */ /* 0x000fe2000001ff00 */
[----:B------:R-:W-:Y:S01]  /*1b50*/  CS2R R66, SRZ ;  /* 0x0000000000427805 */ /* 0x000fe2000001ff00 */
[----:B------:R5:W2:Y:S01]  /*1b60*/  LDSM.16.M88.4 R212, [R2+0xe080] ;  /* 0x00e0800002d4783b */ /* 0x000aa20000000200 */
[C---:B-1----:R-:W-:Y:S01]  /*1b70*/  LEA R10, P2, R4.reuse, c[0x0][0x1f0], 0x1 ;  /* 0x00007c00040a7a11 */ /* 0x042fe200078408ff */
        /* <DEDUP_REMOVED lines=21> */
[----:B------:R-:W1:Y:S01]  /*1cd0*/  LDSM.16.M88.4 R168, [R9+0x8080] ;  /* 0x0080800009a8783b */ /* 0x000e620000000200 */
        /* <DEDUP_REMOVED lines=28> */
[----:B------:R-:W-:Y:S01]  /*1ea0*/  CS2R R38, SRZ ;  /* 0x0000000000267805 */ /* 0x000fe2000001ff00 */
[----:B------:R-:W-:-:S02]  /*1eb0*/  ULDC UR5, c[0x0][0x2a8] ;  /* 0x0000aa0000057ab9 */ /* 0x000fc40000000800 */
[----:B------:R-:W1:Y:S01]  /*1ec0*/  LDSM.16.M88.4 R208, [R5+0xc080] ;  /* 0x00c0800005d0783b */ /* 0x000e620000000200 */
[----:B------:R-:W-:Y:S02]  /*1ed0*/  UISETP.GT.AND UP2, UPT, UR10, -0x1, UPT ;  /* 0xffffffff0a00788c */ /* 0x000fe4000bf44270 */
[----:B------:R-:W-:Y:S01]  /*1ee0*/  ULDC UR6, c[0x0][0x168] ;  /* 0x00005a0000067ab9 */ /* 0x000fe20000000800 */
[----:B------:R-:W1:Y:S01]  /*1ef0*/  LDSM.16.M88.4 R216, [R9+0xe080] ;  /* 0x00e0800009d8783b */ /* 0x000e620000000200 */
[----:B------:R-:W-:-:S03]  /*1f00*/  UISETP.LE.AND UP1, UPT, UR8, UR5, UPT ;  /* 0x000000050800728c */ /* 0x000fc6000bf23270 */
        /* <DEDUP_REMOVED lines=113> */
[----:B------:R-:W-:-:S02]  /*2620*/  CS2R R12, SRZ ;  /* 0x00000000000c7805 */ /* 0x000fc4000001ff00 */
        /* <DEDUP_REMOVED lines=22> */
.L_x_223:
        /* <DEDUP_REMOVED lines=116> */
.L_x_215:
[----:B------:R-:W-:Y:S04]  /*2ed0*/  MOV R6, 0x1 ;  /* 0x0000000100067802 */ /* 0x000fe80000000f00 */
[----:B------:R-:W-:Y:S11]  /*2ee0*/  ISETP.NE.AND P2, PT, R6, c[0x0][0x2a8], PT ;  /* 0x0000aa0006007a0c */ /* 0x000ff60003f45270 */
[----:B------:R-:W-:Y:S02]  /*2ef0*/  @!UPT UIADD3 URZ, URZ, URZ, URZ ;  /* 0x0000003f3f3ff290 */ /* 0x000fe4000fffe03f */
[----:B------:R-:W-:Y:S05]  /*2f00*/  @P2 IMAD.HI.U32 R6, R4, c[0x0][0x2ac], RZ ;  /* 0x0000ab0004062a27 */ /* 0x000fea00078e00ff */
[----:B------:R-:W-:Y:S02]  /*2f10*/  @P2 SHF.R.U32.HI R4, RZ, c[0x0][0x2b0], R6 ;  /* 0x0000ac00ff042a19 */ /* 0x000fe40000011606 */
.L_x_216:
[----:B------:R-:W-:Y:S05]  /*2f20*/  BSYNC B0 ;  /* 0x0000000000007941 */ /* 0x000fea0003800000 */
.L_x_214:
[----:B-1----:R-:W2:Y:S01]  /*2f30*/  LDL R7, [R1+0x84] ;  /* 0x0000840001077983 */ /* 0x002ea20000100800 */
[----:B------:R-:W-:Y:S04]  /*2f40*/  IMAD.MOV.U32 R6, RZ, RZ, c[0x0][0x2a8] ;  /* 0x0000aa00ff067624 */ /* 0x000fe800078e00ff */
[----:B------:R-:W-:Y:S04]  /*2f50*/  IMAD R4, R4, R6, -UR13 ;  /* 0x8000000d04047e24 */ /* 0x000fe8000f8e0206 */
[----:B--2---:R-:W-:Y:S05]  /*2f60*/  IMAD.IADD R4, R4, 0x1, -R7 ;  /* 0x0000000104047824 */ /* 0x004fea00078e0a07 */
[----:B------:R-:W-:Y:S02]  /*2f70*/  IADD3 R6, R4, c[0x0][0x2a8], RZ ;  /* 0x0000aa0004067a10 */ /* 0x000fe40007ffe0ff */
[----:B------:R-:W-:Y:S02]  /*2f80*/  IMNMX R148, R148, R4, !PT ;  /* 0x0000000494947217 */ /* 0x000fe40007800200 */
[----:B------:R-:W-:Y:S02]  /*2f90*/  IMNMX R150, R150, R6, PT ;  /* 0x0000000696967217 */ /* 0x000fe40003800200 */
.L_x_213:
        /* <DEDUP_REMOVED lines=19> */
.L_x_219:
[----:B------:R-:W-:Y:S04]  /*30d0*/  MOV R5, 0x1 ;  /* 0x0000000100057802 */ /* 0x000fe80000000f00 */
[----:B------:R-:W-:Y:S11]  /*30e0*/  ISETP.NE.AND P0, PT, R5, c[0x0][0x2a8], PT ;  /* 0x0000aa0005007a0c */ /* 0x000ff60003f05270 */
[----:B------:R-:W-:Y:S02]  /*30f0*/  @!UPT UIADD3 URZ, URZ, URZ, URZ ;  /* 0x0000003f3f3ff290 */ /* 0x000fe4000fffe03f */
[----:B------:R-:W-:Y:S05]  /*3100*/  @P0 IMAD.HI.U32 R5, R4, c[0x0][0x2ac], RZ ;  /* 0x0000ab0004050a27 */ /* 0x000fea00078e00ff */
[----:B------:R-:W-:Y:S02]  /*3110*/  @P0 SHF.R.U32.HI R4, RZ, c[0x0][0x2b0], R5 ;  /* 0x0000ac00ff040a19 */ /* 0x000fe40000011605 */
.L_x_220:
[----:B------:R-:W-:Y:S05]  /*3120*/  BSYNC B0 ;  /* 0x0000000000007941 */ /* 0x000fea0003800000 */
.L_x_218:
[----:B------:R-:W2:Y:S01]  /*3130*/  LDL R6, [R1+0x84] ;  /* 0x0000840001067983 */ /* 0x000ea20000100800 */
[----:B------:R-:W-:Y:S04]  /*3140*/  IMAD.MOV.U32 R5, RZ, RZ, c[0x0][0x2a8] ;  /* 0x0000aa00ff057624 */ /* 0x000fe800078e00ff */
[----:B------:R-:W-:Y:S04]  /*3150*/  IMAD R4, R4, R5, -UR13 ;  /* 0x8000000d04047e24 */ /* 0x000fe8000f8e0205 */
[----:B--2---:R-:W-:Y:S05]  /*3160*/  IMAD.IADD R4, R4, 0x1, -R6 ;  /* 0x0000000104047824 */ /* 0x004fea00078e0a06 */
[----:B------:R-:W-:Y:S02]  /*3170*/  IADD3 R5, R4, c[0x0][0x2a8], RZ ;  /* 0x0000aa0004057a10 */ /* 0x000fe40007ffe0ff */
[----:B------:R-:W-:Y:S02]  /*3180*/  IMNMX R149, R149, R4, !PT ;  /* 0x0000000495957217 */ /* 0x000fe40007800200 */
[----:B------:R-:W-:Y:S02]  /*3190*/  IMNMX R151, R151, R5, PT ;  /* 0x0000000597977217 */ /* 0x000fe40003800200 */
.L_x_217:
        /* <DEDUP_REMOVED lines=277> */
.L_x_221:
        /* <DEDUP_REMOVED lines=104> */
.L_x_222:
        /* <DEDUP_REMOVED lines=102> */
[----:B------:R-:W-:Y:S01]  /*4fd0*/  FMUL.FTZ R76, R76, c[0x0][0x298] ;  /* 0x0000a6004c4c7a20 */ /* 0x000fe20000410000 */
[----:B------:R-:W-:Y:S01]  /*4fe0*/  PLOP3.LUT P1, PT, PT, PT, PT, 0x8, 0x0 ;  /* 0x000000000000781c */ /* 0x000fe20003f2e170 */
        /* <DEDUP_REMOVED lines=63> */
.L_x_212:
[----:B------:R-:W-:Y:S05]  /*53e0*/  @P1 EXIT ;  /* 0x000000000000194d */ /* 0x000fea0003800000 */
[----:B-1----:R-:W2:Y:S01]  /*53f0*/  LDL.LU.64 R4, [R1+0x70] ;  /* 0x0000700001047983 */ /* 0x002ea20000300a00 */
[----:B------:R-:W-:Y:S01]  /*5400*/  MOV R2, 0x1 ;  /* 0x0000000100027802 */ /* 0x000fe20000000f00 */
[----:B------:R-:W-:Y:S02]  /*5410*/  USHF.L.U32 UR5, UR10, 0xe, URZ ;  /* 0x0000000e0a057899 */ /* 0x000fe4000800063f */
[----:B-----5:R-:W1:Y:S04]  /*5420*/  S2R R0, SR_CTAID.Y ;  /* 0x0000000000007919 */ /* 0x020e680000002600 */
[----:B------:R-:W-:Y:S01]  /*5430*/  BAR.SYNC.DEFER_BLOCKING 0x1, 0x100 ;  /* 0x0044000000007b1d */ /* 0x000fe20000010000 */
[----:B------:R-:W-:Y:S01]  /*5440*/  ISETP.NE.AND P1, PT, R2, c[0x0][0x338], PT ;  /* 0x0000ce0002007a0c */ /* 0x000fe20003f25270 */
[----:B------:R-:W-:-:S04]  /*5450*/  USHF.R.S32.HI UR4, URZ, 0x1f, UR5 ;  /* 0x0000001f3f047899 */ /* 0x000fc80008011405 */
[----:B------:R-:W3:Y:S08]  /*5460*/  S2R R11, SR_CTAID.Z ;  /* 0x00000000000b7919 */ /* 0x000ef00000002700 */
[----:B-1----:R-:W-:-:S05]  /*5470*/  @P1 IMAD.HI.U32 R3, R0, c[0x0][0x33c], RZ ;  /* 0x0000cf0000031a27 */ /* 0x002fca00078e00ff */
[----:B------:R-:W-:Y:S02]  /*5480*/  @P1 SHF.R.U32.HI R0, RZ, c[0x0][0x340], R3 ;  /* 0x0000d000ff001a19 */ /* 0x000fe40000011603 */
[----:B--2---:R-:W-:-:S04]  /*5490*/  IADD3 R2, P0, R4, UR5, RZ ;  /* 0x0000000504027c10 */ /* 0x004fc8000ff1e0ff */
[----:B------:R-:W-:Y:S02]  /*54a0*/  LEA.HI.X.SX32 R3, R4, UR4, 0x1, P0 ;  /* 0x0000000404037c11 */ /* 0x000fe400080f0eff */
[----:B------:R-:W-:-:S05]  /*54b0*/  SHF.R.S32.HI R4, RZ, 0x1f, R0 ;  /* 0x0000001fff047819 */ /* 0x000fca0000011400 */
[C---:B------:R-:W-:Y:S02]  /*54c0*/  IMAD R6, R4.reuse, c[0x0][0x328], RZ ;  /* 0x0000ca0004067a24 */ /* 0x040fe400078e02ff */
[----:B------:R-:W-:Y:S02]  /*54d0*/  IMAD R7, R4, c[0x0][0x300], RZ ;  /* 0x0000c00004077a24 */ /* 0x000fe400078e02ff */
[----:B------:R-:W-:-:S04]  /*54e0*/  IMAD.WIDE.U32 R4, R0, c[0x0][0x328], R2 ;  /* 0x0000ca0000047a25 */ /* 0x000fc800078e0002 */
[----:B------:R-:W-:-:S04]  /*54f0*/  IMAD.WIDE.U32 R2, R0, c[0x0][0x300], R2 ;  /* 0x0000c00000027a25 */ /* 0x000fc800078e0002 */
[C---:B------:R-:W-:Y:S02]  /*5500*/  IMAD R6, R0.reuse, c[0x0][0x32c], R6 ;  /* 0x0000cb0000067a24 */ /* 0x040fe400078e0206 */
[----:B------:R-:W-:Y:S01]  /*5510*/  IMAD R0, R0, c[0x0][0x304], R7 ;  /* 0x0000c10000007a24 */ /* 0x000fe200078e0207 */
[----:B---3--:R-:W-:Y:S02]  /*5520*/  SHF.R.S32.HI R7, RZ, 0x1f, R11 ;  /* 0x0000001fff077819 */ /* 0x008fe4000001140b */
[----:B------:R-:W-:Y:S02]  /*5530*/  IADD3 R5, R5, R6, RZ ;  /* 0x0000000605057210 */ /* 0x000fe40007ffe0ff */
[----:B------:R-:W-:Y:S01]  /*5540*/  IADD3 R3, R3, R0, RZ ;  /* 0x0000000003037210 */ /* 0x000fe20007ffe0ff */
[----:B------:R-:W-:Y:S02]  /*5550*/  IMAD R10, R7, c[0x0][0x330], RZ ;  /* 0x0000cc00070a7a24 */ /* 0x000fe400078e02ff */
[----:B------:R-:W-:-:S04]  /*5560*/  IMAD.WIDE.U32 R8, R11, c[0x0][0x330], R4 ;  /* 0x0000cc000b087a25 */ /* 0x000fc800078e0004 */
[----:B------:R-:W-:Y:S01]  /*5570*/  IMAD R10, R11, c[0x0][0x334], R10 ;  /* 0x0000cd000b0a7a24 */ /* 0x000fe200078e020a */
[----:B------:R-:W-:Y:S01]  /*5580*/  LEA R4, P1, R8, c[0x0][0x310], 0x2 ;  /* 0x0000c40008047a11 */ /* 0x000fe200078210ff */
[----:B------:R-:W-:Y:S02]  /*5590*/  IMAD R0, R7, c[0x0][0x308], RZ ;  /* 0x0000c20007007a24 */ /* 0x000fe400078e02ff */
[----:B------:R-:W-:Y:S01]  /*55a0*/  IMAD.WIDE.U32 R6, R11, c[0x0][0x308], R2 ;  /* 0x0000c2000b067a25 */ /* 0x000fe200078e0002 */
[----:B------:R-:W-:-:S03]  /*55b0*/  IADD3 R10, R9, R10, RZ ;  /* 0x0000000a090a7210 */ /* 0x000fc60007ffe0ff */
[----:B------:R-:W-:Y:S01]  /*55c0*/  IMAD R0, R11, c[0x0][0x30c], R0 ;  /* 0x0000c3000b007a24 */ /* 0x000fe200078e0200 */
[----:B------:R-:W-:Y:S02]  /*55d0*/  LEA.HI.X R5, R8, c[0x0][0x314], R10, 0x2, P1 ;  /* 0x0000c50008057a11 */ /* 0x000fe400008f140a */
[C---:B------:R-:W-:Y:S02]  /*55e0*/  LEA R2, P0, R6.reuse, c[0x0][0x2e8], 0x2 ;  /* 0x0000ba0006027a11 */ /* 0x040fe400078010ff */
[----:B------:R-:W-:Y:S01]  /*55f0*/  IADD3 R0, R7, R0, RZ ;  /* 0x0000000007007210 */ /* 0x000fe20007ffe0ff */
[----:B------:R-:W-:Y:S03]  /*5600*/  RED.E.ADD.F32.FTZ.RN.STRONG.GPU [R4.64], R12 ;  /* 0x0000000c0400798e */ /* 0x000fe6000c10e794 */
[----:B------:R-:W-:Y:S01]  /*5610*/  LEA.HI.X R3, R6, c[0x0][0x2ec], R0, 0x2, P0 ;  /* 0x0000bb0006037a11 */ /* 0x000fe200000f1400 */
        /* <DEDUP_REMOVED lines=128> */
.L_x_224:
        /* <DEDUP_REMOVED lines=14> */
.L_x_1151:


//--------------------- .text._ZN7cutlass13device_kernelIN5flash19enable_sm80_to_sm89INS1_16FlashAttnBwdSm80INS1_25CollectiveMainloopBwdSm80ILi1ELi1EN4cute5tupleIJNS5_1CILi32EEENS7_ILi64EEENS7_ILi256EEEEEENS_10bfloat16_tEfNS_4arch4Sm80ELb0ELb1ELb1ELb1ELb0ELb0ELb0ELb0ELi2ELi2ELi2ELi1ELb1EEENS1_21CollectiveEpilogueBwdISB_SC_SE_Li256ELb1ELb0ELi4EEENS1_19SingleTileSchedulerILb1ELb0ELb0ELi64EEEEEEEEEvNT_6ParamsE --------------------------
	.section	.text._ZN7cutlass13device_kernelIN5flash19enable_sm80_to_sm89INS1_16FlashAttnBwdSm80INS1_25CollectiveMainloopBwdSm80ILi1ELi1EN4cute5tupleIJNS5_1CILi32EEENS7_ILi64EEENS7_ILi256EEEEEENS_10bfloat16_tEfNS_4arch4Sm80ELb0ELb1ELb1ELb1ELb0ELb0ELb0ELb0ELi2ELi2ELi2ELi1ELb1EEENS1_21CollectiveEpilogueBwdISB_SC_SE_Li256ELb1ELb0ELi4EEENS1_19SingleTileSchedulerILb1ELb0ELb0ELi64EEEEEEEEEvNT_6ParamsE,"ax",@progbits
	.sectioninfo	@"SHI_REGISTERS=255"
	.align	128
.text._ZN7cutlass13device_kernelIN5flash19enable_sm80_to_sm89INS1_16FlashAttnBwdSm80INS1_25CollectiveMainloopBwdSm80ILi1ELi1EN4cute5tupleIJNS5_1CILi32EEENS7_ILi64EEENS7_ILi256EEEEEENS_10bfloat16_tEfNS_4arch4Sm80ELb0ELb1ELb1ELb1ELb0ELb0ELb0ELb0ELi2ELi2ELi2ELi1ELb1EEENS1_21CollectiveEpilogueBwdISB_SC_SE_Li256ELb1ELb0ELi4EEENS1_19SingleTileSchedulerILb1ELb0ELb0ELi64EEEEEEEEEvNT_6ParamsE:
        .type           _ZN7cutlass13device_kernelIN5flash19enable_sm80_to_sm89INS1_16FlashAttnBwdSm80INS1_25CollectiveMainloopBwdSm80ILi1ELi1EN4cute5tupleIJNS5_1CILi32EEENS7_ILi64EEENS7_ILi256EEEEEENS_10bfloat16_tEfNS_4arch4Sm80ELb0ELb1ELb1ELb1ELb0ELb0ELb0ELb0ELi2ELi2ELi2ELi1ELb1EEENS1_21CollectiveEpilogueBwdISB_SC_SE_Li256ELb1ELb0ELi4EEENS1_19SingleTileSchedulerILb1ELb0ELb0ELi64EEEEEEEEEvNT_6ParamsE,@function
        .size           _ZN7cutlass13device_kernelIN5flash19enable_sm80_to_sm89INS1_16FlashAttnBwdSm80INS1_25CollectiveMainloopBwdSm80ILi1ELi1EN4cute5tupleIJNS5_1CILi32EEENS7_ILi64EEENS7_ILi256EEEEEENS_10bfloat16_tEfNS_4arch4Sm80ELb0ELb1ELb1ELb1ELb0ELb0ELb0ELb0ELi2ELi2ELi2ELi1ELb1EEENS1_21CollectiveEpilogueBwdISB_SC_SE_Li256ELb1ELb0ELi4EEENS1_19SingleTileSchedulerILb1ELb0ELb0ELi64EEEEEEEEEvNT_6ParamsE,(.L_x_1152 - _ZN7cutlass13device_kernelIN5flash19enable_sm80_to_sm89INS1_16FlashAttnBwdSm80INS1_25CollectiveMainloopBwdSm80ILi1ELi1EN4cute5tupleIJNS5_1CILi32EEENS7_ILi64EEENS7_ILi256EEEEEENS_10bfloat16_tEfNS_4arch4Sm80ELb0ELb1ELb1ELb1ELb0ELb0ELb0ELb0ELi2ELi2ELi2ELi1ELb1EEENS1_21CollectiveEpilogueBwdISB_SC_SE_Li256ELb1ELb0ELi4EEENS1_19SingleTileSchedulerILb1ELb0ELb0ELi64EEEEEEEEEvNT_6ParamsE)
        .other          _ZN7cutlass13device_kernelIN5flash19enable_sm80_to_sm89INS1_16FlashAttnBwdSm80INS1_25CollectiveMainloopBwdSm80ILi1ELi1EN4cute5tupleIJNS5_1CILi32EEENS7_ILi64EEENS7_ILi256EEEEEENS_10bfloat16_tEfNS_4arch4Sm80ELb0ELb1ELb1ELb1ELb0ELb0ELb0ELb0ELi2ELi2ELi2ELi1ELb1EEENS1_21CollectiveEpilogueBwdISB_SC_SE_Li256ELb1ELb0ELi4EEENS1_19SingleTileSchedulerILb1ELb0ELb0ELi64EEEEEEEEEvNT_6ParamsE,@"STO_CUDA_ENTRY STV_DEFAULT"
_ZN7cutlass13device_kernelIN5flash19enable_sm80_to_sm89INS1_16FlashAttnBwdSm80INS1_25CollectiveMainloopBwdSm80ILi1ELi1EN4cute5tupleIJNS5_1CILi32EEENS7_ILi64EEENS7_ILi256EEEEEENS_10bfloat16_tEfNS_4arch4Sm80ELb0ELb1ELb1ELb1ELb0ELb0ELb0ELb0ELi2ELi2ELi2ELi1ELb1EEENS1_21CollectiveEpilogueBwdISB_SC_SE_Li256ELb1ELb0ELi4EEENS1_19SingleTileSchedulerILb1ELb0ELb0ELi64EEEEEEEEEvNT_6ParamsE:
[----:B------:R-:W-:Y:S02]  /*0000*/  MOV R1, c[0x0][0x28] ;  /* 0x00000a0000017a02 */ /* 0x000fe40000000f00 */
[----:B------:R-:W1:Y:S01]  /*0010*/  S2R R78, SR_TID.X ;  /* 0x00000000004e7919 */ /* 0x000e620000002100 */
[----:B------:R-:W-:Y:S01]  /*0020*/  IMAD.MOV.U32 R8, RZ, RZ, 0x4 ;  /* 0x00000004ff087424 */ /* 0x000fe200078e00ff */
[----:B------:R-:W2:Y:S01]  /*0030*/  S2UR UR6, SR_CTAID.X ;  /* 0x00000000000679c3 */ /* 0x000ea20000002500 */
[----:B------:R-:W-:Y:S01]  /*0040*/  ULDC.64 UR10, c[0x0][0x118] ;  /* 0x00004600000a7ab9 */ /* 0x000fe20000000a00 */
[----:B------:R-:W3:Y:S01]  /*0050*/  S2R R5, SR_CTAID.Z ;  /* 0x0000000000057919 */ /* 0x000ee20000002700 */
[----:B------:R-:W-:-:S03]  /*0060*/  IADD3 R1, R1, -0xd8, RZ ;  /* 0xffffff2801017810 */ /* 0x000fc60007ffe0ff */
[----:B------:R-:W4:Y:S01]  /*0070*/  S2R R77, SR_CTAID.Y ;  /* 0x00000000004d7919 */ /* 0x000f220000002600 */
[----:B-1----:R-:W-:Y:S01]  /*0080*/  SHF.R.U32.HI R0, RZ, 0x5, R78 ;  /* 0x00000005ff007819 */ /* 0x002fe2000001164e */
[----:B---3--:R-:W-:-:S05]  /*0090*/  IMAD.WIDE R2, R5, R8, c[0x0][0x3c0] ;  /* 0x0000f00005027625 */ /* 0x008fca00078e0208 */
[----:B------:R-:W1:Y:S02]  /*00a0*/  SHFL.IDX PT, R0, R0, RZ, 0x1f ;  /* 0x00001fff00007589 */ /* 0x000e6400000e0000 */
[----:B-1----:R-:W-:-:S13]  /*00b0*/  ISETP.NE.AND P0, PT, R0, RZ, PT ;  /* 0x000000ff0000720c */ /* 0x002fda0003f05270 */
[----:B------:R-:W-:Y:S05]  /*00c0*/  @!P0 BRA `(.L_x_225) ;  /* 0x0000013000008947 */ /* 0x000fea0003800000 */
[----:B--2-4-:R-:W-:-:S04]  /*00d0*/  ISETP.NE.U32.AND P0, PT, RZ, c[0x0][0x3c0], PT ;  /* 0x0000f000ff007a0c */ /* 0x014fc80003f05070 */
[----:B------:R-:W-:-:S13]  /*00e0*/  ISETP.NE.AND.EX P0, PT, RZ, c[0x0][0x3c4], PT, P0 ;  /* 0x0000f100ff007a0c */ /* 0x000fda0003f05300 */
[----:B------:R-:W-:Y:S05]  /*00f0*/  @!P0 BRA `(.L_x_226) ;  /* 0x0000002000008947 */ /* 0x000fea0003800000 */
[----:B------:R1:W5:Y:S01]  /*0100*/  LDG.E R0, [R2.64] ;  /* 0x0000000a02007981 */ /* 0x000362000c1e1900 */
[----:B------:R-:W-:Y:S05]  /*0110*/  BRA `(.L_x_227) ;  /* 0x0000009000007947 */ /* 0x000fea0003800000 */
.L_x_226:
        /* <DEDUP_REMOVED lines=8> */
.L_x_228:
[----:B------:R-:W-:Y:S02]  /*01a0*/  MOV R0, c[0x0][0x3a4] ;  /* 0x0000e90000007a02 */ /* 0x000fe40000000f00 */
.L_x_227:
[----:B------:R-:W-:-:S06]  /*01b0*/  USHF.L.U32 UR9, UR6, 0x6, URZ ;  /* 0x0000000606097899 */ /* 0x000fcc000800063f */
[----:B-----5:R-:W-:-:S04]  /*01c0*/  ISETP.LE.AND P0, PT, R0, UR9, PT ;  /* 0x0000000900007c0c */ /* 0x020fc8000bf03270 */
[----:B------:R-:W-:-:S05]  /*01d0*/  SEL R0, R5, 0xffffffff, !P0 ;  /* 0xffffffff05007807 */ /* 0x000fca0004000000 */
[----:B------:R2:W-:Y:S01]  /*01e0*/  STL [R1+0xbc], R0 ;  /* 0x0000bc0001007387 */ /* 0x0005e20000100800 */
[----:B------:R-:W-:Y:S05]  /*01f0*/  BRA `(.L_x_229) ;  /* 0x0000012000007947 */ /* 0x000fea0003800000 */
.L_x_225:
[----:B--2-4-:R-:W-:-:S04]  /*0200*/  ISETP.NE.U32.AND P0, PT, RZ, c[0x0][0x3c0], PT ;  /* 0x0000f000ff007a0c */ /* 0x014fc80003f05070 */
[----:B------:R-:W-:-:S13]  /*0210*/  ISETP.NE.AND.EX P0, PT, RZ, c[0x0][0x3c4], PT, P0 ;  /* 0x0000f100ff007a0c */ /* 0x000fda0003f05300 */
[----:B------:R-:W-:Y:S05]  /*0220*/  @!P0 BRA `(.L_x_230) ;  /* 0x0000002000008947 */ /* 0x000fea0003800000 */
[----:B------:R1:W5:Y:S01]  /*0230*/  LDG.E R0, [R2.64] ;  /* 0x0000000a02007981 */ /* 0x000362000c1e1900 */
[----:B------:R-:W-:Y:S05]  /*0240*/  BRA `(.L_x_231) ;  /* 0x0000009000007947 */ /* 0x000fea0003800000 */
.L_x_230:
        /* <DEDUP_REMOVED lines=8> */
.L_x_232:
[----:B------:R-:W-:Y:S02]  /*02d0*/  MOV R0, c[0x0][0x3a4] ;  /* 0x0000e90000007a02 */ /* 0x000fe40000000f00 */
.L_x_231:
[----:B------:R-:W-:-:S06]  /*02e0*/  USHF.L.U32 UR9, UR6, 0x6, URZ ;  /* 0x0000000606097899 */ /* 0x000fcc000800063f */
[----:B-----5:R-:W-:-:S04]  /*02f0*/  ISETP.LE.AND P0, PT, R0, UR9, PT ;  /* 0x0000000900007c0c */ /* 0x020fc8000bf03270 */
[----:B------:R-:W-:-:S05]  /*0300*/  SEL R0, R5, 0xffffffff, !P0 ;  /* 0xffffffff05007807 */ /* 0x000fca0004000000 */
[----:B------:R2:W-:Y:S04]  /*0310*/  STL [R1+0xbc], R0 ;  /* 0x0000bc0001007387 */ /* 0x0005e80000100800 */
.L_x_229:
[----:B------:R-:W3:Y:S02]  /*0320*/  LDL R79, [R1+0xbc] ;  /* 0x0000bc00014f7983 */ /* 0x000ee40000100800 */
[----:B---3--:R-:W-:-:S13]  /*0330*/  ISETP.GE.AND P0, PT, R79, RZ, PT ;  /* 0x000000ff4f00720c */ /* 0x008fda0003f06270 */
[----:B------:R-:W-:Y:S05]  /*0340*/  @!P0 EXIT ;  /* 0x000000000000894d */ /* 0x000fea0003800000 */
[----:B------:R-:W-:Y:S01]  /*0350*/  ISETP.NE.U32.AND P0, PT, RZ, c[0x0][0x2d8], PT ;  /* 0x0000b600ff007a0c */ /* 0x000fe20003f05070 */
[----:B------:R-:W-:Y:S01]  /*0360*/  IMAD.WIDE R6, R79, R8, c[0x0][0x2c8] ;  /* 0x0000b2004f067625 */ /* 0x000fe200078e0208 */
[----:B------:R-:W-:Y:S02]  /*0370*/  ISETP.NE.U32.AND P1, PT, RZ, c[0x0][0x2c8], PT ;  /* 0x0000b200ff007a0c */ /* 0x000fe40003f25070 */
[----:B------:R-:W-:Y:S02]  /*0380*/  ISETP.NE.AND.EX P0, PT, RZ, c[0x0][0x2dc], PT, P0 ;  /* 0x0000b700ff007a0c */ /* 0x000fe40003f05300 */
[----:B------:R-:W-:Y:S02]  /*0390*/  ISETP.NE.AND.EX P6, PT, RZ, c[0x0][0x2cc], PT, P1 ;  /* 0x0000b300ff007a0c */ /* 0x000fe40003fc5310 */
[----:B------:R-:W-:-:S09]  /*03a0*/  ISETP.NE.U32.AND P2, PT, RZ, c[0x0][0x2d0], PT ;  /* 0x0000b400ff007a0c */ /* 0x000fd20003f45070 */
[----:B-1----:R-:W-:Y:S02]  /*03b0*/  @P0 IMAD.WIDE R2, R79, R8, c[0x0][0x2d8] ;  /* 0x0000b6004f020625 */ /* 0x002fe400078e0208 */
[----:B--2---:R-:W2:Y:S01]  /*03c0*/  @P6 LDG.E R0, [R6.64] ;  /* 0x0000000a06006981 */ /* 0x004ea2000c1e1900 */
[----:B------:R-:W-:-:S03]  /*03d0*/  ISETP.NE.AND.EX P2, PT, RZ, c[0x0][0x2d4], PT, P2 ;  /* 0x0000b500ff007a0c */ /* 0x000fc60003f45320 */
[----:B------:R-:W3:Y:S01]  /*03e0*/  @P0 LDG.E R2, [R2.64] ;  /* 0x0000000a02020981 */ /* 0x000ee2000c1e1900 */
[----:B------:R-:W-:Y:S02]  /*03f0*/  IMAD.MOV.U32 R76, RZ, RZ, RZ ;  /* 0x000000ffff4c7224 */ /* 0x000fe400078e00ff */
[----:B------:R-:W-:Y:S02]  /*0400*/  IMAD.MOV.U32 R9, RZ, RZ, RZ ;  /* 0x000000ffff097224 */ /* 0x000fe400078e00ff */
[----:B------:R-:W-:Y:S02]  /*0410*/  IMAD.WIDE R4, R79, R8, c[0x0][0x2d0] ;  /* 0x0000b4004f047625 */ /* 0x000fe400078e0208 */
[----:B------:R1:W5:Y:S04]  /*0420*/  @P6 LDG.E R76, [R6.64] ;  /* 0x0000000a064c6981 */ /* 0x000368000c1e1900 */
[----:B------:R1:W5:Y:S01]  /*0430*/  @P2 LDG.E R9, [R4.64] ;  /* 0x0000000a04092981 */ /* 0x000362000c1e1900 */
[----:B------:R-:W-:-:S02]  /*0440*/  ULDC UR8, c[0x0][0x168] ;  /* 0x00005a0000087ab9 */ /* 0x000fc40000000800 */
[----:B------:R-:W-:Y:S01]  /*0450*/  ULDC UR15, c[0x0][0x198] ;  /* 0x00006600000f7ab9 */ /* 0x000fe20000000800 */
[----:B------:R-:W-:Y:S02]  /*0460*/  IMAD.MOV.U32 R11, RZ, RZ, RZ ;  /* 0x000000ffff0b7224 */ /* 0x000fe400078e00ff */
[----:B--2---:R-:W-:Y:S01]  /*0470*/  @P6 IMAD R0, R79, 0x20, R0 ;  /* 0x000000204f006824 */ /* 0x004fe200078e0200 */
[----:B---3--:R2:W3:Y:S04]  /*0480*/  @P0 R2UR UR8, R2 ;  /* 0x00000000020803c2 */ /* 0x0084e800000e0000 */
[----:B--2---:R-:W-:-:S04]  /*0490*/  @P6 SHF.R.S32.HI R2, RZ, 0x1f, R0 ;  /* 0x0000001fff026819 */ /* 0x004fc80000011400 */
[----:B------:R-:W-:-:S04]  /*04a0*/  @P6 LEA.HI R0, R2, R0, RZ, 0x5 ;  /* 0x0000000002006211 */ /* 0x000fc800078f28ff */
[----:B------:R-:W-:Y:S01]  /*04b0*/  @P6 LOP3.LUT R11, R0, 0xffffffe0, RZ, 0xc0, !PT ;  /* 0xffffffe0000b6812 */ /* 0x000fe200078ec0ff */
[----:B------:R-:W-:Y:S05]  /*04c0*/  @P0 BRA `(.L_x_233) ;  /* 0x0000006000000947 */ /* 0x000fea0003800000 */
[----:B-1-3--:R-:W-:Y:S05]  /*04d0*/  @!P6 BRA `(.L_x_233) ;  /* 0x000000500000e947 */ /* 0x00afea0003800000 */
[----:B------:R-:W2:Y:S04]  /*04e0*/  LDG.E R2, [R6.64] ;  /* 0x0000000a06027981 */ /* 0x000ea8000c1e1900 */
[----:B------:R-:W3:Y:S01]  /*04f0*/  LDG.E R0, [R6.64+0x4] ;  /* 0x0000040a06007981 */ /* 0x000ee2000c1e1900 */
[----:B--2---:R-:W1:Y:S08]  /*0500*/  R2UR UR8, R2 ;  /* 0x00000000020873c2 */ /* 0x004e7000000e0000 */
[----:B---3--:R-:W1:Y:S02]  /*0510*/  R2UR UR4, R0 ;  /* 0x00000000000473c2 */ /* 0x008e6400000e0000 */
[----:B-1----:R-:W-:-:S06]  /*0520*/  UIADD3 UR8, -UR8, UR4, URZ ;  /* 0x0000000408087290 */ /* 0x002fcc000fffe13f */
.L_x_233:
[----:B-1-3--:R-:W-:-:S04]  /*0530*/  ISETP.NE.U32.AND P0, PT, RZ, c[0x0][0x2e0], PT ;  /* 0x0000b800ff007a0c */ /* 0x00afc80003f05070 */
[----:B------:R-:W-:-:S13]  /*0540*/  ISETP.NE.AND.EX P0, PT, RZ, c[0x0][0x2e4], PT, P0 ;  /* 0x0000b900ff007a0c */ /* 0x000fda0003f05300 */
[----:B------:R-:W-:Y:S05]  /*0550*/  @!P0 BRA `(.L_x_234) ;  /* 0x0000004000008947 */ /* 0x000fea0003800000 */
[----:B------:R-:W-:-:S05]  /*0560*/  IMAD.WIDE R2, R79, R8, c[0x0][0x2e0] ;  /* 0x0000b8004f027625 */ /* 0x000fca00078e0208 */
[----:B------:R-:W2:Y:S02]  /*0570*/  LDG.E R0, [R2.64] ;  /* 0x0000000a02007981 */ /* 0x000ea4000c1e1900 */
[----:B--2---:R1:W2:Y:S02]  /*0580*/  R2UR UR15, R0 ;  /* 0x00000000000f73c2 */ /* 0x0042a400000e0000 */
[----:B-12---:R-:W-:Y:S05]  /*0590*/  BRA `(.L_x_235) ;  /* 0x0000006000007947 */ /* 0x006fea0003800000 */
.L_x_234:
[----:B------:R-:W-:Y:S05]  /*05a0*/  @!P2 BRA `(.L_x_235) ;  /* 0x000000500000a947 */ /* 0x000fea0003800000 */
[----:B------:R-:W2:Y:S04]  /*05b0*/  LDG.E R2, [R4.64] ;  /* 0x0000000a04027981 */ /* 0x000ea8000c1e1900 */
[----:B------:R-:W3:Y:S01]  /*05c0*/  LDG.E R0, [R4.64+0x4] ;  /* 0x0000040a04007981 */ /* 0x000ee2000c1e1900 */
[----:B--2---:R-:W1:Y:S08]  /*05d0*/  R2UR UR15, R2 ;  /* 0x00000000020f73c2 */ /* 0x004e7000000e0000 */
[----:B---3--:R-:W1:Y:S02]  /*05e0*/  R2UR UR4, R0 ;  /* 0x00000000000473c2 */ /* 0x008e6400000e0000 */
[----:B-1----:R-:W-:-:S06]  /*05f0*/  UIADD3 UR15, -UR15, UR4, URZ ;  /* 0x000000040f0f7290 */ /* 0x002fcc000fffe13f */
.L_x_235:
[----:B------:R-:W-:Y:S01]  /*0600*/  UIADD3 UR5, UR8, 0x1f, URZ ;  /* 0x0000001f08057890 */ /* 0x000fe2000fffe03f */
[----:B------:R-:W-:-:S03]  /*0610*/  ISETP.LE.AND P0, PT, RZ, UR6, PT ;  /* 0x00000006ff007c0c */ /* 0x000fc6000bf03270 */
[----:B------:R-:W-:-:S04]  /*0620*/  USHF.R.S32.HI UR4, URZ, 0x1f, UR5 ;  /* 0x0000001f3f047899 */ /* 0x000fc80008011405 */
[----:B------:R-:W-:-:S04]  /*0630*/  ULEA.HI UR4, UR4, UR5, URZ, 0x5 ;  /* 0x0000000504047291 */ /* 0x000fc8000f8f283f */
[----:B------:R-:W-:Y:S02]  /*0640*/  USHF.R.S32.HI UR7, URZ, 0x5, UR4 ;  /* 0x000000053f077899 */ /* 0x000fe40008011404 */
[----:B------:R-:W-:Y:S05]  /*0650*/  @!P0 BRA `(.L_x_236) ;  /* 0x0000009000008947 */ /* 0x000fea0003800000 */
[----:B------:R-:W-:Y:S02]  /*0660*/  UIADD3 UR4, -UR15, 0x5f, UR8 ;  /* 0x0000005f0f047890 */ /* 0x000fe4000fffe108 */
[----:B------:R-:W-:Y:S02]  /*0670*/  ULDC UR5, c[0x0][0x2a0] ;  /* 0x0000a80000057ab9 */ /* 0x000fe40000000800 */
[----:B------:R-:W-:-:S04]  /*0680*/  ULEA UR4, UR6, UR4, 0x6 ;  /* 0x0000000406047291 */ /* 0x000fc8000f8e303f */
[----:B------:R-:W-:-:S04]  /*0690*/  UIADD3 UR5, UR4, UR5, URZ ;  /* 0x0000000504057290 */ /* 0x000fc8000fffe03f */
[----:B------:R-:W-:-:S04]  /*06a0*/  USHF.R.S32.HI UR4, URZ, 0x1f, UR5 ;  /* 0x0000001f3f047899 */ /* 0x000fc80008011405 */
[----:B------:R-:W-:-:S04]  /*06b0*/  ULEA.HI UR4, UR4, UR5, URZ, 0x5 ;  /* 0x0000000504047291 */ /* 0x000fc8000f8f283f */
[----:B------:R-:W-:-:S04]  /*06c0*/  USHF.R.S32.HI UR4, URZ, 0x5, UR4 ;  /* 0x000000053f047899 */ /* 0x000fc80008011404 */
[----:B------:R-:W-:-:S04]  /*06d0*/  UISETP.LT.AND UP0, UPT, UR7, UR4, UPT ;  /* 0x000000040700728c */ /* 0x000fc8000bf01270 */
[----:B------:R-:W-:Y:S02]  /*06e0*/  USEL UR7, UR7, UR4, UP0 ;  /* 0x0000000407077287 */ /* 0x000fe40008000000 */
.L_x_236:
[----:B------:R-:W-:Y:S01]  /*06f0*/  UIADD3 UR4, UR9, UR8, -UR15 ;  /* 0x0000000809047290 */ /* 0x000fe2000fffe80f */
[----:B------:R-:W-:Y:S01]  /*0700*/  PLOP3.LUT P0, PT, PT, PT, PT, 0x80, 0x0 ;  /* 0x000000000000781c */ /* 0x000fe20003f0f070 */
[----:B------:R-:W-:Y:S01]  /*0710*/  ULDC UR5, c[0x0][0x2a4] ;  /* 0x0000a90000057ab9 */ /* 0x000fe20000000800 */
[----:B------:R-:W-:Y:S01]  /*0720*/  IMAD.MOV.U32 R10, RZ, RZ, RZ ;  /* 0x000000ffff0a7224 */ /* 0x000fe200078e00ff */
[----:B------:R-:W-:Y:S01]  /*0730*/  UIADD3 UR5, UR4, -UR5, URZ ;  /* 0x8000000504057290 */ /* 0x000fe2000fffe03f */
[----:B------:R-:W-:Y:S01]  /*0740*/  IMAD.MOV.U32 R134, RZ, RZ, RZ ;  /* 0x000000ffff867224 */ /* 0x000fe200078e00ff */
        /* <DEDUP_REMOVED lines=9> */
[----:B------:R-:W-:Y:S01]  /*07e0*/  MOV R124, RZ ;  /* 0x000000ff007c7202 */ /* 0x000fe20000000f00 */
[----:B------:R-:W-:Y:S01]  /*07f0*/  USHF.R.S32.HI UR12, URZ, 0x5, UR4 ;  /* 0x000000053f0c7899 */ /* 0x000fe20008011404 */
[----:B------:R-:W-:Y:S01]  /*0800*/  IMAD.MOV.U32 R8, RZ, RZ, RZ ;  /* 0x000000ffff087224 */ /* 0x000fe200078e00ff */
[----:B------:R-:W-:Y:S01]  /*0810*/  MOV R118, RZ ;  /* 0x000000ff00767202 */ /* 0x000fe20000000f00 */
        /* <DEDUP_REMOVED lines=60> */
[----:B------:R-:W-:Y:S01]  /*0be0*/  IMAD.MOV.U32 R0, RZ, RZ, c[0x0][0x248] ;  /* 0x00009200ff007624 */ /* 0x000fe200078e00ff */
[----:B------:R-:W-:Y:S01]  /*0bf0*/  SHF.R.S32.HI R31, RZ, 0x1f, R78 ;  /* 0x0000001fff1f7819 */ /* 0x000fe2000001144e */
[----:B------:R-:W-:Y:S01]  /*0c00*/  IMAD.MOV.U32 R10, RZ, RZ, R77 ;  /* 0x000000ffff0a7224 */ /* 0x000fe200078e004d */
[----:B------:R-:W-:Y:S01]  /*0c10*/  SHF.R.S32.HI R28, RZ, 0x1f, R79 ;  /* 0x0000001fff1c7819 */ /* 0x000fe2000001144f */
[----:B------:R-:W-:Y:S01]  /*0c20*/  IMAD.SHL.U32 R12, R78, 0x4, RZ ;  /* 0x000000044e0c7824 */ /* 0x000fe200078e00ff */
[----:B------:R-:W-:Y:S01]  /*0c30*/  ISETP.NE.AND P0, PT, R0, 0x1, PT ;  /* 0x000000010000780c */ /* 0x000fe20003f05270 */
[----:B------:R-:W-:Y:S01]  /*0c40*/  UIADD3 UR14, -UR9, UR15, URZ ;  /* 0x0000000f090e7290 */ /* 0x000fe2000fffe13f */
[----:B------:R-:W-:Y:S01]  /*0c50*/  LEA.HI R37, R31, R78, RZ, 0x3 ;  /* 0x0000004e1f257211 */ /* 0x000fe200078f18ff */
[----:B------:R-:W-:Y:S01]  /*0c60*/  IMAD.MOV.U32 R17, RZ, RZ, c[0x0][0x1d8] ;  /* 0x00007600ff117624 */ /* 0x000fe200078e00ff */
[----:B------:R-:W-:Y:S01]  /*0c70*/  SEL R22, R28, RZ, !P2 ;  /* 0x000000ff1c167207 */ /* 0x000fe20005000000 */
[----:B------:R-:W-:Y:S01]  /*0c80*/  IMAD.MOV.U32 R18, RZ, RZ, c[0x0][0x1dc] ;  /* 0x00007700ff127624 */ /* 0x000fe200078e00ff */
[----:B------:R-:W-:Y:S01]  /*0c90*/  LOP3.LUT R0, R37, 0xfffffff8, RZ, 0xc0, !PT ;  /* 0xfffffff825007812 */ /* 0x000fe200078ec0ff */
[----:B------:R-:W-:Y:S01]  /*0ca0*/  IMAD.MOV.U32 R15, RZ, RZ, c[0x0][0x2a8] ;  /* 0x0000aa00ff0f7624 */ /* 0x000fe200078e00ff */
[----:B------:R-:W-:Y:S01]  /*0cb0*/  SHF.R.S32.HI R43, RZ, 0x3, R37 ;  /* 0x00000003ff2b7819 */ /* 0x000fe20000011425 */
[----:B------:R-:W-:Y:S01]  /*0cc0*/  IMAD R8, R22, c[0x0][0x1e8], RZ ;  /* 0x00007a0016087a24 */ /* 0x000fe200078e02ff */
[----:B------:R-:W-:Y:S01]  /*0cd0*/  SEL R19, R79, RZ, !P2 ;  /* 0x000000ff4f137207 */ /* 0x000fe20005000000 */
[----:B------:R-:W-:Y:S01]  /*0ce0*/  IMAD.IADD R23, R78, 0x1, -R0 ;  /* 0x000000014e177824 */ /* 0x000fe200078e0a00 */
[----:B------:R-:W-:Y:S01]  /*0cf0*/  SHF.R.S32.HI R13, RZ, 0x1f, R43 ;  /* 0x0000001fff0d7819 */ /* 0x000fe2000001142b */
[----:B------:R-:W-:Y:S01]  /*0d00*/  @P0 IMAD.HI.U32 R2, R77, c[0x0][0x24c], RZ ;  /* 0x000093004d020a27 */ /* 0x000fe200078e00ff */
[----:B------:R-:W-:Y:S01]  /*0d10*/  IADD3 R20, P1, R12, R11, RZ ;  /* 0x0000000b0c147210 */ /* 0x000fe20007f3e0ff */
[----:B------:R-:W-:Y:S01]  /*0d20*/  USHF.R.S32.HI UR13, URZ, 0x1f, UR12 ;  /* 0x0000001f3f0d7899 */ /* 0x000fe2000801140c */
[----:B-----5:R-:W-:Y:S01]  /*0d30*/  IADD3 R14, P2, R43, R76, RZ ;  /* 0x0000004c2b0e7210 */ /* 0x020fe20007f5e0ff */
[----:B------:R-:W-:Y:S01]  /*0d40*/  ULDC.64 UR4, c[0x0][0x178] ;  /* 0x00005e0000047ab9 */ /* 0x000fe20000000a00 */
[----:B------:R-:W-:Y:S01]  /*0d50*/  @P0 SHF.R.U32.HI R10, RZ, c[0x0][0x250], R2 ;  /* 0x00009400ff0a0a19 */ /* 0x000fe20000011602 */
[----:B------:R-:W-:Y:S01]  /*0d60*/  IMAD.SHL.U32 R2, R23, 0x8, RZ ;  /* 0x0000000817027824 */ /* 0x000fe200078e00ff */
[----:B------:R-:W-:Y:S01]  /*0d70*/  IADD3 R6, P0, R43, R9, RZ ;  /* 0x000000092b067210 */ /* 0x000fe20007f1e0ff */
[----:B------:R-:W-:Y:S01]  /*0d80*/  UIMAD UR16, UR13, UR4, URZ ;  /* 0x000000040d1072a4 */ /* 0x000fe2000f8e023f */
[----:B------:R-:W-:Y:S01]  /*0d90*/  SHF.R.S32.HI R16, RZ, 0x1f, R10 ;  /* 0x0000001fff107819 */ /* 0x000fe2000001140a */
[----:B------:R-:W-:Y:S01]  /*0da0*/  UIMAD.WIDE.U32 UR18, UR12, UR4, URZ ;  /* 0x000000040c1272a5 */ /* 0x000fe2000f8e003f */
[--C-:B------:R-:W-:Y:S01]  /*0db0*/  SHF.R.S32.HI R3, RZ, 0x1f, R2.reuse ;  /* 0x0000001fff037819 */ /* 0x100fe20000011402 */
[----:B------:R-:W-:Y:S01]  /*0dc0*/  UIMAD UR5, UR12, UR5, UR16 ;  /* 0x000000050c0572a4 */ /* 0x000fe2000f8e0210 */
[----:B------:R-:W-:Y:S01]  /*0dd0*/  LEA.HI.X.SX32 R7, R9, R13, 0x1, P0 ;  /* 0x0000000d09077211 */ /* 0x000fe200000f0eff */
[----:B------:R-:W-:Y:S01]  /*0de0*/  IMAD R0, R16, c[0x0][0x1e0], RZ ;  /* 0x0000780010007a24 */ /* 0x000fe200078e02ff */
[----:B------:R-:W-:Y:S01]  /*0df0*/  IADD3 R35, R2, 0x40, RZ ;  /* 0x0000004002237810 */ /* 0x000fe20007ffe0ff */
[C---:B------:R-:W-:Y:S01]  /*0e00*/  IMAD.WIDE.U32 R4, R10.reuse, c[0x0][0x1e0], R2 ;  /* 0x000078000a047a25 */ /* 0x040fe200078e0002 */
[-C--:B------:R-:W-:Y:S01]  /*0e10*/  LEA.HI R40, R31, R78.reuse, RZ, 0x4 ;  /* 0x0000004e1f287211 */ /* 0x080fe200078f20ff */
[----:B------:R-:W-:Y:S01]  /*0e20*/  UIADD3 UR5, UR19, UR5, URZ ;  /* 0x0000000513057290 */ /* 0x000fe2000fffe03f */
[----:B------:R-:W-:Y:S01]  /*0e30*/  ISETP.GE.AND P4, PT, R35, c[0x0][0x1cc], PT ;  /* 0x0000730023007a0c */ /* 0x000fe20003f86270 */
[----:B------:R-:W-:Y:S01]  /*0e40*/  IMAD R0, R10, c[0x0][0x1e4], R0 ;  /* 0x000079000a007a24 */ /* 0x000fe200078e0200 */
[-C--:B------:R-:W-:Y:S01]  /*0e50*/  LEA.HI R30, R31, R78.reuse, RZ, 0x2 ;  /* 0x0000004e1f1e7211 */ /* 0x080fe200078f10ff */
[----:B------:R-:W-:Y:S01]  /*0e60*/  IMAD.U32 R9, RZ, RZ, UR6 ;  /* 0x00000006ff097e24 */ /* 0x000fe2000f8e00ff */
[C---:B------:R-:W-:Y:S01]  /*0e70*/  IADD3 R34, R2.reuse, 0x80, RZ ;  /* 0x0000008002227810 */ /* 0x040fe20007ffe0ff */
[----:B------:R-:W-:Y:S01]  /*0e80*/  IMAD.IADD R5, R5, 0x1, R0 ;  /* 0x0000000105057824 */ /* 0x000fe200078e0200 */
[----:B------:R-:W-:Y:S01]  /*0e90*/  IADD3 R33, R2, 0xc0, RZ ;  /* 0x000000c002217810 */ /* 0x000fe20007ffe0ff */
[----:B------:R-:W-:Y:S01]  /*0ea0*/  IMAD R0, R19, c[0x0][0x1ec], R8 ;  /* 0x00007b0013007a24 */ /* 0x000fe200078e0208 */
[----:B------:R-:W-:Y:S01]  /*0eb0*/  SHF.R.S32.HI R29, RZ, 0x2, R30 ;  /* 0x00000002ff1d7819 */ /* 0x000fe2000001141e */
[----:B------:R-:W-:Y:S01]  /*0ec0*/  IMAD.WIDE R8, R9, 0x40, R6 ;  /* 0x0000004009087825 */ /* 0x000fe200078e0206 */
[----:B------:R-:W-:Y:S01]  /*0ed0*/  ISETP.GE.AND P3, PT, R34, c[0x0][0x1cc], PT ;  /* 0x0000730022007a0c */ /* 0x000fe20003f66270 */
[----:B------:R-:W-:Y:S01]  /*0ee0*/  USHF.L.U32 UR16, UR12, 0x5, URZ ;  /* 0x000000050c107899 */ /* 0x000fe2000800063f */
[-C--:B------:R-:W-:Y:S01]  /*0ef0*/  LEA.HI R38, R31, R78.reuse, RZ, 0x5 ;  /* 0x0000004e1f267211 */ /* 0x080fe200078f28ff */
[----:B------:R-:W-:Y:S01]  /*0f00*/  IMAD.WIDE.U32 R4, R19, c[0x0][0x1e8], R4 ;  /* 0x00007a0013047a25 */ /* 0x000fe200078e0004 */
[----:B------:R-:W-:Y:S01]  /*0f10*/  SHF.R.S32.HI R41, RZ, 0x1f, R77 ;  /* 0x0000001fff297819 */ /* 0x000fe2000001144d */
[----:B------:R-:W-:Y:S01]  /*0f20*/  UIADD3 UR4, -UR16, UR8, URZ ;  /* 0x0000000810047290 */ /* 0x000fe2000fffe13f */
[----:B------:R-:W-:Y:S01]  /*0f30*/  SHF.R.S32.HI R36, RZ, 0x5, R38 ;  /* 0x00000005ff247819 */ /* 0x000fe20000011426 */
[----:B------:R-:W-:Y:S01]  /*0f40*/  IMAD R6, R9, c[0x0][0x1d8], RZ ;  /* 0x0000760009067a24 */ /* 0x000fe200078e02ff */
[----:B------:R-:W-:Y:S01]  /*0f50*/  UMOV UR17, 0x5 ;  /* 0x0000000500117882 */ /* 0x000fe20000000000 */
[----:B------:R-:W-:Y:S01]  /*0f60*/  IMAD.IADD R5, R5, 0x1, R0 ;  /* 0x0000000105057824 */ /* 0x000fe200078e0200 */
[----:B------:R-:W-:Y:S01]  /*0f70*/  CS2R R138, SRZ ;  /* 0x00000000008a7805 */ /* 0x000fe2000001ff00 */
[C---:B------:R-:W-:Y:S01]  /*0f80*/  IMAD R0, R8.reuse, c[0x0][0x1dc], R6 ;  /* 0x0000770008007a24 */ /* 0x040fe200078e0206 */
[----:B------:R-:W-:Y:S01]  /*0f90*/  CS2R R136, SRZ ;  /* 0x0000000000887805 */ /* 0x000fe2000001ff00 */
[----:B------:R-:W-:Y:S01]  /*0fa0*/  IMAD.WIDE.U32 R6, R8, c[0x0][0x1d8], R4 ;  /* 0x0000760008067a25 */ /* 0x000fe200078e0004 */
[----:B------:R-:W-:Y:S01]  /*0fb0*/  SHF.R.S32.HI R5, RZ, 0x1f, R11 ;  /* 0x0000001fff057819 */ /* 0x000fe2000001140b */
[----:B------:R-:W-:Y:S01]  /*0fc0*/  CS2R R134, SRZ ;  /* 0x0000000000867805 */ /* 0x000fe2000001ff00 */
[----:B------:R-:W-:Y:S01]  /*0fd0*/  CS2R R132, SRZ ;  /* 0x0000000000847805 */ /* 0x000fe2000001ff00 */
[----:B------:R-:W-:Y:S01]  /*0fe0*/  IMAD.IADD R0, R7, 0x1, R0 ;  /* 0x0000000107007824 */ /* 0x000fe200078e0200 */
[----:B------:R-:W-:Y:S01]  /*0ff0*/  LEA R4, P0, R6, c[0x0][0x1c0], 0x1 ;  /* 0x0000700006047a11 */ /* 0x000fe200078008ff */
[----:B------:R-:W-:Y:S01]  /*1000*/  IMAD.SHL.U32 R7, R43, 0x40, RZ ;  /* 0x000000402b077824 */ /* 0x000fe200078e00ff */
[----:B------:R-:W-:Y:S01]  /*1010*/  LEA.HI.X.SX32 R21, R12, R5, 0x1, P1 ;  /* 0x000000050c157211 */ /* 0x000fe200008f0eff */
[----:B------:R-:W-:Y:S01]  /*1020*/  IMAD.MOV.U32 R142, RZ, RZ, 0x20 ;  /* 0x00000020ff8e7424 */ /* 0x000fe200078e00ff */
[----:B------:R-:W-:Y:S01]  /*1030*/  LEA.HI.X R5, R6, c[0x0][0x1c4], R0, 0x1, P0 ;  /* 0x0000710006057a11 */ /* 0x000fe200000f0c00 */
[----:B------:R-:W-:Y:S01]  /*1040*/  IMAD.SHL.U32 R6, R11, 0x100, RZ ;  /* 0x000001000b067824 */ /* 0x000fe200078e00ff */
[-C--:B------:R-:W-:Y:S01]  /*1050*/  LEA.HI R0, R31, R78.reuse, RZ, 0x6 ;  /* 0x0000004e1f007211 */ /* 0x080fe200078f30ff */
[----:B------:R-:W-:Y:S01]  /*1060*/  CS2R R130, SRZ ;  /* 0x0000000000827805 */ /* 0x000fe2000001ff00 */
[----:B------:R-:W-:Y:S01]  /*1070*/  SHF.R.S32.HI R11, RZ, 0x1f, R78 ;  /* 0x0000001fff0b7819 */ /* 0x000fe2000001144e */
[----:B------:R-:W-:Y:S01]  /*1080*/  CS2R R128, SRZ ;  /* 0x0000000000807805 */ /* 0x000fe2000001ff00 */
[----:B------:R-:W-:Y:S01]  /*1090*/  SHF.R.S32.HI R26, RZ, 0x6, R0 ;  /* 0x00000006ff1a7819 */ /* 0x000fe20000011400 */
[----:B------:R-:W-:Y:S01]  /*10a0*/  CS2R R126, SRZ ;  /* 0x00000000007e7805 */ /* 0x000fe2000001ff00 */
[----:B------:R-:W-:Y:S01]  /*10b0*/  LOP3.LUT R0, R7, 0x1c0, RZ, 0xc0, !PT ;  /* 0x000001c007007812 */ /* 0x000fe200078ec0ff */
[----:B------:R-:W-:Y:S01]  /*10c0*/  CS2R R124, SRZ ;  /* 0x00000000007c7805 */ /* 0x000fe2000001ff00 */
[----:B------:R-:W-:Y:S01]  /*10d0*/  IADD3 R24, P1, R6, R78, RZ ;  /* 0x0000004e06187210 */ /* 0x000fe20007f3e0ff */
[----:B------:R-:W-:Y:S01]  /*10e0*/  IMAD.SHL.U32 R39, R26, 0x200, RZ ;  /* 0x000002001a277824 */ /* 0x000fe200078e00ff */
[----:B------:R-:W-:Y:S01]  /*10f0*/  LOP3.LUT R7, R0, 0x38, R2, 0xf8, !PT ;  /* 0x0000003800077812 */ /* 0x000fe200078ef802 */
[----:B------:R-:W-:Y:S01]  /*1100*/  CS2R R122, SRZ ;  /* 0x00000000007a7805 */ /* 0x000fe2000001ff00 */
[----:B------:R-:W-:Y:S01]  /*1110*/  SHF.R.U32.HI R0, RZ, 0x3, R0 ;  /* 0x00000003ff007819 */ /* 0x000fe20000011600 */
[----:B------:R-:W-:Y:S01]  /*1120*/  CS2R R120, SRZ ;  /* 0x0000000000787805 */ /* 0x000fe2000001ff00 */
[----:B------:R-:W-:Y:S01]  /*1130*/  LEA.HI.X.SX32 R25, R6, R11, 0x1, P1 ;  /* 0x0000000b06197211 */ /* 0x000fe200008f0eff */
[----:B------:R-:W-:Y:S01]  /*1140*/  CS2R R118, SRZ ;  /* 0x0000000000767805 */ /* 0x000fe2000001ff00 */
[----:B------:R-:W-:Y:S01]  /*1150*/  LEA.HI.X.SX32 R11, R76, R13, 0x1, P2 ;  /* 0x0000000d4c0b7211 */ /* 0x000fe200010f0eff */
[----:B------:R-:W-:Y:S01]  /*1160*/  CS2R R116, SRZ ;  /* 0x0000000000747805 */ /* 0x000fe2000001ff00 */
[----:B------:R-:W-:Y:S01]  /*1170*/  LOP3.LUT R6, R39, R7, R0, 0xf6, !PT ;  /* 0x0000000727067212 */ /* 0x000fe200078ef600 */
[----:B------:R-:W-:Y:S01]  /*1180*/  IMAD.WIDE.U32 R24, R77, c[0x0][0x238], R24 ;  /* 0x00008e004d187a25 */ /* 0x000fe200078e0018 */
[----:B------:R-:W-:Y:S01]  /*1190*/  IADD3 R0, -R43, UR14, RZ ;  /* 0x0000000e2b007c10 */ /* 0x000fe2000fffe1ff */
[----:B------:R-:W-:Y:S01]  /*11a0*/  CS2R R114, SRZ ;  /* 0x0000000000727805 */ /* 0x000fe2000001ff00 */
[----:B------:R-:W-:Y:S01]  /*11b0*/  ISETP.GE.AND P2, PT, R2, c[0x0][0x1cc], PT ;  /* 0x0000730002007a0c */ /* 0x000fe20003f46270 */
[----:B------:R-:W-:Y:S01]  /*11c0*/  IMAD.SHL.U32 R42, R6, 0x2, RZ ;  /* 0x00000002062a7824 */ /* 0x000fe200078e00ff */
[C---:B------:R-:W-:Y:S01]  /*11d0*/  LEA R12, P0, R17.reuse, R4, 0x6 ;  /* 0x00000004110c7211 */ /* 0x040fe200078030ff */
[----:B------:R-:W-:Y:S01]  /*11e0*/  CS2R R112, SRZ ;  /* 0x0000000000707805 */ /* 0x000fe2000001ff00 */
[C---:B------:R-:W-:Y:S01]  /*11f0*/  ISETP.LT.OR P1, PT, R0.reuse, 0x1, P2 ;  /* 0x000000010000780c */ /* 0x040fe20001721670 */
[----:B------:R-:W-:Y:S01]  /*1200*/  CS2R R110, SRZ ;  /* 0x00000000006e7805 */ /* 0x000fe2000001ff00 */
[----:B------:R-:W-:Y:S01]  /*1210*/  LEA.HI.X R13, R17, R5, R18, 0x6, P0 ;  /* 0x00000005110d7211 */ /* 0x000fe200000f3412 */
[----:B------:R-:W-:Y:S01]  /*1220*/  STL [R1+0x50], R42 ;  /* 0x0000502a01007387 */ /* 0x000fe20000100800 */
[----:B------:R-:W-:Y:S01]  /*1230*/  ISETP.LT.OR P0, PT, R0, 0x1, P4 ;  /* 0x000000010000780c */ /* 0x000fe20002701670 */
[----:B------:R-:W-:Y:S01]  /*1240*/  CS2R R108, SRZ ;  /* 0x00000000006c7805 */ /* 0x000fe2000001ff00 */
[----:B------:R-:W-:Y:S01]  /*1250*/  SHF.R.S32.HI R18, RZ, 0x4, R40 ;  /* 0x00000004ff127819 */ /* 0x000fe20000011428 */
[----:B------:R-:W-:Y:S01]  /*1260*/  CS2R R106, SRZ ;  /* 0x00000000006a7805 */ /* 0x000fe2000001ff00 */
[----:B------:R-:W-:Y:S01]  /*1270*/  SHF.R.S32.HI R7, RZ, 0x1f, R30 ;  /* 0x0000001fff077819 */ /* 0x000fe2000001141e */
[----:B------:R-:W-:Y:S01]  /*1280*/  CS2R R104, SRZ ;  /* 0x0000000000687805 */ /* 0x000fe2000001ff00 */
[----:B------:R-:W-:Y:S01]  /*1290*/  LEA.HI R6, R40, R18, RZ, 0x1 ;  /* 0x0000001228067211 */ /* 0x000fe200078f08ff */
[----:B------:R-:W-:Y:S01]  /*12a0*/  CS2R R102, SRZ ;  /* 0x0000000000667805 */ /* 0x000fe2000001ff00 */
[----:B------:R-:W-:Y:S01]  /*12b0*/  LEA.HI R7, R7, R29, RZ, 0x3 ;  /* 0x0000001d07077211 */ /* 0x000fe200078f18ff */
[----:B------:R-:W-:Y:S01]  /*12c0*/  @!PT LDS RZ, [RZ] ;  /* 0x00000000fffff984 */ /* 0x000fe20000000800 */
[----:B------:R-:W-:Y:S01]  /*12d0*/  @!PT LDS RZ, [RZ] ;  /* 0x00000000fffff984 */ /* 0x000fe20000000800 */
[----:B------:R-:W-:Y:S01]  /*12e0*/  @!PT LDS RZ, [RZ] ;  /* 0x00000000fffff984 */ /* 0x000fe20000000800 */
[----:B------:R1:W-:Y:S01]  /*12f0*/  LDGSTS.E.BYPASS.LTC128B.128 [R42+0x8080], [R4.64], !P1 ;  /* 0x08080000042a7fae */ /* 0x0003e2000c901d4a */
[----:B------:R-:W-:Y:S01]  /*1300*/  ISETP.GE.AND P1, PT, R15, 0x1, PT ;  /* 0x000000010f00780c */ /* 0x000fe20003f26270 */
[----:B------:R-:W-:Y:S01]  /*1310*/  CS2R R100, SRZ ;  /* 0x0000000000647805 */ /* 0x000fe2000001ff00 */
[----:B------:R-:W-:Y:S01]  /*1320*/  ISETP.GE.AND P1, PT, R33, c[0x0][0x1cc], PT ;  /* 0x0000730021007a0c */ /* 0x000fe20003f26270 */
[----:B------:R1:W-:Y:S01]  /*1330*/  LDGSTS.E.BYPASS.LTC128B.128 [R42+0xa080], [R4.64+0x80], !P0 ;  /* 0x0a080080042a7fae */ /* 0x0003e2000c101d4a */
[----:B------:R-:W-:Y:S01]  /*1340*/  LOP3.LUT R15, R6, 0xfffffffe, RZ, 0xc0, !PT ;  /* 0xfffffffe060f7812 */ /* 0x000fe200078ec0ff */
[----:B------:R-:W-:Y:S01]  /*1350*/  IMAD R6, R16, c[0x0][0x1b0], RZ ;  /* 0x00006c0010067a24 */ /* 0x000fe200078e02ff */
[C---:B------:R-:W-:Y:S01]  /*1360*/  ISETP.LT.OR P5, PT, R0.reuse, 0x1, P3 ;  /* 0x000000010000780c */ /* 0x040fe20001fa1670 */
[----:B------:R-:W-:Y:S01]  /*1370*/  CS2R R98, SRZ ;  /* 0x0000000000627805 */ /* 0x000fe2000001ff00 */
[----:B------:R-:W-:Y:S01]  /*1380*/  ISETP.LT.OR P0, PT, R0, 0x1, P1 ;  /* 0x000000010000780c */ /* 0x000fe20000f01670 */
[C---:B------:R-:W-:Y:S01]  /*1390*/  IMAD R16, R10.reuse, c[0x0][0x1b4], R6 ;  /* 0x00006d000a107a24 */ /* 0x040fe200078e0206 */
[----:B------:R-:W-:Y:S01]  /*13a0*/  LOP3.LUT R17, R7, 0xfffffff8, RZ, 0xc0, !PT ;  /* 0xfffffff807117812 */ /* 0x000fe200078ec0ff */
[----:B------:R-:W-:Y:S01]  /*13b0*/  IMAD.WIDE.U32 R6, R10, c[0x0][0x1b0], R2 ;  /* 0x00006c000a067a25 */ /* 0x000fe200078e0002 */
[C---:B------:R-:W-:Y:S01]  /*13c0*/  ISETP.LT.OR P4, PT, R0.reuse, 0x21, P4 ;  /* 0x000000210000780c */ /* 0x040fe20002781670 */
[----:B------:R-:W-:Y:S01]  /*13d0*/  CS2R R96, SRZ ;  /* 0x0000000000607805 */ /* 0x000fe2000001ff00 */
[C---:B------:R-:W-:Y:S01]  /*13e0*/  ISETP.LT.OR P3, PT, R0.reuse, 0x21, P3 ;  /* 0x000000210000780c */ /* 0x040fe20001f61670 */
[C---:B------:R-:W-:Y:S01]  /*13f0*/  IMAD R10, R11.reuse, c[0x0][0x178], RZ ;  /* 0x00005e000b0a7a24 */ /* 0x040fe200078e02ff */
[----:B------:R-:W-:Y:S01]  /*1400*/  ISETP.LT.OR P1, PT, R0, 0x21, P1 ;  /* 0x000000210000780c */ /* 0x000fe20000f21670 */
[----:B------:R-:W-:Y:S01]  /*1410*/  IMAD R11, R11, c[0x0][0x208], RZ ;  /* 0x000082000b0b7a24 */ /* 0x000fe200078e02ff */
[----:B------:R-:W-:Y:S01]  /*1420*/  CS2R R94, SRZ ;  /* 0x00000000005e7805 */ /* 0x000fe2000001ff00 */
[----:B------:R-:W-:Y:S01]  /*1430*/  IMAD.IADD R27, R18, 0x1, -R15 ;  /* 0x00000001121b7824 */ /* 0x000fe200078e0a0f */
[----:B------:R1:W-:Y:S01]  /*1440*/  LDGSTS.E.BYPASS.LTC128B.128 [R42+0xc080], [R4.64+0x100], !P5 ;  /* 0x0c080100042a7fae */ /* 0x0003e2000e901d4a */
[----:B------:R-:W-:Y:S01]  /*1450*/  IMAD.IADD R15, R29, 0x1, -R17 ;  /* 0x000000011d0f7824 */ /* 0x000fe200078e0a11 */
[----:B------:R-:W-:Y:S01]  /*1460*/  CS2R R92, SRZ ;  /* 0x00000000005c7805 */ /* 0x000fe2000001ff00 */
[----:B------:R-:W-:Y:S01]  /*1470*/  IMAD.IADD R7, R7, 0x1, R16 ;  /* 0x0000000107077824 */ /* 0x000fe200078e0210 */
[----:B------:R1:W-:Y:S01]  /*1480*/  LDGSTS.E.BYPASS.LTC128B.128 [R42+0xe080], [R4.64+0x180], !P0 ;  /* 0x0e080180042a7fae */ /* 0x0003e2000c101d4a */
[----:B------:R-:W-:Y:S01]  /*1490*/  IMAD R18, R14, c[0x0][0x17c], R10 ;  /* 0x00005f000e127a24 */ /* 0x000fe200078e020a */
[----:B------:R-:W-:Y:S01]  /*14a0*/  ISETP.LT.OR P0, PT, R0, 0x21, P2 ;  /* 0x000000210000780c */ /* 0x000fe20001701670 */
[C---:B------:R-:W-:Y:S01]  /*14b0*/  IMAD R29, R14.reuse, c[0x0][0x20c], R11 ;  /* 0x000083000e1d7a24 */ /* 0x040fe200078e020b */
[----:B------:R-:W-:Y:S01]  /*14c0*/  LOP3.LUT P5, RZ, R15, 0x4, RZ, 0xc0, !PT ;  /* 0x000000040fff7812 */ /* 0x000fe200078ac0ff */
[C-C-:B------:R-:W-:Y:S01]  /*14d0*/  IMAD.WIDE.U32 R10, R14.reuse, c[0x0][0x178], R2.reuse ;  /* 0x00005e000e0a7a25 */ /* 0x140fe200078e0002 */
[----:B------:R-:W-:Y:S01]  /*14e0*/  ISETP.GE.AND P2, PT, R35, c[0x0][0x19c], PT ;  /* 0x0000670023007a0c */ /* 0x000fe20003f46270 */
[----:B------:R-:W-:Y:S01]  /*14f0*/  CS2R R90, SRZ ;  /* 0x00000000005a7805 */ /* 0x000fe2000001ff00 */
[----:B------:R-:W-:Y:S01]  /*1500*/  CS2R R88, SRZ ;  /* 0x0000000000587805 */ /* 0x000fe2000001ff00 */
[----:B------:R-:W-:Y:S01]  /*1510*/  IMAD.WIDE.U32 R16, R14, c[0x0][0x208], R2 ;  /* 0x000082000e107a25 */ /* 0x000fe200078e0002 */
[----:B------:R-:W-:Y:S01]  /*1520*/  CS2R R86, SRZ ;  /* 0x0000000000567805 */ /* 0x000fe2000001ff00 */
[----:B------:R-:W-:Y:S01]  /*1530*/  CS2R R84, SRZ ;  /* 0x0000000000547805 */ /* 0x000fe2000001ff00 */
[----:B------:R-:W-:Y:S01]  /*1540*/  CS2R R82, SRZ ;  /* 0x0000000000527805 */ /* 0x000fe2000001ff00 */
[----:B------:R-:W-:Y:S01]  /*1550*/  IMAD.SHL.U32 R3, R15, 0x40, RZ ;  /* 0x000000400f037824 */ /* 0x000fe200078e00ff */
[----:B------:R-:W-:Y:S01]  /*1560*/  CS2R R80, SRZ ;  /* 0x0000000000507805 */ /* 0x000fe2000001ff00 */
[----:B------:R-:W-:Y:S01]  /*1570*/  IMAD R14, R22, c[0x0][0x1b8], RZ ;  /* 0x00006e00160e7a24 */ /* 0x000fe200078e02ff */
[----:B------:R2:W-:Y:S01]  /*1580*/  LDGSTS.E.BYPASS.LTC128B.128 [R42+0x9080], [R12.64], !P0 ;  /* 0x090800000c2a7fae */ /* 0x0005e2000c101d4a */
[----:B------:R-:W-:Y:S01]  /*1590*/  CS2R R74, SRZ ;  /* 0x00000000004a7805 */ /* 0x000fe2000001ff00 */
[----:B------:R-:W-:Y:S01]  /*15a0*/  LOP3.LUT R3, R3, 0x1c0, RZ, 0xc0, !PT ;  /* 0x000001c003037812 */ /* 0x000fe200078ec0ff */
[C---:B------:R-:W-:Y:S01]  /*15b0*/  IMAD R14, R19.reuse, c[0x0][0x1bc], R14 ;  /* 0x00006f00130e7a24 */ /* 0x040fe200078e020e */
[----:B------:R2:W-:Y:S01]  /*15c0*/  LDGSTS.E.BYPASS.LTC128B.128 [R42+0xb080], [R12.64+0x80], !P4 ;  /* 0x0b0800800c2a7fae */ /* 0x0005e2000e101d4a */
[----:B------:R-:W-:Y:S01]  /*15d0*/  CS2R R72, SRZ ;  /* 0x0000000000487805 */ /* 0x000fe2000001ff00 */
[----:B------:R-:W-:Y:S01]  /*15e0*/  CS2R R70, SRZ ;  /* 0x0000000000467805 */ /* 0x000fe2000001ff00 */
[----:B------:R-:W-:Y:S01]  /*15f0*/  CS2R R68, SRZ ;  /* 0x0000000000447805 */ /* 0x000fe2000001ff00 */
[----:B------:R2:W-:Y:S01]  /*1600*/  LDGSTS.E.BYPASS.LTC128B.128 [R42+0xd080], [R12.64+0x100], !P3 ;  /* 0x0d0801000c2a7fae */ /* 0x0005e2000d901d4a */
[----:B------:R-:W-:Y:S01]  /*1610*/  ISETP.LT.OR P3, PT, R0, 0x1, P2 ;  /* 0x000000010000780c */ /* 0x000fe20001761670 */
[----:B------:R-:W-:Y:S01]  /*1620*/  CS2R R66, SRZ ;  /* 0x0000000000427805 */ /* 0x000fe2000001ff00 */
[----:B-1----:R-:W-:Y:S01]  /*1630*/  IMAD.WIDE.U32 R4, R19, c[0x0][0x1b8], R6 ;  /* 0x00006e0013047a25 */ /* 0x002fe200078e0006 */
[----:B------:R2:W-:Y:S01]  /*1640*/  LDGSTS.E.BYPASS.LTC128B.128 [R42+0xf080], [R12.64+0x180], !P1 ;  /* 0x0f0801800c2a7fae */ /* 0x0005e2000c901d4a */
[----:B------:R-:W-:Y:S01]  /*1650*/  ISETP.GE.AND P1, PT, R34, c[0x0][0x19c], PT ;  /* 0x0000670022007a0c */ /* 0x000fe20003f26270 */
[----:B------:R-:W-:Y:S01]  /*1660*/  CS2R R64, SRZ ;  /* 0x0000000000407805 */ /* 0x000fe2000001ff00 */
[----:B------:R-:W-:Y:S01]  /*1670*/  IMAD.SHL.U32 R6, R26, 0x8, RZ ;  /* 0x000000081a067824 */ /* 0x000fe200078e00ff */
[----:B------:R-:W0:Y:S01]  /*1680*/  LDGDEPBAR ;  /* 0x00000000000079af */ /* 0x000e220000000000 */
[----:B------:R-:W-:Y:S01]  /*1690*/  IMAD.IADD R7, R11, 0x1, R18 ;  /* 0x000000010b077824 */ /* 0x000fe200078e0212 */
[----:B------:R-:W-:Y:S01]  /*16a0*/  SHF.R.U32.HI R11, RZ, 0x3, R3 ;  /* 0x00000003ff0b7819 */ /* 0x000fe20000011603 */
[----:B------:R-:W-:Y:S01]  /*16b0*/  IMAD.IADD R5, R5, 0x1, R14 ;  /* 0x0000000105057824 */ /* 0x000fe200078e020e */
[----:B------:R-:W-:Y:S01]  /*16c0*/  LOP3.LUT R31, R6, 0x18, RZ, 0xc0, !PT ;  /* 0x00000018061f7812 */ /* 0x000fe200078ec0ff */
[----:B------:R-:W-:Y:S01]  /*16d0*/  IMAD.MOV.U32 R6, RZ, RZ, R10 ;  /* 0x000000ffff067224 */ /* 0x000fe200078e000a */
[----:B------:R-:W-:Y:S01]  /*16e0*/  LEA.HI R10, R38, R36, RZ, 0x1 ;  /* 0x00000024260a7211 */ /* 0x000fe200078f08ff */
[----:B------:R-:W-:Y:S01]  /*16f0*/  IMAD R14, R41, c[0x0][0x180], RZ ;  /* 0x00006000290e7a24 */ /* 0x000fe200078e02ff */
[----:B------:R-:W-:Y:S01]  /*1700*/  LOP3.LUT R18, R11, R3, R31, 0x1e, !PT ;  /* 0x000000030b127212 */ /* 0x000fe200078e1e1f */
[----:B------:R-:W-:Y:S01]  /*1710*/  IMAD R3, R9, c[0x0][0x1a8], RZ ;  /* 0x00006a0009037a24 */ /* 0x000fe200078e02ff */
[----:B------:R-:W-:Y:S01]  /*1720*/  CS2R R62, SRZ ;  /* 0x00000000003e7805 */ /* 0x000fe2000001ff00 */
[C---:B------:R-:W-:Y:S01]  /*1730*/  IMAD R14, R77.reuse, c[0x0][0x184], R14 ;  /* 0x000061004d0e7a24 */ /* 0x040fe200078e020e */
[----:B------:R-:W-:Y:S01]  /*1740*/  CS2R R60, SRZ ;  /* 0x00000000003c7805 */ /* 0x000fe2000001ff00 */
[----:B------:R-:W-:Y:S01]  /*1750*/  IMAD R15, R8, c[0x0][0x1ac], R3 ;  /* 0x00006b00080f7a24 */ /* 0x000fe200078e0203 */
[----:B------:R-:W-:Y:S01]  /*1760*/  LOP3.LUT R3, R30, 0x3ffffffc, RZ, 0xc0, !PT ;  /* 0x3ffffffc1e037812 */ /* 0x000fe200078ec0ff */
[----:B------:R-:W-:Y:S01]  /*1770*/  IMAD.WIDE.U32 R8, R8, c[0x0][0x1a8], R4 ;  /* 0x00006a0008087a25 */ /* 0x000fe200078e0004 */
[----:B------:R-:W-:Y:S01]  /*1780*/  LOP3.LUT R4, R10, 0xfffffffe, RZ, 0xc0, !PT ;  /* 0xfffffffe0a047812 */ /* 0x000fe200078ec0ff */
[----:B------:R-:W-:Y:S01]  /*1790*/  CS2R R58, SRZ ;  /* 0x00000000003a7805 */ /* 0x000fe2000001ff00 */
[----:B------:R-:W-:Y:S01]  /*17a0*/  CS2R R56, SRZ ;  /* 0x0000000000387805 */ /* 0x000fe2000001ff00 */
[----:B------:R-:W-:Y:S01]  /*17b0*/  IMAD.IADD R5, R78, 0x1, -R3 ;  /* 0x000000014e057824 */ /* 0x000fe200078e0a03 */
[----:B------:R-:W-:Y:S01]  /*17c0*/  CS2R R54, SRZ ;  /* 0x0000000000367805 */ /* 0x000fe2000001ff00 */
[----:B------:R-:W-:Y:S01]  /*17d0*/  IMAD.IADD R22, R36, 0x1, -R4 ;  /* 0x0000000124167824 */ /* 0x000fe200078e0a04 */
[----:B------:R-:W-:Y:S01]  /*17e0*/  LEA R4, P0, R8, c[0x0][0x190], 0x1 ;  /* 0x0000640008047a11 */ /* 0x000fe200078008ff */
[----:B------:R-:W-:Y:S01]  /*17f0*/  IMAD.WIDE.U32 R10, R77, c[0x0][0x180], R6 ;  /* 0x000060004d0a7a25 */ /* 0x000fe200078e0006 */
[----:B------:R-:W-:Y:S01]  /*1800*/  CS2R R52, SRZ ;  /* 0x0000000000347805 */ /* 0x000fe2000001ff00 */
[----:B------:R-:W-:Y:S01]  /*1810*/  CS2R R50, SRZ ;  /* 0x0000000000327805 */ /* 0x000fe2000001ff00 */
[----:B------:R-:W-:Y:S01]  /*1820*/  UISETP.GT.AND UP1, UPT, UR6, -0x1, UPT ;  /* 0xffffffff0600788c */ /* 0x000fe2000bf24270 */
[----:B------:R-:W-:-:S02]  /*1830*/  IMAD.SHL.U32 R32, R22, 0x400, RZ ;  /* 0x0000040016207824 */ /* 0x000fc400078e00ff */
[----:B------:R-:W-:Y:S02]  /*1840*/  IMAD.IADD R3, R9, 0x1, R15 ;  /* 0x0000000109037824 */ /* 0x000fe400078e020f */
[----:B------:R-:W-:Y:S02]  /*1850*/  IMAD.MOV.U32 R19, RZ, RZ, c[0x0][0x1a8] ;  /* 0x00006a00ff137624 */ /* 0x000fe400078e00ff */
[----:B------:R-:W-:Y:S01]  /*1860*/  IMAD R7, R5, 0x2, R32 ;  /* 0x0000000205077824 */ /* 0x000fe200078e0220 */
[----:B------:R-:W-:Y:S01]  /*1870*/  LEA.HI.X R5, R8, c[0x0][0x194], R3, 0x1, P0 ;  /* 0x0000650008057a11 */ /* 0x000fe200000f0c03 */
[----:B------:R-:W-:Y:S01]  /*1880*/  IMAD.IADD R9, R11, 0x1, R14 ;  /* 0x000000010b097824 */ /* 0x000fe200078e020e */
[----:B------:R-:W-:Y:S01]  /*1890*/  LEA R6, P0, R19, R4, 0x6 ;  /* 0x0000000413067211 */ /* 0x000fe200078030ff */
[----:B------:R-:W-:Y:S02]  /*18a0*/  IMAD.MOV.U32 R11, RZ, RZ, c[0x0][0x1ac] ;  /* 0x00006b00ff0b7624 */ /* 0x000fe400078e00ff */
[----:B------:R-:W-:Y:S01]  /*18b0*/  IMAD.IADD R3, R7, 0x1, R18 ;  /* 0x0000000107037824 */ /* 0x000fe200078e0212 */
[----:B------:R-:W-:Y:S01]  /*18c0*/  SEL R18, R28, RZ, !P6 ;  /* 0x000000ff1c127207 */ /* 0x000fe20007000000 */
[----:B------:R-:W-:Y:S01]  /*18d0*/  IMAD.MOV.U32 R8, RZ, RZ, R10 ;  /* 0x000000ffff087224 */ /* 0x000fe200078e000a */
[----:B------:R-:W-:Y:S01]  /*18e0*/  LEA.HI.X R7, R19, R5, R11, 0x6, P0 ;  /* 0x0000000513077211 */ /* 0x000fe200000f340b */
[----:B------:R-:W-:Y:S01]  /*18f0*/  IMAD.SHL.U32 R10, R3, 0x2, RZ ;  /* 0x00000002030a7824 */ /* 0x000fe200078e00ff */
[----:B------:R-:W-:Y:S01]  /*1900*/  ISETP.GE.AND P0, PT, R2, c[0x0][0x19c], PT ;  /* 0x0000670002007a0c */ /* 0x000fe20003f06270 */
[----:B--2---:R-:W-:Y:S01]  /*1910*/  IMAD R12, R18, c[0x0][0x188], RZ ;  /* 0x00006200120c7a24 */ /* 0x004fe200078e02ff */
[----:B------:R-:W-:Y:S01]  /*1920*/  SEL R19, R79, RZ, !P6 ;  /* 0x000000ff4f137207 */ /* 0x000fe20007000000 */
[----:B------:R-:W-:Y:S01]  /*1930*/  IMAD.U32 R11, RZ, RZ, UR19 ;  /* 0x00000013ff0b7e24 */ /* 0x000fe2000f8e00ff */
[C---:B------:R-:W-:Y:S01]  /*1940*/  ISETP.LT.OR P4, PT, R0.reuse, 0x1, P0 ;  /* 0x000000010000780c */ /* 0x040fe20000781670 */
[----:B------:R1:W-:Y:S01]  /*1950*/  STL [R1+0x64], R10 ;  /* 0x0000640a01007387 */ /* 0x0003e20000100800 */
[----:B------:R-:W-:Y:S01]  /*1960*/  ISETP.LT.OR P6, PT, R0, 0x21, P0 ;  /* 0x000000210000780c */ /* 0x000fe200007c1670 */
[----:B------:R-:W-:Y:S01]  /*1970*/  IMAD R12, R19, c[0x0][0x18c], R12 ;  /* 0x00006300130c7a24 */ /* 0x000fe200078e020c */
[----:B------:R-:W-:Y:S01]  /*1980*/  ISETP.GE.AND P0, PT, R33, c[0x0][0x19c], PT ;  /* 0x0000670021007a0c */ /* 0x000fe20003f06270 */
[----:B------:R-:W-:Y:S01]  /*1990*/  IMAD.WIDE.U32 R14, R19, c[0x0][0x188], R8 ;  /* 0x00006200130e7a25 */ /* 0x000fe200078e0008 */
[----:B------:R-:W-:-:S03]  /*19a0*/  IADD3 R3, R10, 0x14180, RZ ;  /* 0x000141800a037810 */ /* 0x000fc60007ffe0ff */
[----:B------:R-:W-:Y:S02]  /*19b0*/  IMAD.U32 R11, RZ, RZ, UR5 ;  /* 0x00000005ff0b7e24 */ /* 0x000fe4000f8e00ff */
[----:B------:R-:W-:Y:S02]  /*19c0*/  IMAD.IADD R13, R15, 0x1, R12 ;  /* 0x000000010f0d7824 */ /* 0x000fe400078e020c */
[----:B------:R2:W-:Y:S01]  /*19d0*/  LDGSTS.E.BYPASS.LTC128B.128 [R42+0x80], [R4.64], !P4 ;  /* 0x00080000042a7fae */ /* 0x0005e2000e101d4a */
[C---:B------:R-:W-:Y:S01]  /*19e0*/  ISETP.LT.OR P4, PT, R0.reuse, 0x1, P1 ;  /* 0x000000010000780c */ /* 0x040fe20000f81670 */
[----:B------:R-:W-:Y:S02]  /*19f0*/  IMAD.MOV.U32 R8, RZ, RZ, R16 ;  /* 0x000000ffff087224 */ /* 0x000fe400078e0010 */
[----:B------:R2:W-:Y:S01]  /*1a00*/  LDGSTS.E.BYPASS.LTC128B.128 [R42+0x2080], [R4.64+0x80], !P3 ;  /* 0x02080080042a7fae */ /* 0x0005e2000d901d4a */
[----:B------:R-:W-:Y:S01]  /*1a10*/  ISETP.LT.OR P3, PT, R0, 0x21, P1 ;  /* 0x000000210000780c */ /* 0x000fe20000f61670 */
[----:B------:R-:W-:-:S02]  /*1a20*/  IMAD.IADD R9, R17, 0x1, R29 ;  /* 0x0000000111097824 */ /* 0x000fc400078e021d */
[C---:B------:R-:W-:Y:S02]  /*1a30*/  IMAD R28, R41.reuse, c[0x0][0x270], RZ ;  /* 0x00009c00291c7a24 */ /* 0x040fe400078e02ff */
[C---:B------:R-:W-:Y:S02]  /*1a40*/  IMAD R29, R41.reuse, c[0x0][0x288], RZ ;  /* 0x0000a200291d7a24 */ /* 0x040fe400078e02ff */
[----:B------:R-:W-:Y:S01]  /*1a50*/  IMAD R30, R41, c[0x0][0x238], RZ ;  /* 0x00008e00291e7a24 */ /* 0x000fe200078e02ff */
[----:B-1----:R-:W-:Y:S01]  /*1a60*/  IADD3 R10, R10, 0x141c0, RZ ;  /* 0x000141c00a0a7810 */ /* 0x002fe20007ffe0ff */
[----:B------:R2:W-:Y:S01]  /*1a70*/  LDGSTS.E.BYPASS.LTC128B.128 [R42+0x4080], [R4.64+0x100], !P4 ;  /* 0x04080100042a7fae */ /* 0x0005e2000e101d4a */
[C---:B------:R-:W-:Y:S01]  /*1a80*/  ISETP.LT.OR P4, PT, R0.reuse, 0x1, P0 ;  /* 0x000000010000780c */ /* 0x040fe20000781670 */
[----:B------:R-:W-:Y:S01]  /*1a90*/  IMAD.WIDE.U32 R8, R77, c[0x0][0x210], R8 ;  /* 0x000084004d087a25 */ /* 0x000fe200078e0008 */
[----:B------:R-:W-:Y:S02]  /*1aa0*/  @P5 IADD3 R10, R3, -0x40, RZ ;  /* 0xffffffc0030a5810 */ /* 0x000fe40007ffe0ff */
[C---:B------:R-:W-:Y:S01]  /*1ab0*/  ISETP.LT.OR P5, PT, R0.reuse, 0x21, P2 ;  /* 0x000000210000780c */ /* 0x040fe200017a1670 */
[----:B------:R-:W-:Y:S01]  /*1ac0*/  IMAD R28, R77, c[0x0][0x274], R28 ;  /* 0x00009d004d1c7a24 */ /* 0x000fe200078e021c */
[----:B------:R-:W-:Y:S01]  /*1ad0*/  ISETP.LT.OR P2, PT, R0, 0x21, P0 ;  /* 0x000000210000780c */ /* 0x000fe20000741670 */
[----:B------:R1:W-:Y:S01]  /*1ae0*/  STL [R1+0x68], R10 ;  /* 0x0000680a01007387 */ /* 0x0003e20000100800 */
[----:B------:R-:W-:-:S02]  /*1af0*/  IMAD.SHL.U32 R0, R23, 0x40, RZ ;  /* 0x0000004017007824 */ /* 0x000fc400078e00ff */
[C---:B------:R-:W-:Y:S01]  /*1b00*/  IMAD R29, R77.reuse, c[0x0][0x28c], R29 ;  /* 0x0000a3004d1d7a24 */ /* 0x040fe200078e021d */
[----:B------:R3:W-:Y:S01]  /*1b10*/  STL.64 [R1+0xa0], R14 ;  /* 0x0000a00e01007387 */ /* 0x0007e20000100a00 */
[----:B------:R-:W-:Y:S01]  /*1b20*/  IMAD R30, R77, c[0x0][0x23c], R30 ;  /* 0x00008f004d1e7a24 */ /* 0x000fe200078e021e */
[----:B------:R-:W-:Y:S02]  /*1b30*/  LOP3.LUT R16, R0, 0x1c0, RZ, 0xc0, !PT ;  /* 0x000001c000107812 */ /* 0x000fe400078ec0ff */
[----:B------:R2:W-:Y:S01]  /*1b40*/  LDGSTS.E.BYPASS.LTC128B.128 [R42+0x6080], [R4.64+0x180], !P4 ;  /* 0x06080180042a7fae */ /* 0x0005e2000e101d4a */
[----:B------:R-:W-:-:S03]  /*1b50*/  ISETP.GE.AND P4, PT, R2, c[0x0][0x16c], PT ;  /* 0x00005b0002007a0c */ /* 0x000fc60003f86270 */
[----:B------:R4:W-:Y:S01]  /*1b60*/  LDGSTS.E.BYPASS.LTC128B.128 [R42+0x1080], [R6.64], !P6 ;  /* 0x01080000062a7fae */ /* 0x0009e2000f101d4a */
[----:B------:R-:W-:-:S03]  /*1b70*/  ISETP.GT.AND P6, PT, R78, 0x7, PT ;  /* 0x000000074e00780c */ /* 0x000fc60003fc4270 */
[----:B------:R4:W-:Y:S01]  /*1b80*/  LDGSTS.E.BYPASS.LTC128B.128 [R42+0x3080], [R6.64+0x80], !P5 ;  /* 0x03080080062a7fae */ /* 0x0009e2000e901d4a */
[----:B------:R-:W-:-:S03]  /*1b90*/  ISETP.GE.AND P5, PT, R2, c[0x0][0x1fc], PT ;  /* 0x00007f0002007a0c */ /* 0x000fc60003fa6270 */
[----:B------:R4:W-:Y:S04]  /*1ba0*/  LDGSTS.E.BYPASS.LTC128B.128 [R42+0x5080], [R6.64+0x100], !P3 ;  /* 0x05080100062a7fae */ /* 0x0009e8000d901d4a */
[----:B------:R4:W-:Y:S01]  /*1bb0*/  LDGSTS.E.BYPASS.LTC128B.128 [R42+0x7080], [R6.64+0x180], !P2 ;  /* 0x07080180062a7fae */ /* 0x0009e2000d101d4a */
[----:B-1----:R-:W-:Y:S01]  /*1bc0*/  IMAD.U32 R10, RZ, RZ, UR18 ;  /* 0x00000012ff0a7e24 */ /* 0x002fe2000f8e00ff */
[----:B------:R-:W-:Y:S01]  /*1bd0*/  ISETP.LT.AND P2, PT, R43, UR4, PT ;  /* 0x000000042b007c0c */ /* 0x000fe2000bf41270 */
[----:B------:R-:W-:Y:S01]  /*1be0*/  ULDC.64 UR4, c[0x0][0x208] ;  /* 0x0000820000047ab9 */ /* 0x000fe20000000a00 */
[----:B------:R-:W0:Y:S01]  /*1bf0*/  LDGDEPBAR ;  /* 0x00000000000079af */ /* 0x000e220000000000 */
[----:B------:R-:W-:Y:S01]  /*1c00*/  USHF.L.U64.HI UR5, UR4, UR17, UR5 ;  /* 0x0000001104057299 */ /* 0x000fe20008010205 */
[----:B------:R-:W-:Y:S01]  /*1c10*/  LEA R3, P1, R10, R14, 0x5 ;  /* 0x0000000e0a037211 */ /* 0x000fe200078228ff */
[----:B------:R-:W-:Y:S01]  /*1c20*/  USHF.L.U32 UR4, UR4, 0x5, URZ ;  /* 0x0000000504047899 */ /* 0x000fe2000800063f */
[----:B------:R1:W-:Y:S01]  /*1c30*/  STL [R1+0xb8], R13 ;  /* 0x0000b80d01007387 */ /* 0x0003e20000100800 */
[----:B------:R-:W-:Y:S01]  /*1c40*/  ISETP.GE.OR P3, PT, R2, c[0x0][0x16c], !P2 ;  /* 0x00005b0002007a0c */ /* 0x000fe20005766670 */
[----:B------:R-:W-:Y:S01]  /*1c50*/  UIMAD UR5, UR5, UR12, URZ ;  /* 0x0000000c050572a4 */ /* 0x000fe2000f8e023f */
[----:B------:R-:W-:Y:S01]  /*1c60*/  LEA.HI.X R10, R10, R13, R11, 0x5, P1 ;  /* 0x0000000d0a0a7211 */ /* 0x000fe200008f2c0b */
[----:B--2---:R-:W-:Y:S01]  /*1c70*/  IMAD R4, R27, 0x800, R39 ;  /* 0x000008001b047824 */ /* 0x004fe200078e0227 */
[----:B------:R-:W-:Y:S01]  /*1c80*/  LEA R12, P0, R3, c[0x0][0x160], 0x1 ;  /* 0x00005800030c7a11 */ /* 0x000fe200078008ff */
[----:B------:R-:W-:Y:S01]  /*1c90*/  IMAD R11, R41, c[0x0][0x210], RZ ;  /* 0x00008400290b7a24 */ /* 0x000fe200078e02ff */
[----:B------:R-:W-:Y:S01]  /*1ca0*/  LOP3.LUT P1, RZ, R23, 0x4, RZ, 0xc0, !PT ;  /* 0x0000000417ff7812 */ /* 0x000fe2000782c0ff */
[----:B------:R-:W-:Y:S01]  /*1cb0*/  UIMAD UR5, UR13, UR4, UR5 ;  /* 0x000000040d0572a4 */ /* 0x000fe2000f8e0205 */
[----:B---3--:R-:W-:-:S04]  /*1cc0*/  IMAD.WIDE.U32 R14, R77, c[0x0][0x270], R20 ;  /* 0x00009c004d0e7a25 */ /* 0x008fc800078e0014 */
[C---:B------:R-:W-:Y:S02]  /*1cd0*/  IMAD R11, R77.reuse, c[0x0][0x214], R11 ;  /* 0x000085004d0b7a24 */ /* 0x040fe400078e020b */
[----:B------:R-:W-:Y:S02]  /*1ce0*/  IMAD.WIDE.U32 R20, R77, c[0x0][0x288], R20 ;  /* 0x0000a2004d147a25 */ /* 0x000fe400078e0014 */
[----:B------:R-:W-:Y:S02]  /*1cf0*/  CS2R R76, SRZ ;  /* 0x00000000004c7805 */ /* 0x000fe4000001ff00 */
[----:B----4-:R-:W-:Y:S01]  /*1d00*/  IMAD.MOV.U32 R7, RZ, RZ, 0x40 ;  /* 0x00000040ff077424 */ /* 0x010fe200078e00ff */
[----:B------:R-:W-:-:S04]  /*1d10*/  DEPBAR.LE SB0, 0x1 ;  /* 0x000080400000791a */ /* 0x000fc80000000000 */
[----:B------:R-:W-:Y:S01]  /*1d20*/  IMAD.IADD R5, R9, 0x1, R11 ;  /* 0x0000000109057824 */ /* 0x000fe200078e020b */
[----:B-1----:R-:W-:Y:S01]  /*1d30*/  LEA.HI.X R13, R3, c[0x0][0x164], R10, 0x1, P0 ;  /* 0x00005900030d7a11 */ /* 0x002fe200000f0c0a */
[----:B------:R-:W-:Y:S01]  /*1d40*/  BAR.SYNC.DEFER_BLOCKING 0x0 ;  /* 0x0000000000007b1d */ /* 0x000fe20000010000 */
[----:B------:R-:W-:Y:S01]  /*1d50*/  LOP3.LUT P0, RZ, R23, 0x2, RZ, 0xc0, !PT ;  /* 0x0000000217ff7812 */ /* 0x000fe2000780c0ff */
[----:B------:R-:W-:Y:S01]  /*1d60*/  IMAD.U32 R6, RZ, RZ, UR4 ;  /* 0x00000004ff067e24 */ /* 0x000fe2000f8e00ff */
[----:B------:R-:W-:Y:S01]  /*1d70*/  LOP3.LUT R3, R16, 0x8, R37, 0xf8, !PT ;  /* 0x0000000810037812 */ /* 0x000fe200078ef825 */
[----:B------:R-:W-:Y:S01]  /*1d80*/  IMAD.IADD R9, R15, 0x1, R28 ;  /* 0x000000010f097824 */ /* 0x000fe200078e021c */
[----:B------:R-:W-:Y:S01]  /*1d90*/  SHF.R.U32.HI R23, RZ, 0x3, R16 ;  /* 0x00000003ff177819 */ /* 0x000fe20000011610 */
[----:B------:R-:W-:Y:S01]  /*1da0*/  IMAD.IADD R15, R21, 0x1, R29 ;  /* 0x00000001150f7824 */ /* 0x000fe200078e021d */
[----:B------:R-:W-:Y:S01]  /*1db0*/  SEL R0, R142, 0xffffffe0, !P0 ;  /* 0xffffffe08e007807 */ /* 0x000fe20004000000 */
[----:B------:R-:W-:Y:S01]  /*1dc0*/  IMAD.IADD R11, R25, 0x1, R30 ;  /* 0x00000001190b7824 */ /* 0x000fe200078e021e */
[----:B------:R-:W-:Y:S01]  /*1dd0*/  LOP3.LUT R3, R3, R23, RZ, 0x3c, !PT ;  /* 0x0000001703037212 */ /* 0x000fe200078e3cff */
[----:B------:R-:W-:Y:S01]  /*1de0*/  USHF.R.S32.HI UR4, URZ, 0x1f, UR16 ;  /* 0x0000001f3f047899 */ /* 0x000fe20008011410 */
[----:B------:R-:W-:Y:S01]  /*1df0*/  ISETP.GE.OR P0, PT, R2, c[0x0][0x1fc], !P2 ;  /* 0x00007f0002007a0c */ /* 0x000fe20005706670 */
[----:B------:R-:W-:Y:S01]  /*1e00*/  IMAD.MOV.U32 R10, RZ, RZ, R24 ;  /* 0x000000ffff0a7224 */ /* 0x000fe200078e0018 */
[----:B------:R-:W-:Y:S01]  /*1e10*/  SEL R29, RZ, 0x1, P5 ;  /* 0x00000001ff1d7807 */ /* 0x000fe20002800000 */
[----:B------:R-:W-:Y:S01]  /*1e20*/  IMAD.IADD R2, R4, 0x1, R3 ;  /* 0x0000000104027824 */ /* 0x000fe200078e0203 */
[----:B------:R-:W-:Y:S01]  /*1e30*/  P2R R17, PR, RZ, 0x1 ;  /* 0x00000001ff117803 */ /* 0x000fe20000000000 */
[----:B------:R-:W-:Y:S01]  /*1e40*/  IMAD.MOV.U32 R4, RZ, RZ, R8 ;  /* 0x000000ffff047224 */ /* 0x000fe200078e0008 */
[----:B------:R-:W-:Y:S01]  /*1e50*/  ISETP.GE.OR P0, PT, R35, c[0x0][0x16c], !P2 ;  /* 0x00005b0023007a0c */ /* 0x000fe20005706670 */
[----:B------:R-:W-:Y:S01]  /*1e60*/  IMAD.SHL.U32 R49, R2, 0x2, RZ ;  /* 0x0000000202317824 */ /* 0x000fe200078e00ff */
[----:B------:R-:W-:Y:S01]  /*1e70*/  SEL R2, R7, 0xffffffc0, !P1 ;  /* 0xffffffc007027807 */ /* 0x000fe20004800000 */
[----:B------:R-:W-:Y:S01]  /*1e80*/  IMAD R3, R18, c[0x0][0x218], RZ ;  /* 0x0000860012037a24 */ /* 0x000fe200078e02ff */
[----:B------:R-:W-:Y:S01]  /*1e90*/  ISETP.GE.OR P1, PT, R33, c[0x0][0x16c], !P2 ;  /* 0x00005b0021007a0c */ /* 0x000fe20005726670 */
[C---:B------:R-:W-:Y:S01]  /*1ea0*/  IMAD.IADD R48, R49.reuse, 0x1, R0 ;  /* 0x0000000131307824 */ /* 0x040fe200078e0200 */
[----:B------:R-:W-:Y:S01]  /*1eb0*/  SHF.R.S32.HI R0, RZ, 0x1f, R26 ;  /* 0x0000001fff007819 */ /* 0x000fe2000001141a */
[----:B------:R-:W-:Y:S01]  /*1ec0*/  IMAD.IADD R43, R49, 0x1, R2 ;  /* 0x00000001312b7824 */ /* 0x000fe200078e0202 */
[----:B------:R-:W1:Y:S01]  /*1ed0*/  LDSM.16.M88.4 R164, [R49+0x8080] ;  /* 0x0080800031a4783b */ /* 0x000e620000000200 */
[----:B------:R-:W-:Y:S01]  /*1ee0*/  IMAD.IADD R41, R2, 0x1, R48 ;  /* 0x0000000102297824 */ /* 0x000fe200078e0230 */
[----:B------:R-:W-:Y:S01]  /*1ef0*/  LEA.HI R0, R0, R26, RZ, 0x2 ;  /* 0x0000001a00007211 */ /* 0x000fe200078f10ff */
[C---:B------:R-:W-:Y:S01]  /*1f00*/  IMAD R3, R19.reuse, c[0x0][0x21c], R3 ;  /* 0x0000870013037a24 */ /* 0x040fe200078e0203 */
[----:B------:R-:W2:Y:S01]  /*1f10*/  LDSM.16.M88.4 R168, [R48+0x8080] ;  /* 0x0080800030a8783b */ /* 0x000ea20000000200 */
[----:B------:R-:W-:Y:S01]  /*1f20*/  IMAD.WIDE.U32 R46, R19, c[0x0][0x218], R4 ;  /* 0x00008600132e7a25 */ /* 0x000fe200078e0004 */
[----:B------:R-:W-:-:S02]  /*1f30*/  ISETP.NE.AND P5, PT, R17, RZ, PT ;  /* 0x000000ff1100720c */ /* 0x000fc40003fa5270 */
[----:B------:R-:W3:Y:S01]  /*1f40*/  LDSM.16.M88.4 R172, [R43+0x8080] ;  /* 0x008080002bac783b */ /* 0x000ee20000000200 */
[----:B------:R-:W-:Y:S01]  /*1f50*/  IMAD.IADD R45, R47, 0x1, R3 ;  /* 0x000000012f2d7824 */ /* 0x000fe200078e0203 */
[----:B------:R-:W-:Y:S01]  /*1f60*/  LOP3.LUT R3, R0, 0x1ffffffc, RZ, 0xc0, !PT ;  /* 0x1ffffffc00037812 */ /* 0x000fe200078ec0ff */
[----:B------:R-:W-:Y:S01]  /*1f70*/  IMAD.MOV.U32 R44, RZ, RZ, R46 ;  /* 0x000000ffff2c7224 */ /* 0x000fe200078e002e */
[----:B------:R-:W4:Y:S01]  /*1f80*/  LDSM.16.M88.4 R176, [R41+0x8080] ;  /* 0x0080800029b0783b */ /* 0x000f220000000200 */
[----:B------:R-:W-:Y:S01]  /*1f90*/  IMAD.MOV.U32 R8, RZ, RZ, R14 ;  /* 0x000000ffff087224 */ /* 0x000fe200078e000e */
[----:B------:R-:W-:Y:S01]  /*1fa0*/  SEL R30, RZ, 0x1, P4 ;  /* 0x00000001ff1e7807 */ /* 0x000fe20002000000 */
[----:B------:R-:W-:Y:S01]  /*1fb0*/  IMAD.WIDE.U32 R6, R6, UR12, R44 ;  /* 0x0000000c06067c25 */ /* 0x000fe2000f8e002c */
[----:B------:R-:W1:Y:S01]  /*1fc0*/  LDSM.16.M88.4 R180, [R49+0xa080] ;  /* 0x00a0800031b4783b */ /* 0x000e620000000200 */
[----:B------:R-:W-:Y:S02]  /*1fd0*/  ISETP.GE.OR P4, PT, R34, c[0x0][0x1fc], !P2 ;  /* 0x00007f0022007a0c */ /* 0x000fe40005786670 */
[----:B------:R-:W-:Y:S01]  /*1fe0*/  IMAD.IADD R26, R26, 0x1, -R3 ;  /* 0x000000011a1a7824 */ /* 0x000fe200078e0a03 */
[----:B------:R-:W1:Y:S01]  /*1ff0*/  LDSM.16.M88.4 R184, [R48+0xa080] ;  /* 0x00a0800030b8783b */ /* 0x000e620000000200 */
[----:B------:R-:W-:Y:S01]  /*2000*/  IADD3 R0, R7, UR5, RZ ;  /* 0x0000000507007c10 */ /* 0x000fe2000fffe0ff */
[----:B------:R-:W-:Y:S01]  /*2010*/  IMAD.MOV.U32 R14, RZ, RZ, R20 ;  /* 0x000000ffff0e7224 */ /* 0x000fe200078e0014 */
[----:B------:R-:W-:Y:S01]  /*2020*/  UIADD3 UR5, UR15, 0x1, -UR9 ;  /* 0x000000010f057890 */ /* 0x000fe2000fffe809 */
[----:B------:R-:W1:Y:S01]  /*2030*/  LDSM.16.M88.4 R188, [R43+0xa080] ;  /* 0x00a080002bbc783b */ /* 0x000e620000000200 */
[----:B------:R-:W-:Y:S01]  /*2040*/  IMAD.WIDE.U32 R144, R19, c[0x0][0x240], R10 ;  /* 0x0000900013907a25 */ /* 0x000fe200078e000a */
[----:B------:R-:W-:-:S02]  /*2050*/  UIADD3 UR15, UR15, -UR8, URZ ;  /* 0x800000080f0f7290 */ /* 0x000fc4000fffe03f */
        /* <DEDUP_REMOVED lines=10> */
[----:B------:R-:W-:Y:S04]  /*2100*/  STL [R1+0x28], R49 ;  /* 0x0000283101007387 */ /* 0x000fe80000100800 */
[----:B------:R1:W-:Y:S04]  /*2110*/  STL [R1+0x2c], R48 ;  /* 0x00002c3001007387 */ /* 0x0003e80000100800 */
[----:B------:R2:W-:Y:S04]  /*2120*/  STL.64 [R1+0x98], R46 ;  /* 0x0000982e01007387 */ /* 0x0005e80000100a00 */
[----:B------:R-:W-:Y:S04]  /*2130*/  STL [R1+0x34], R43 ;  /* 0x0000342b01007387 */ /* 0x000fe80000100800 */
[----:B------:R-:W-:Y:S04]  /*2140*/  STL [R1+0x30], R41 ;  /* 0x0000302901007387 */ /* 0x000fe80000100800 */
[----:B------:R-:W-:Y:S01]  /*2150*/  @!PT LDS RZ, [RZ] ;  /* 0x00000000fffff984 */ /* 0x000fe20000000800 */
[----:B------:R-:W-:Y:S01]  /*2160*/  @!PT LDS RZ, [RZ] ;  /* 0x00000000fffff984 */ /* 0x000fe20000000800 */
[----:B------:R-:W-:Y:S01]  /*2170*/  @!PT LDS RZ, [RZ] ;  /* 0x00000000fffff984 */ /* 0x000fe20000000800 */
[----:B------:R3:W-:Y:S01]  /*2180*/  LDGSTS.E.BYPASS.LTC128B.128 [R42+0x8080], [R12.64], !P3 ;  /* 0x080800000c2a7fae */ /* 0x0007e2000d901d4a */
[----:B------:R-:W-:-:S03]  /*2190*/  ISETP.GE.OR P3, PT, R34, c[0x0][0x16c], !P2 ;  /* 0x00005b0022007a0c */ /* 0x000fc60005766670 */
[----:B------:R3:W-:Y:S01]  /*21a0*/  LDGSTS.E.BYPASS.LTC128B.128 [R42+0x9080], [R12.64+0x80], !P0 ;  /* 0x090800800c2a7fae */ /* 0x0007e2000c101d4a */
[----:B------:R-:W-:-:S03]  /*21b0*/  LEA R4, P0, R6, c[0x0][0x1f0], 0x1 ;  /* 0x00007c0006047a11 */ /* 0x000fc600078008ff */
[----:B------:R3:W-:Y:S01]  /*21c0*/  STL.64 [R1+0x80], R44 ;  /* 0x0000802c01007387 */ /* 0x0007e20000100a00 */
[----:B------:R-:W-:Y:S01]  /*21d0*/  LEA.HI.X R5, R6, c[0x0][0x1f4], R0, 0x1, P0 ;  /* 0x00007d0006057a11 */ /* 0x000fe200000f0c00 */
[C---:B------:R-:W-:Y:S01]  /*21e0*/  IMAD R0, R18.reuse, c[0x0][0x278], RZ ;  /* 0x00009e0012007a24 */ /* 0x040fe200078e02ff */
[----:B------:R-:W-:Y:S01]  /*21f0*/  ISETP.GE.AND P0, PT, R35, c[0x0][0x16c], PT ;  /* 0x00005b0023007a0c */ /* 0x000fe20003f06270 */
[----:B------:R-:W-:Y:S01]  /*2200*/  IMAD R6, R18, c[0x0][0x290], RZ ;  /* 0x0000a40012067a24 */ /* 0x000fe200078e02ff */
[----:B-1----:R-:W-:Y:S01]  /*2210*/  CS2R R48, SRZ ;  /* 0x0000000000307805 */ /* 0x002fe2000001ff00 */
[----:B------:R-:W-:Y:S01]  /*2220*/  IMAD R0, R19, c[0x0][0x27c], R0 ;  /* 0x00009f0013007a24 */ /* 0x000fe200078e0200 */
[----:B------:R-:W-:Y:S01]  /*2230*/  SEL R21, RZ, 0xffffffff, P0 ;  /* 0xffffffffff157807 */ /* 0x000fe20000000000 */
[----:B------:R1:W-:Y:S01]  /*2240*/  LDGSTS.E.BYPASS.LTC128B.128 [R42+0xa080], [R12.64+0x100], !P3 ;  /* 0x0a0801000c2a7fae */ /* 0x0003e2000d901d4a */
[----:B------:R-:W-:Y:S01]  /*2250*/  ISETP.GE.AND P0, PT, R33, c[0x0][0x16c], PT ;  /* 0x00005b0021007a0c */ /* 0x000fe20003f06270 */
[----:B------:R-:W-:Y:S01]  /*2260*/  IMAD R17, R19, c[0x0][0x294], R6 ;  /* 0x0000a50013117a24 */ /* 0x000fe200078e0206 */
[----:B------:R-:W-:Y:S01]  /*2270*/  ISETP.GE.AND P3, PT, R35, c[0x0][0x1fc], PT ;  /* 0x00007f0023007a0c */ /* 0x000fe20003f66270 */
[----:B------:R1:W-:Y:S01]  /*2280*/  LDGSTS.E.BYPASS.LTC128B.128 [R42+0xb080], [R12.64+0x180], !P1 ;  /* 0x0b0801800c2a7fae */ /* 0x0003e2000c901d4a */
[----:B------:R-:W-:Y:S01]  /*2290*/  SEL R25, RZ, 0x8, P0 ;  /* 0x00000008ff197807 */ /* 0x000fe20000000000 */
[----:B------:R-:W-:Y:S01]  /*22a0*/  IMAD.SHL.U32 R6, R22, 0x10, RZ ;  /* 0x0000001016067824 */ /* 0x000fe200078e00ff */
[----:B------:R-:W-:Y:S01]  /*22b0*/  ISETP.GE.AND P1, PT, R34, c[0x0][0x16c], PT ;  /* 0x00005b0022007a0c */ /* 0x000fe20003f26270 */
[----:B------:R-:W-:Y:S01]  /*22c0*/  IMAD R18, R18, c[0x0][0x240], RZ ;  /* 0x0000900012127a24 */ /* 0x000fe200078e02ff */
[----:B------:R-:W-:Y:S01]  /*22d0*/  SEL R20, RZ, 0xffffffff, P3 ;  /* 0xffffffffff147807 */ /* 0x000fe20001800000 */
[----:B--2---:R-:W-:Y:S01]  /*22e0*/  CS2R R46, SRZ ;  /* 0x00000000002e7805 */ /* 0x004fe2000001ff00 */
[----:B------:R-:W-:Y:S01]  /*22f0*/  SEL R28, RZ, 0x4, P1 ;  /* 0x00000004ff1c7807 */ /* 0x000fe20000800000 */
[----:B------:R-:W-:Y:S01]  /*2300*/  IMAD R141, R19, c[0x0][0x244], R18 ;  /* 0x00009100138d7a24 */ /* 0x000fe200078e0212 */
[----:B------:R-:W-:-:S02]  /*2310*/  ISETP.GE.AND P1, PT, R34, c[0x0][0x1fc], PT ;  /* 0x00007f0022007a0c */ /* 0x000fc40003f26270 */
[----:B------:R-:W-:Y:S02]  /*2320*/  LOP3.LUT R16, R16, 0x10, R6, 0xf8, !PT ;  /* 0x0000001010107812 */ /* 0x000fe400078ef806 */
[----:B------:R-:W-:Y:S01]  /*2330*/  SEL R24, RZ, 0x4, P1 ;  /* 0x00000004ff187807 */ /* 0x000fe20000800000 */
[----:B---3--:R-:W-:Y:S01]  /*2340*/  IMAD.WIDE.U32 R44, R19, c[0x0][0x278], R8 ;  /* 0x00009e00132c7a25 */ /* 0x008fe200078e0008 */
[----:B------:R-:W-:Y:S02]  /*2350*/  ISETP.GE.OR P1, PT, R35, c[0x0][0x1fc], !P2 ;  /* 0x00007f0023007a0c */ /* 0x000fe40005726670 */
[----:B------:R-:W-:Y:S01]  /*2360*/  ISETP.GE.OR P3, PT, R33, c[0x0][0x1fc], !P2 ;  /* 0x00007f0021007a0c */ /* 0x000fe20005766670 */
[----:B------:R-:W-:Y:S01]  /*2370*/  IMAD.IADD R39, R45, 0x1, R0 ;  /* 0x000000012d277824 */ /* 0x000fe200078e0200 */
[----:B------:R-:W-:Y:S01]  /*2380*/  @!P6 IADD3 R0, P0, R44, UR16, RZ ;  /* 0x000000102c00ec10 */ /* 0x000fe2000ff1e0ff */
[----:B------:R2:W-:Y:S01]  /*2390*/  STL.64 [R1+0x90], R44 ;  /* 0x0000902c01007387 */ /* 0x0005e20000100a00 */
[----:B------:R-:W-:-:S02]  /*23a0*/  CS2R R34, SRZ ;  /* 0x0000000000227805 */ /* 0x000fc4000001ff00 */
[----:B------:R-:W-:Y:S01]  /*23b0*/  @!P6 IADD3.X R3, R39, UR4, RZ, P0, !PT ;  /* 0x000000042703ec10 */ /* 0x000fe200087fe4ff */
[----:B------:R3:W-:Y:S01]  /*23c0*/  STL [R1+0xb0], R39 ;  /* 0x0000b02701007387 */ /* 0x0007e20000100800 */
[----:B------:R-:W-:Y:S01]  /*23d0*/  @!P6 LEA R8, P0, R0, c[0x0][0x258], 0x2 ;  /* 0x000096000008ea11 */ /* 0x000fe200078010ff */
[----:B-1----:R-:W-:-:S03]  /*23e0*/  IMAD.SHL.U32 R13, R27, 0x20, RZ ;  /* 0x000000201b0d7824 */ /* 0x002fc600078e00ff */
[----:B------:R-:W-:Y:S02]  /*23f0*/  @!P6 LEA.HI.X R9, R0, c[0x0][0x25c], R3, 0x2, P0 ;  /* 0x000097000009ea11 */ /* 0x000fe400000f1403 */
[----:B------:R-:W-:Y:S02]  /*2400*/  LOP3.LUT R0, R38, 0xffffffe0, RZ, 0xc0, !PT ;  /* 0xffffffe026007812 */ /* 0x000fe400078ec0ff */
[----:B------:R-:W-:Y:S02]  /*2410*/  LOP3.LUT R3, R40, 0xfffffff0, RZ, 0xc0, !PT ;  /* 0xfffffff028037812 */ /* 0x000fe400078ec0ff */
[----:B------:R-:W-:Y:S01]  /*2420*/  ISETP.GE.AND P0, PT, R33, c[0x0][0x1fc], PT ;  /* 0x00007f0021007a0c */ /* 0x000fe20003f06270 */
[C---:B------:R-:W-:Y:S01]  /*2430*/  IMAD.IADD R0, R78.reuse, 0x1, -R0 ;  /* 0x000000014e007824 */ /* 0x040fe200078e0a00 */
[----:B------:R-:W-:Y:S01]  /*2440*/  CS2R R40, SRZ ;  /* 0x0000000000287805 */ /* 0x000fe2000001ff00 */
[----:B------:R-:W-:-:S03]  /*2450*/  IMAD.IADD R3, R78, 0x1, -R3 ;  /* 0x000000014e037824 */ /* 0x000fc600078e0a03 */
[----:B------:R-:W-:Y:S02]  /*2460*/  SHF.R.S32.HI R7, RZ, 0x1f, R0 ;  /* 0x0000001fff077819 */ /* 0x000fe40000011400 */
[----:B------:R-:W-:Y:S02]  /*2470*/  SHF.R.S32.HI R12, RZ, 0x1f, R3 ;  /* 0x0000001fff0c7819 */ /* 0x000fe40000011403 */
[----:B------:R-:W-:Y:S02]  /*2480*/  LEA.HI R7, R7, R0, RZ, 0x2 ;  /* 0x0000000007077211 */ /* 0x000fe400078f10ff */
[----:B------:R-:W-:Y:S01]  /*2490*/  LEA.HI R12, R12, R3, RZ, 0x3 ;  /* 0x000000030c0c7211 */ /* 0x000fe200078f18ff */
[----:B--2---:R-:W-:Y:S01]  /*24a0*/  IMAD.WIDE.U32 R44, R19, c[0x0][0x290], R14 ;  /* 0x0000a400132c7a25 */ /* 0x004fe200078e000e */
[----:B------:R-:W-:Y:S01]  /*24b0*/  LEA.HI.SX32 R6, R7, R6, 0x1e ;  /* 0x0000000607067211 */ /* 0x000fe200078ff2ff */
[----:B---3--:R-:W-:Y:S01]  /*24c0*/  CS2R R38, SRZ ;  /* 0x0000000000267805 */ /* 0x008fe2000001ff00 */
[----:B------:R-:W-:Y:S01]  /*24d0*/  LOP3.LUT R10, R12, 0xfffffff8, RZ, 0xc0, !PT ;  /* 0xfffffff80c0a7812 */ /* 0x000fe200078ec0ff */
[----:B------:R-:W-:Y:S01]  /*24e0*/  IMAD.IADD R15, R45, 0x1, R17 ;  /* 0x000000012d0f7824 */ /* 0x000fe200078e0211 */
[----:B------:R-:W-:Y:S01]  /*24f0*/  LOP3.LUT R11, R7, 0x7ffffffc, RZ, 0xc0, !PT ;  /* 0x7ffffffc070b7812 */ /* 0x000fe200078ec0ff */
[----:B------:R-:W-:Y:S01]  /*2500*/  STL.64 [R1+0x88], R44 ;  /* 0x0000882c01007387 */ /* 0x000fe20000100a00 */
[----:B------:R-:W-:Y:S01]  /*2510*/  IMAD.SHL.U32 R7, R21, 0x2, RZ ;  /* 0x0000000215077824 */ /* 0x000fe200078e00ff */
[----:B------:R-:W-:Y:S01]  /*2520*/  LOP3.LUT R14, R31, 0x20, R13, 0xf8, !PT ;  /* 0x000000201f0e7812 */ /* 0x000fe200078ef80d */
[----:B------:R-:W-:Y:S01]  /*2530*/  IMAD.IADD R3, R3, 0x1, -R10 ;  /* 0x0000000103037824 */ /* 0x000fe200078e0a0a */
[----:B------:R-:W-:Y:S01]  /*2540*/  STL.64 [R1+0xa8], R144 ;  /* 0x0000a89001007387 */ /* 0x000fe20000100a00 */
[----:B------:R-:W-:Y:S01]  /*2550*/  IMAD.IADD R10, R0, 0x1, -R11 ;  /* 0x00000001000a7824 */ /* 0x000fe200078e0a0b */
[----:B------:R-:W-:Y:S01]  /*2560*/  LOP3.LUT R0, R16, 0x8, R37, 0xf8, !PT ;  /* 0x0000000810007812 */ /* 0x000fe200078ef825 */
[----:B------:R-:W-:Y:S01]  /*2570*/  IMAD.SHL.U32 R11, R20, 0x2, RZ ;  /* 0x00000002140b7824 */ /* 0x000fe200078e00ff */
[----:B------:R1:W-:Y:S01]  /*2580*/  STL [R1+0x58], R6 ;  /* 0x0000580601007387 */ /* 0x0003e20000100800 */
[----:B------:R-:W-:Y:S01]  /*2590*/  LOP3.LUT R7, R7, 0x2, R30, 0xe2, !PT ;  /* 0x0000000207077812 */ /* 0x000fe200078ee21e */
[----:B------:R-:W-:Y:S01]  /*25a0*/  IMAD R140, R26, 0x4, R10 ;  /* 0x000000041a8c7824 */ /* 0x000fe200078e020a */
[----:B------:R-:W-:Y:S01]  /*25b0*/  LOP3.LUT R13, R0, R23, RZ, 0x3c, !PT ;  /* 0x00000017000d7212 */ /* 0x000fe200078e3cff */
[----:B------:R2:W-:Y:S01]  /*25c0*/  STL [R1+0x7c], R15 ;  /* 0x00007c0f01007387 */ /* 0x0005e20000100800 */
[----:B------:R-:W-:Y:S01]  /*25d0*/  LOP3.LUT R11, R11, 0x2, R29, 0xe2, !PT ;  /* 0x000000020b0b7812 */ /* 0x000fe200078ee21d */
[----:B------:R-:W-:Y:S01]  /*25e0*/  IMAD.SHL.U32 R140, R140, 0x2, RZ ;  /* 0x000000028c8c7824 */ /* 0x000fe200078e00ff */
[----:B------:R-:W-:Y:S01]  /*25f0*/  LOP3.LUT P2, RZ, R3, 0x4, RZ, 0xc0, !PT ;  /* 0x0000000403ff7812 */ /* 0x000fe2000784c0ff */
[----:B------:R-:W-:Y:S01]  /*2600*/  CS2R R30, SRZ ;  /* 0x00000000001e7805 */ /* 0x000fe2000001ff00 */
[----:B------:R-:W-:Y:S01]  /*2610*/  CS2R R22, SRZ ;  /* 0x0000000000167805 */ /* 0x000fe2000001ff00 */
[----:B------:R-:W-:Y:S01]  /*2620*/  CS2R R20, SRZ ;  /* 0x0000000000147805 */ /* 0x000fe2000001ff00 */
[----:B------:R-:W-:Y:S01]  /*2630*/  CS2R R18, SRZ ;  /* 0x0000000000127805 */ /* 0x000fe2000001ff00 */
[----:B------:R-:W-:Y:S01]  /*2640*/  CS2R R16, SRZ ;  /* 0x0000000000107805 */ /* 0x000fe2000001ff00 */
[----:B-1----:R-:W-:-:S05]  /*2650*/  @!P6 IMAD.SHL.U32 R6, R78, 0x10, RZ ;  /* 0x000000104e06e824 */ /* 0x002fca00078e00ff */
[----:B------:R1:W-:Y:S04]  /*2660*/  @!P6 LDGSTS.E.BYPASS.LTC128B.128 [R6+0x14080], [R8.64] ;  /* 0x140800000806efae */ /* 0x0003e8000b901d4a */
[----:B------:R-:W0:Y:S04]  /*2670*/  LDGDEPBAR ;  /* 0x00000000000079af */ /* 0x000e280000000000 */
[----:B------:R3:W-:Y:S04]  /*2680*/  LDGSTS.E.BYPASS.LTC128B.128 [R42+0x10080], [R4.64], !P5 ;  /* 0x10080000042a7fae */ /* 0x0007e8000e901d4a */
[----:B------:R3:W-:Y:S01]  /*2690*/  LDGSTS.E.BYPASS.LTC128B.128 [R42+0x11080], [R4.64+0x80], !P1 ;  /* 0x11080080042a7fae */ /* 0x0007e2000c901d4a */
[C---:B------:R-:W-:Y:S01]  /*26a0*/  LOP3.LUT P1, RZ, R3.reuse, 0x2, RZ, 0xc0, !PT ;  /* 0x0000000203ff7812 */ /* 0x040fe2000782c0ff */
[----:B------:R-:W-:-:S02]  /*26b0*/  IMAD.SHL.U32 R3, R3, 0x40, RZ ;  /* 0x0000004003037824 */ /* 0x000fc400078e00ff */
[----:B------:R3:W-:Y:S04]  /*26c0*/  LDGSTS.E.BYPASS.LTC128B.128 [R42+0x12080], [R4.64+0x100], !P4 ;  /* 0x12080100042a7fae */ /* 0x0007e8000e101d4a */
[----:B------:R3:W-:Y:S01]  /*26d0*/  LDGSTS.E.BYPASS.LTC128B.128 [R42+0x13080], [R4.64+0x180], !P3 ;  /* 0x13080180042a7fae */ /* 0x0007e2000d901d4a */
[----:B-1----:R-:W-:Y:S02]  /*26e0*/  SEL R8, RZ, 0x8, P0 ;  /* 0x00000008ff087807 */ /* 0x002fe40000000000 */
[----:B------:R-:W-:Y:S02]  /*26f0*/  IADD3 R0, P0, R44, UR16, RZ ;  /* 0x000000102c007c10 */ /* 0x000fe4000ff1e0ff */
[----:B------:R-:W-:Y:S01]  /*2700*/  LOP3.LUT R9, R25, R7, R28, 0xfe, !PT ;  /* 0x0000000719097212 */ /* 0x000fe200078efe1c */
[----:B------:R-:W-:Y:S01]  /*2710*/  CS2R R44, SRZ ;  /* 0x00000000002c7805 */ /* 0x000fe2000001ff00 */
[----:B------:R-:W-:Y:S01]  /*2720*/  IADD3.X R6, R15, UR4, RZ, P0, !PT ;  /* 0x000000040f067c10 */ /* 0x000fe200087fe4ff */
[----:B------:R-:W-:Y:S01]  /*2730*/  ULDC UR4, c[0x0][0x2a0] ;  /* 0x0000a80000047ab9 */ /* 0x000fe20000000800 */
[----:B------:R-:W-:Y:S01]  /*2740*/  LOP3.LUT R7, R8, R11, R24, 0xfe, !PT ;  /* 0x0000000b08077212 */ /* 0x000fe200078efe18 */
[----:B------:R-:W-:Y:S01]  /*2750*/  STL [R1+0x60], R9 ;  /* 0x0000600901007387 */ /* 0x000fe20000100800 */
[C---:B------:R-:W-:Y:S01]  /*2760*/  LEA R10, P0, R0.reuse, c[0x0][0x280], 0x2 ;  /* 0x0000a000000a7a11 */ /* 0x040fe200078010ff */
[----:B------:R-:W-:Y:S01]  /*2770*/  IMAD.SHL.U32 R8, R27, 0x8, RZ ;  /* 0x000000081b087824 */ /* 0x000fe200078e00ff */
[----:B------:R-:W-:Y:S01]  /*2780*/  ULOP3.LUT UR4, URZ, UR4, URZ, 0x33, !UPT ;  /* 0x000000043f047292 */ /* 0x000fe2000f8e333f */
[----:B------:R1:W-:Y:S01]  /*2790*/  STL [R1+0x5c], R7 ;  /* 0x00005c0701007387 */ /* 0x0003e20000100800 */
[----:B------:R-:W-:Y:S01]  /*27a0*/  LEA.HI.X R11, R0, c[0x0][0x284], R6, 0x2, P0 ;  /* 0x0000a100000b7a11 */ /* 0x000fe200000f1406 */
[----:B------:R-:W-:Y:S01]  /*27b0*/  IMAD.SHL.U32 R6, R12, 0x40, RZ ;  /* 0x000000400c067824 */ /* 0x000fe200078e00ff */
[----:B------:R-:W-:Y:S01]  /*27c0*/  LOP3.LUT R0, R3, 0x1c0, RZ, 0xc0, !PT ;  /* 0x000001c003007812 */ /* 0x000fe200078ec0ff */
[----:B------:R-:W-:Y:S01]  /*27d0*/  CS2R R28, SRZ ;  /* 0x00000000001c7805 */ /* 0x000fe2000001ff00 */
[----:B------:R-:W-:Y:S01]  /*27e0*/  ISETP.GE.AND P0, PT, R78, 0x8, PT ;  /* 0x000000084e00780c */ /* 0x000fe20003f06270 */
[----:B------:R-:W-:Y:S01]  /*27f0*/  CS2R R24, SRZ ;  /* 0x0000000000187805 */ /* 0x000fe2000001ff00 */
[----:B------:R-:W-:Y:S01]  /*2800*/  SHF.R.U32.HI R3, RZ, 0x3, R0 ;  /* 0x00000003ff037819 */ /* 0x000fe20000011600 */
[----:B---3--:R-:W-:Y:S01]  /*2810*/  CS2R R42, SRZ ;  /* 0x00000000002a7805 */ /* 0x008fe2000001ff00 */
[----:B------:R-:W-:-:S02]  /*2820*/  LOP3.LUT R8, R0, 0x8, R8, 0xf8, !PT ;  /* 0x0000000800087812 */ /* 0x000fc400078ef808 */
[----:B------:R-:W-:Y:S02]  /*2830*/  LOP3.LUT R6, R6, 0xfffffe00, RZ, 0xc0, !PT ;  /* 0xfffffe0006067812 */ /* 0x000fe400078ec0ff */
[----:B------:R-:W-:Y:S02]  /*2840*/  LOP3.LUT R12, R3, R14, R0, 0x1e, !PT ;  /* 0x0000000e030c7212 */ /* 0x000fe400078e1e00 */
[----:B------:R-:W-:Y:S01]  /*2850*/  LOP3.LUT R8, R8, R3, RZ, 0x3c, !PT ;  /* 0x0000000308087212 */ /* 0x000fe200078e3cff */
[----:B--2---:R-:W-:Y:S01]  /*2860*/  CS2R R14, SRZ ;  /* 0x00000000000e7805 */ /* 0x004fe2000001ff00 */
[----:B------:R-:W-:Y:S01]  /*2870*/  SEL R4, R142, 0xffffffe0, !P2 ;  /* 0xffffffe08e047807 */ /* 0x000fe20005000000 */
[----:B-1----:R-:W-:Y:S02]  /*2880*/  IMAD.SHL.U32 R7, R36, 0x8, RZ ;  /* 0x0000000824077824 */ /* 0x002fe400078e00ff */
[----:B------:R-:W-:-:S03]  /*2890*/  CS2R R36, SRZ ;  /* 0x0000000000247805 */ /* 0x000fc6000001ff00 */
[----:B------:R-:W-:Y:S01]  /*28a0*/  LOP3.LUT R7, R0, 0x38, R7, 0xf8, !PT ;  /* 0x0000003800077812 */ /* 0x000fe200078ef807 */
[C---:B------:R-:W-:Y:S02]  /*28b0*/  IMAD R0, R27.reuse, 0x200, R13 ;  /* 0x000002001b007824 */ /* 0x040fe400078e020d */
[----:B------:R-:W-:Y:S01]  /*28c0*/  IMAD R27, R27, 0x1000, R6 ;  /* 0x000010001b1b7824 */ /* 0x000fe200078e0206 */
[----:B------:R-:W-:Y:S02]  /*28d0*/  LOP3.LUT R9, R7, R3, RZ, 0x3c, !PT ;  /* 0x0000000307097212 */ /* 0x000fe400078e3cff */
[-C--:B------:R-:W-:Y:S01]  /*28e0*/  LOP3.LUT R7, R12, R6.reuse, RZ, 0xfc, !PT ;  /* 0x000000060c077212 */ /* 0x080fe200078efcff */
[----:B------:R-:W-:Y:S01]  /*28f0*/  IMAD.MOV.U32 R12, RZ, RZ, 0x10 ;  /* 0x00000010ff0c7424 */ /* 0x000fe200078e00ff */
[CC--:B------:R-:W-:Y:S02]  /*2900*/  IADD3 R3, R8.reuse, R6.reuse, R32 ;  /* 0x0000000608037210 */ /* 0x0c0fe40007ffe020 */
[----:B------:R-:W-:Y:S01]  /*2910*/  LOP3.LUT R6, R8, R6, RZ, 0xfc, !PT ;  /* 0x0000000608067212 */ /* 0x000fe200078efcff */
[----:B------:R-:W-:Y:S01]  /*2920*/  IMAD.IADD R8, R27, 0x1, R9 ;  /* 0x000000011b087824 */ /* 0x000fe200078e0209 */
[----:B------:R-:W-:Y:S01]  /*2930*/  SEL R5, R12, 0xfffffff0, !P1 ;  /* 0xfffffff00c057807 */ /* 0x000fe20004800000 */
[----:B------:R-:W-:Y:S01]  /*2940*/  @!P0 IMAD.SHL.U32 R9, R78, 0x10, RZ ;  /* 0x000000104e098824 */ /* 0x000fe200078e00ff */
[----:B------:R-:W-:Y:S01]  /*2950*/  CS2R R32, SRZ ;  /* 0x0000000000207805 */ /* 0x000fe2000001ff00 */
[----:B------:R-:W-:Y:S01]  /*2960*/  CS2R R78, SRZ ;  /* 0x00000000004e7805 */ /* 0x000fe2000001ff00 */
[----:B------:R-:W-:Y:S01]  /*2970*/  CS2R R26, SRZ ;  /* 0x00000000001a7805 */ /* 0x000fe2000001ff00 */
[----:B------:R-:W-:Y:S01]  /*2980*/  CS2R R12, SRZ ;  /* 0x00000000000c7805 */ /* 0x000fe2000001ff00 */
[----:B------:R1:W-:Y:S04]  /*2990*/  @!P0 LDGSTS.E.BYPASS.LTC128B.128 [R9+0x14100], [R10.64] ;  /* 0x141000000a098fae */ /* 0x0003e8000b901d4a */
[----:B------:R-:W0:Y:S01]  /*29a0*/  LDGDEPBAR ;  /* 0x00000000000079af */ /* 0x000e220000000000 */
[----:B-1----:R-:W-:-:S02]  /*29b0*/  IMAD.U32 R9, RZ, RZ, UR5 ;  /* 0x00000005ff097e24 */ /* 0x002fc4000f8e00ff */
[----:B------:R-:W-:Y:S02]  /*29c0*/  IMAD.IADD R10, R145, 0x1, R141 ;  /* 0x00000001910a7824 */ /* 0x000fe400078e028d */
[C---:B------:R-:W-:Y:S01]  /*29d0*/  IMAD R11, R0.reuse, 0x2, R2 ;  /* 0x00000002000b7824 */ /* 0x040fe200078e0202 */
[----:B------:R-:W-:Y:S01]  /*29e0*/  IADD3 R9, R9, -UR8, -R140 ;  /* 0x8000000809097c10 */ /* 0x000fe2000fffe88c */
[----:B------:R-:W-:Y:S01]  /*29f0*/  IMAD.SHL.U32 R2, R0, 0x2, RZ ;  /* 0x0000000200027824 */ /* 0x000fe200078e00ff */
[----:B------:R1:W-:Y:S02]  /*2a00*/  STL [R1+0xb4], R10 ;  /* 0x0000b40a01007387 */ /* 0x0003e40000100800 */
[C---:B------:R-:W-:Y:S02]  /*2a10*/  IADD3 R0, R9.reuse, UR4, RZ ;  /* 0x0000000409007c10 */ /* 0x040fe4000fffe0ff */
[----:B------:R-:W-:Y:S04]  /*2a20*/  STL [R1+0x70], R140 ;  /* 0x0000708c01007387 */ /* 0x000fe80000100800 */
[----:B------:R-:W-:Y:S04]  /*2a30*/  STL [R1+0x38], R11 ;  /* 0x0000380b01007387 */ /* 0x000fe80000100800 */
[----:B------:R2:W-:Y:S01]  /*2a40*/  STL [R1+0x3c], R2 ;  /* 0x00003c0201007387 */ /* 0x0005e20000100800 */
[----:B-1----:R-:W-:-:S05]  /*2a50*/  IADD3 R10, R9, c[0x0][0x2a4], RZ ;  /* 0x0000a900090a7a10 */ /* 0x002fca0007ffe0ff */
[----:B------:R1:W-:Y:S04]  /*2a60*/  STL [R1+0x6c], R10 ;  /* 0x00006c0a01007387 */ /* 0x0003e80000100800 */
[----:B------:R3:W-:Y:S01]  /*2a70*/  STL [R1+0x78], R0 ;  /* 0x0000780001007387 */ /* 0x0007e20000100800 */
[----:B--2---:R-:W-:-:S04]  /*2a80*/  IMAD.SHL.U32 R2, R3, 0x2, RZ ;  /* 0x0000000203027824 */ /* 0x004fc800078e00ff */
[----:B------:R-:W-:-:S04]  /*2a90*/  IMAD R3, R5, 0x2, R2 ;  /* 0x0000000205037824 */ /* 0x000fc800078e0202 */
[----:B------:R-:W-:Y:S01]  /*2aa0*/  IMAD R252, R4, 0x2, R3 ;  /* 0x0000000204fc7824 */ /* 0x000fe200078e0203 */
[----:B-1----:R-:W-:Y:S02]  /*2ab0*/  LEA R10, R6, 0x15180, 0x1 ;  /* 0x00015180060a7811 */ /* 0x002fe400078e08ff */
[----:B------:R-:W-:Y:S01]  /*2ac0*/  LEA R6, R8, 0x80, 0x1 ;  /* 0x0000008008067811 */ /* 0x000fe200078e08ff */
[----:B---3--:R-:W-:Y:S02]  /*2ad0*/  IMAD.SHL.U32 R0, R7, 0x2, RZ ;  /* 0x0000000207007824 */ /* 0x008fe400078e00ff */
[----:B------:R-:W-:Y:S01]  /*2ae0*/  STL [R1+0x40], R10 ;  /* 0x0000400a01007387 */ /* 0x000fe20000100800 */
[----:B------:R-:W-:-:S03]  /*2af0*/  IMAD R7, R4, 0x2, R2 ;  /* 0x0000000204077824 */ /* 0x000fc600078e0202 */
[----:B------:R1:W-:Y:S04]  /*2b00*/  STL [R1+0x24], R6 ;  /* 0x0000240601007387 */ /* 0x0003e80000100800 */
[----:B------:R-:W-:Y:S01]  /*2b10*/  STL [R1+0x20], R7 ;  /* 0x0000200701007387 */ /* 0x000fe20000100800 */
[--C-:B-1----:R-:W-:Y:S02]  /*2b20*/  IMAD R6, R5, 0x2, R10.reuse ;  /* 0x0000000205067824 */ /* 0x102fe400078e020a */
[C---:B------:R-:W-:Y:S02]  /*2b30*/  IMAD R5, R4.reuse, 0x2, R10 ;  /* 0x0000000204057824 */ /* 0x040fe400078e020a */
[----:B------:R-:W-:Y:S01]  /*2b40*/  IMAD R4, R4, 0x2, R6 ;  /* 0x0000000204047824 */ /* 0x000fe200078e0206 */
[----:B------:R-:W-:Y:S04]  /*2b50*/  STL [R1+0x44], R6 ;  /* 0x0000440601007387 */ /* 0x000fe80000100800 */
[----:B------:R-:W-:Y:S04]  /*2b60*/  STL [R1+0x4c], R5 ;  /* 0x00004c0501007387 */ /* 0x000fe80000100800 */
[----:B------:R1:W-:Y:S02]  /*2b70*/  STL [R1+0x48], R4 ;  /* 0x0000480401007387 */ /* 0x0003e40000100800 */
[----:B-1----:R-:W-:-:S05]  /*2b80*/  IADD3 R4, -R140, UR14, RZ ;  /* 0x0000000e8c047c10 */ /* 0x002fca000fffe1ff */
[----:B----4-:R1:W-:Y:S02]  /*2b90*/  STL [R1+0x74], R4 ;  /* 0x0000740401007387 */ /* 0x0103e40000100800 */
.L_x_248:
[----:B-1----:R-:W2:Y:S01]  /*2ba0*/  LDL R151, [R1+0x28] ;  /* 0x0000280001977983 */ /* 0x002ea20000100800 */
[----:B------:R-:W-:Y:S04]  /*2bb0*/  DEPBAR.LE SB0, 0x0 ;  /* 0x000080000000791a */ /* 0x000fe80000000000 */
[----:B------:R-:W3:Y:S04]  /*2bc0*/  LDL R150, [R1+0x2c] ;  /* 0x00002c0001967983 */ /* 0x000ee80000100800 */
[----:B------:R-:W4:Y:S04]  /*2bd0*/  LDL R149, [R1+0x34] ;  /* 0x0000340001957983 */ /* 0x000f280000100800 */
[----:B-----5:R-:W5:Y:S04]  /*2be0*/  LDL R154, [R1+0x20] ;  /* 0x00002000019a7983 */ /* 0x020f680000100800 */
[----:B------:R-:W4:Y:S04]  /*2bf0*/  LDL R148, [R1+0x30] ;  /* 0x0000300001947983 */ /* 0x000f280000100800 */
[----:B------:R-:W-:Y:S06]  /*2c00*/  BAR.SYNC.DEFER_BLOCKING 0x0 ;  /* 0x0000000000007b1d */ /* 0x000fec0000010000 */
[----:B------:R-:W-:Y:S04]  /*2c10*/  LDSM.16.M88.4 R8, [R2+0x8080] ;  /* 0x008080000208783b */ /* 0x000fe80000000200 */
[----:B------:R-:W4:Y:S04]  /*2c20*/  LDL R229, [R1+0x58] ;  /* 0x0000580001e57983 */ /* 0x000f280000100800 */
[----:B------:R-:W4:Y:S04]  /*2c30*/  LDL R163, [R1+0x74] ;  /* 0x0000740001a37983 */ /* 0x000f280000100800 */
[----:B--2---:R-:W2:Y:S04]  /*2c40*/  LDSM.16.M88.4 R140, [R151+0x80] ;  /* 0x00008000978c783b */ /* 0x004ea80000000200 */
[----:B---3--:R-:W-:Y:S01]  /*2c50*/  LDSM.16.M88.4 R144, [R150+0x80] ;  /* 0x000080009690783b */ /* 0x008fe20000000200 */
[C---:B-12---:R-:W-:Y:S08]  /*2c60*/  HMMA.16816.F32.BF16 R4, R8.reuse, R140, RZ ;  /* 0x0000008c0804723c */ /* 0x046ff000000418ff */
[----:B------:R-:W-:Y:S01]  /*2c70*/  HMMA.16816.F32.BF16 R8, R8, R142, RZ ;  /* 0x0000008e0808723c */ /* 0x000fe200000418ff */
[----:B------:R-:W1:Y:S04]  /*2c80*/  LDSM.16.M88.4 R140, [R3+0x8080] ;  /* 0x00808000038c783b */ /* 0x000e680000000200 */
[----:B----4-:R-:W-:Y:S04]  /*2c90*/  LDS R152, [R229.X4+0x14080] ;  /* 0x01408000e5987984 */ /* 0x010fe80000004800 */
[----:B------:R-:W-:Y:S07]  /*2ca0*/  LDS R153, [R229.X4+0x140a0] ;  /* 0x0140a000e5997984 */ /* 0x000fee0000004800 */
[C---:B-1----:R-:W-:Y:S08]  /*2cb0*/  HMMA.16816.F32.BF16 R4, R140.reuse, R144, R4 ;  /* 0x000000908c04723c */ /* 0x042ff00000041804 */
[----:B------:R-:W-:Y:S01]  /*2cc0*/  HMMA.16816.F32.BF16 R8, R140, R146, R8 ;  /* 0x000000928c08723c */ /* 0x000fe20000041808 */
[----:B-----5:R-:W-:Y:S04]  /*2cd0*/  LDSM.16.M88.4 R140, [R154+0x8080] ;  /* 0x008080009a8c783b */ /* 0x020fe80000000200 */
[----:B------:R-:W1:Y:S11]  /*2ce0*/  LDSM.16.M88.4 R144, [R149+0x80] ;  /* 0x000080009590783b */ /* 0x000e760000000200 */
[C---:B-1----:R-:W-:Y:S08]  /*2cf0*/  HMMA.16816.F32.BF16 R4, R140.reuse, R144, R4 ;  /* 0x000000908c04723c */ /* 0x042ff00000041804 */
[----:B------:R-:W-:Y:S01]  /*2d00*/  HMMA.16816.F32.BF16 R8, R140, R146, R8 ;  /* 0x000000928c08723c */ /* 0x000fe20000041808 */
[----:B------:R-:W-:Y:S04]  /*2d10*/  LDSM.16.M88.4 R140, [R252+0x8080] ;  /* 0x00808000fc8c783b */ /* 0x000fe80000000200 */
        /* <DEDUP_REMOVED lines=36> */
[----:B------:R1:W2:Y:S04]  /*2f60*/  LDSM.16.M88.4 R144, [R151+0x6080] ;  /* 0x006080009790783b */ /* 0x0002a80000000200 */
[----:B-1----:R-:W3:Y:S07]  /*2f70*/  LDL R151, [R1+0x6c] ;  /* 0x00006c0001977983 */ /* 0x002eee0000100800 */
[C---:B--2---:R-:W-:Y:S08]  /*2f80*/  HMMA.16816.F32.BF16 R4, R140.reuse, R144, R4 ;  /* 0x000000908c04723c */ /* 0x044ff00000041804 */
[----:B------:R-:W-:Y:S01]  /*2f90*/  HMMA.16816.F32.BF16 R8, R140, R146, R8 ;  /* 0x000000928c08723c */ /* 0x000fe20000041808 */
[----:B------:R-:W-:Y:S04]  /*2fa0*/  LDSM.16.M88.4 R140, [R3+0xb080] ;  /* 0x00b08000038c783b */ /* 0x000fe80000000200 */
[----:B------:R-:W1:Y:S11]  /*2fb0*/  LDSM.16.M88.4 R144, [R150+0x6080] ;  /* 0x006080009690783b */ /* 0x000e760000000200 */
[C---:B-1----:R-:W-:Y:S08]  /*2fc0*/  HMMA.16816.F32.BF16 R4, R140.reuse, R144, R4 ;  /* 0x000000908c04723c */ /* 0x042ff00000041804 */
[----:B------:R-:W-:Y:S01]  /*2fd0*/  HMMA.16816.F32.BF16 R8, R140, R146, R8 ;  /* 0x000000928c08723c */ /* 0x000fe20000041808 */
[----:B------:R1:W-:Y:S04]  /*2fe0*/  LDSM.16.M88.4 R144, [R149+0x6080] ;  /* 0x006080009590783b */ /* 0x0003e80000000200 */
[----:B------:R-:W2:Y:S04]  /*2ff0*/  LDSM.16.M88.4 R140, [R154+0xb080] ;  /* 0x00b080009a8c783b */ /* 0x000ea80000000200 */
[----:B-1----:R-:W4:Y:S07]  /*3000*/  LDL R149, [R1+0x78] ;  /* 0x0000780001957983 */ /* 0x002f2e0000100800 */
[C---:B--2---:R-:W-:Y:S08]  /*3010*/  HMMA.16816.F32.BF16 R4, R140.reuse, R144, R4 ;  /* 0x000000908c04723c */ /* 0x044ff00000041804 */
[----:B------:R-:W-:Y:S01]  /*3020*/  HMMA.16816.F32.BF16 R8, R140, R146, R8 ;  /* 0x000000928c08723c */ /* 0x000fe20000041808 */
[----:B------:R-:W-:Y:S04]  /*3030*/  LDSM.16.M88.4 R140, [R252+0xb080] ;  /* 0x00b08000fc8c783b */ /* 0x000fe80000000200 */
[----:B------:R1:W2:Y:S02]  /*3040*/  LDSM.16.M88.4 R144, [R148+0x6080] ;  /* 0x006080009490783b */ /* 0x0002a40000000200 */
[----:B-1----:R-:W-:Y:S04]  /*3050*/  MOV R148, c[0x0][0x2a8] ;  /* 0x0000aa0000947a02 */ /* 0x002fe80000000f00 */
[----:B------:R-:W-:Y:S05]  /*3060*/  ISETP.GE.AND P1, PT, R148, 0x1, PT ;  /* 0x000000019400780c */ /* 0x000fea0003f26270 */
[C---:B--2---:R-:W-:Y:S08]  /*3070*/  HMMA.16816.F32.BF16 R4, R140.reuse, R144, R4 ;  /* 0x000000908c04723c */ /* 0x044ff00000041804 */
[----:B------:R-:W-:Y:S11]  /*3080*/  HMMA.16816.F32.BF16 R8, R140, R146, R8 ;  /* 0x000000928c08723c */ /* 0x000ff60000041808 */
[----:B------:R-:W-:Y:S05]  /*3090*/  @!UPT UIADD3 URZ, URZ, URZ, URZ ;  /* 0x0000003f3f3ff290 */ /* 0x000fea000fffe03f */
[----:B------:R-:W-:Y:S02]  /*30a0*/  FMUL.FTZ R5, R5, c[0x0][0x2b4] ;  /* 0x0000ad0005057a20 */ /* 0x000fe40000410000 */
[----:B------:R-:W-:Y:S02]  /*30b0*/  FMUL.FTZ R4, R4, c[0x0][0x2b4] ;  /* 0x0000ad0004047a20 */ /* 0x000fe40000410000 */
[----:B------:R1:W2:Y:S01]  /*30c0*/  MUFU.TANH R157, R5 ;  /* 0x00000005009d7308 */ /* 0x0002a20000002400 */
        /* <DEDUP_REMOVED lines=10> */
[----:B------:R1:W1:Y:S10]  /*3170*/  MUFU.TANH R161, R7 ;  /* 0x0000000700a17308 */ /* 0x0002740000002400 */
[----:B------:R1:W1:Y:S10]  /*3180*/  MUFU.TANH R156, R8 ;  /* 0x00000008009c7308 */ /* 0x0002740000002400 */
[----:B------:R1:W1:Y:S10]  /*3190*/  MUFU.TANH R155, R9 ;  /* 0x00000009009b7308 */ /* 0x0002740000002400 */
[----:B------:R1:W1:Y:S10]  /*31a0*/  MUFU.TANH R160, R10 ;  /* 0x0000000a00a07308 */ /* 0x0002740000002400 */
[----:B------:R1:W1:Y:S01]  /*31b0*/  MUFU.TANH R159, R11 ;  /* 0x0000000b009f7308 */ /* 0x0002620000002400 */
[-C--:B---3--:R-:W-:Y:S04]  /*31c0*/  IADD3 R150, R151, R5.reuse, RZ ;  /* 0x0000000597967210 */ /* 0x088fe80007ffe0ff */
[----:B------:R-:W-:Y:S02]  /*31d0*/  IMNMX R150, R163, R150, PT ;  /* 0x00000096a3967217 */ /* 0x000fe40003800200 */
[----:B----4-:R-:W-:Y:S01]  /*31e0*/  IADD3 R148, R149, R5, RZ ;  /* 0x0000000595947210 */ /* 0x010fe20007ffe0ff */
[----:B------:R-:W-:-:S05]  /*31f0*/  @!P1 BRA `(.L_x_238) ;  /* 0x000001a000009947 */ /* 0x000fca0003800000 */
[----:B-12---:R-:W-:Y:S01]  /*3200*/  IADD3 R4, R5, UR15, RZ ;  /* 0x0000000f05047c10 */ /* 0x006fe2000fffe0ff */
[----:B------:R-:W-:Y:S03]  /*3210*/  BSSY B0, `(.L_x_239) ;  /* 0x0000011000007945 */ /* 0x000fe60003800000 */
[----:B------:R-:W-:Y:S11]  /*3220*/  ISETP.GT.AND P0, PT, R4, -0x1, PT ;  /* 0xffffffff0400780c */ /* 0x000ff60003f04270 */
[----:B------:R-:W-:Y:S02]  /*3230*/  @!UPT UIADD3 URZ, URZ, URZ, URZ ;  /* 0x0000003f3f3ff290 */ /* 0x000fe4000fffe03f */
[----:B------:R-:W-:-:S05]  /*3240*/  @P0 BRA `(.L_x_240) ;  /* 0x0000008000000947 */ /* 0x000fca0003800000 */
[----:B------:R-:W-:Y:S01]  /*3250*/  LOP3.LUT R4, RZ, R4, RZ, 0x33, !PT ;  /* 0x00000004ff047212 */ /* 0x000fe200078e33ff */
[----:B------:R-:W-:Y:S05]  /*3260*/  IMAD.MOV.U32 R6, RZ, RZ, c[0x0][0x2a8] ;  /* 0x0000aa00ff067624 */ /* 0x000fea00078e00ff */
[----:B------:R-:W-:Y:S11]  /*3270*/  ISETP.NE.AND P0, PT, R6, 0x1, PT ;  /* 0x000000010600780c */ /* 0x000ff60003f05270 */
[----:B------:R-:W-:Y:S02]  /*3280*/  @!UPT UIADD3 URZ, URZ, URZ, URZ ;  /* 0x0000003f3f3ff290 */ /* 0x000fe4000fffe03f */
[----:B------:R-:W-:Y:S05]  /*3290*/  @P0 IMAD.HI.U32 R6, R4, c[0x0][0x2ac], RZ ;  /* 0x0000ab0004060a27 */ /* 0x000fea00078e00ff */
[----:B------:R-:W-:Y:S04]  /*32a0*/  @P0 SHF.R.U32.HI R4, RZ, c[0x0][0x2b0], R6 ;  /* 0x0000ac00ff040a19 */ /* 0x000fe80000011606 */
[----:B------:R-:W-:Y:S01]  /*32b0*/  LOP3.LUT R4, RZ, R4, RZ, 0x33, !PT ;  /* 0x00000004ff047212 */ /* 0x000fe200078e33ff */
[----:B------:R-:W-:-:S05]  /*32c0*/  BRA `(.L_x_241) ;  /* 0x0000005000007947 */ /* 0x000fca0003800000 */
.L_x_240:
[----:B------:R-:W-:Y:S04]  /*32d0*/  MOV R6, c[0x0][0x2a8] ;  /* 0x0000aa0000067a02 */ /* 0x000fe80000000f00 */
[----:B------:R-:W-:Y:S11]  /*32e0*/  ISETP.NE.AND P0, PT, R6, 0x1, PT ;  /* 0x000000010600780c */ /* 0x000ff60003f05270 */
[----:B------:R-:W-:Y:S02]  /*32f0*/  @!UPT UIADD3 URZ, URZ, URZ, URZ ;  /* 0x0000003f3f3ff290 */ /* 0x000fe4000fffe03f */
[----:B------:R-:W-:Y:S05]  /*3300*/  @P0 IMAD.HI.U32 R6, R4, c[0x0][0x2ac], RZ ;  /* 0x0000ab0004060a27 */ /* 0x000fea00078e00ff */
[----:B------:R-:W-:Y:S02]  /*3310*/  @P0 SHF.R.U32.HI R4, RZ, c[0x0][0x2b0], R6 ;  /* 0x0000ac00ff040a19 */ /* 0x000fe40000011606 */
.L_x_241:
[----:B------:R-:W-:Y:S05]  /*3320*/  BSYNC B0 ;  /* 0x0000000000007941 */ /* 0x000fea0003800000 */
.L_x_239:
[----:B------:R-:W2:Y:S01]  /*3330*/  LDL R7, [R1+0x70] ;  /* 0x0000700001077983 */ /* 0x000ea20000100800 */
[----:B------:R-:W-:Y:S04]  /*3340*/  IMAD.MOV.U32 R6, RZ, RZ, c[0x0][0x2a8] ;  /* 0x0000aa00ff067624 */ /* 0x000fe800078e00ff */
[----:B------:R-:W-:Y:S04]  /*3350*/  IMAD R4, R4, R6, -UR9 ;  /* 0x8000000904047e24 */ /* 0x000fe8000f8e0206 */
[----:B--2---:R-:W-:Y:S05]  /*3360*/  IMAD.IADD R4, R4, 0x1, -R7 ;  /* 0x0000000104047824 */ /* 0x004fea00078e0a07 */
[----:B------:R-:W-:Y:S02]  /*3370*/  IMNMX R148, R148, R4, !PT ;  /* 0x0000000494947217 */ /* 0x000fe40007800200 */
[----:B------:R-:W-:Y:S04]  /*3380*/  IADD3 R4, R4, c[0x0][0x2a8], RZ ;  /* 0x0000aa0004047a10 */ /* 0x000fe80007ffe0ff */
[----:B------:R-:W-:Y:S02]  /*3390*/  IMNMX R150, R150, R4, PT ;  /* 0x0000000496967217 */ /* 0x000fe40003800200 */
.L_x_238:
[----:B-12---:R-:W-:Y:S05]  /*33a0*/  IADD3 R4, R5, 0x8, RZ ;  /* 0x0000000805047810 */ /* 0x006fea0007ffe0ff */
[--C-:B------:R-:W-:Y:S02]  /*33b0*/  IMAD.IADD R151, R151, 0x1, R4.reuse ;  /* 0x0000000197977824 */ /* 0x100fe400078e0204 */
[----:B------:R-:W-:Y:S03]  /*33c0*/  IMAD.IADD R149, R149, 0x1, R4 ;  /* 0x0000000195957824 */ /* 0x000fe600078e0204 */
[----:B------:R-:W-:Y:S01]  /*33d0*/  IMNMX R151, R163, R151, PT ;  /* 0x00000097a3977217 */ /* 0x000fe20003800200 */
[----:B------:R-:W-:-:S05]  /*33e0*/  @!P1 BRA `(.L_x_242) ;  /* 0x000001a000009947 */ /* 0x000fca0003800000 */
[----:B------:R-:W-:Y:S01]  /*33f0*/  IADD3 R4, R4, UR15, RZ ;  /* 0x0000000f04047c10 */ /* 0x000fe2000fffe0ff */
        /* <DEDUP_REMOVED lines=12> */
.L_x_244:
[----:B------:R-:W-:Y:S04]  /*34c0*/  MOV R5, c[0x0][0x2a8] ;  /* 0x0000aa0000057a02 */ /* 0x000fe80000000f00 */
[----:B------:R-:W-:Y:S11]  /*34d0*/  ISETP.NE.AND P0, PT, R5, 0x1, PT ;  /* 0x000000010500780c */ /* 0x000ff60003f05270 */
[----:B------:R-:W-:Y:S02]  /*34e0*/  @!UPT UIADD3 URZ, URZ, URZ, URZ ;  /* 0x0000003f3f3ff290 */ /* 0x000fe4000fffe03f */
[----:B------:R-:W-:Y:S05]  /*34f0*/  @P0 IMAD.HI.U32 R5, R4, c[0x0][0x2ac], RZ ;  /* 0x0000ab0004050a27 */ /* 0x000fea00078e00ff */
[----:B------:R-:W-:Y:S02]  /*3500*/  @P0 SHF.R.U32.HI R4, RZ, c[0x0][0x2b0], R5 ;  /* 0x0000ac00ff040a19 */ /* 0x000fe40000011605 */
.L_x_245:
[----:B------:R-:W-:Y:S05]  /*3510*/  BSYNC B0 ;  /* 0x0000000000007941 */ /* 0x000fea0003800000 */
.L_x_243:
[----:B------:R-:W2:Y:S01]  /*3520*/  LDL R6, [R1+0x70] ;  /* 0x0000700001067983 */ /* 0x000ea20000100800 */
[----:B------:R-:W-:Y:S04]  /*3530*/  IMAD.MOV.U32 R5, RZ, RZ, c[0x0][0x2a8] ;  /* 0x0000aa00ff057624 */ /* 0x000fe800078e00ff */
[----:B------:R-:W-:Y:S04]  /*3540*/  IMAD R4, R4, R5, -UR9 ;  /* 0x8000000904047e24 */ /* 0x000fe8000f8e0205 */
[----:B--2---:R-:W-:Y:S05]  /*3550*/  IMAD.IADD R4, R4, 0x1, -R6 ;  /* 0x0000000104047824 */ /* 0x004fea00078e0a06 */
[----:B------:R-:W-:Y:S02]  /*3560*/  IMNMX R149, R149, R4, !PT ;  /* 0x0000000495957217 */ /* 0x000fe40007800200 */
[----:B------:R-:W-:Y:S04]  /*3570*/  IADD3 R4, R4, c[0x0][0x2a8], RZ ;  /* 0x0000aa0004047a10 */ /* 0x000fe80007ffe0ff */
[----:B------:R-:W-:Y:S02]  /*3580*/  IMNMX R151, R151, R4, PT ;  /* 0x0000000497977217 */ /* 0x000fe40003800200 */
.L_x_242:
[----:B------:R-:W-:Y:S04]  /*3590*/  DEPBAR.LE SB0, 0x0 ;  /* 0x000080000000791a */ /* 0x000fe80000000000 */
[----:B------:R-:W-:Y:S01]  /*35a0*/  BAR.SYNC.DEFER_BLOCKING 0x0 ;  /* 0x0000000000007b1d */ /* 0x000fe20000010000 */
[----:B------:R-:W-:Y:S01]  /*35b0*/  PLOP3.LUT P2, PT, PT, PT, UP1, 0x80, 0x0 ;  /* 0x000000000000781c */ /* 0x000fe20003f4f018 */
[----:B------:R-:W-:Y:S03]  /*35c0*/  UIADD3 UR13, UR12, 0x1, URZ ;  /* 0x000000010c0d7890 */ /* 0x000fe6000fffe03f */
[----:B------:R-:W-:Y:S01]  /*35d0*/  ISETP.GT.AND P0, PT, R148, RZ, P2 ;  /* 0x000000ff9400720c */ /* 0x000fe20001704270 */
[----:B------:R-:W-:Y:S01]  /*35e0*/  UISETP.GE.AND UP0, UPT, UR13, UR7, UPT ;  /* 0x000000070d00728c */ /* 0x000fe2000bf06270 */
[----:B------:R-:W-:Y:S02]  /*35f0*/  ISETP.GT.AND P1, PT, R149, 0x20, P2 ;  /* 0x000000209500780c */ /* 0x000fe40001724270 */
[----:B------:R-:W-:Y:S02]  /*3600*/  ISETP.LT.OR P0, PT, R150, 0x1, P0 ;  /* 0x000000019600780c */ /* 0x000fe40000701670 */
[----:B------:R-:W-:Y:S02]  /*3610*/  ISETP.LT.OR P1, PT, R151, 0x21, P1 ;  /* 0x000000219700780c */ /* 0x000fe40000f21670 */
[----:B------:R-:W-:Y:S01]  /*3620*/  PLOP3.LUT P5, PT, PT, PT, UP0, 0x80, 0x0 ;  /* 0x000000000000781c */ /* 0x000fe20003faf008 */
[----:B------:R-:W1:Y:S05]  /*3630*/  LDSM.16.M88.4 R8, [R2+0x10080] ;  /* 0x010080000208783b */ /* 0x000e6a0000000200 */
        /* <DEDUP_REMOVED lines=91> */
[----:B------:R-:W-:Y:S01]  /*3bf0*/  ISETP.GT.AND P0, PT, R149, 0x21, P2 ;  /* 0x000000219500780c */ /* 0x000fe20001704270 */
[----:B-1----:R1:W3:Y:S01]  /*3c00*/  LDS R144, [R229.X4+0x14100] ;  /* 0x01410000e5907984 */ /* 0x0022e20000004800 */
[--C-:B------:R-:W-:Y:S02]  /*3c10*/  FADD.FTZ R11, R11, -R140.reuse ;  /* 0x8000008c0b0b7221 */ /* 0x100fe40000010000 */
[--C-:B------:R-:W-:Y:S01]  /*3c20*/  FFMA.FTZ R141, R141, c[0x0][0x29c], -R153.reuse ;  /* 0x0000a7008d8d7a23 */ /* 0x100fe20000010899 */
[----:B------:R-:W-:Y:S01]  /*3c30*/  ISETP.LT.OR P0, PT, R151, 0x22, P0 ;  /* 0x000000229700780c */ /* 0x000fe20000701670 */
[----:B------:R-:W4:Y:S01]  /*3c40*/  LDL R149, [R1+0x68] ;  /* 0x0000680001957983 */ /* 0x000f220000100800 */
[----:B------:R-:W-:Y:S02]  /*3c50*/  FADD.FTZ R10, R10, -R140 ;  /* 0x8000008c0a0a7221 */ /* 0x000fe40000010000 */
[----:B------:R2:W2:Y:S01]  /*3c60*/  MUFU.EX2 R148, R141 ;  /* 0x0000008d00947308 */ /* 0x0004a20000000800 */
[----:B------:R-:W-:Y:S01]  /*3c70*/  FSEL R142, R159, -INF , !P0 ;  /* 0xff8000009f8e7808 */ /* 0x000fe20004000000 */
[----:B------:R-:W-:Y:S01]  /*3c80*/  FFMA.FTZ R140, -R162, R162, 1 ;  /* 0x3f800000a28c7423 */ /* 0x000fe200000101a2 */
        /* <DEDUP_REMOVED lines=111> */
[----:B---3--:R-:W3:Y:S01]  /*4380*/  LDL.64 R248, [R1+0x80] ;  /* 0x0000800001f87983 */ /* 0x008ee20000100a00 */
[----:B------:R-:W-:Y:S03]  /*4390*/  USHF.R.S32.HI UR14, URZ, 0x1f, UR13 ;  /* 0x0000001f3f0e7899 */ /* 0x000fe6000801140d */
[----:B------:R2:W-:Y:S01]  /*43a0*/  STL [R1+0xc0], R0 ;  /* 0x0000c00001007387 */ /* 0x0005e20000100800 */
[----:B------:R-:W-:Y:S01]  /*43b0*/  UIMAD UR14, UR14, UR4, URZ ;  /* 0x000000040e0e72a4 */ /* 0x000fe2000f8e023f */
[----:B------:R-:W-:Y:S01]  /*43c0*/  IMAD.U32 R245, RZ, RZ, UR16 ;  /* 0x00000010fff57e24 */ /* 0x000fe2000f8e00ff */
[----:B------:R-:W-:Y:S01]  /*43d0*/  UIMAD UR4, UR13, -0x20, UR8 ;  /* 0xffffffe00d0478a4 */ /* 0x000fe2000f8e0208 */
[----:B------:R-:W3:Y:S01]  /*43e0*/  LDL.64 R250, [R1+0x88] ;  /* 0x0000880001fa7983 */ /* 0x000ee20000100a00 */
[----:B------:R-:W-:Y:S01]  /*43f0*/  UIMAD UR14, UR13, UR5, UR14 ;  /* 0x000000050d0e72a4 */ /* 0x000fe2000f8e020e */
[----:B------:R-:W-:Y:S03]  /*4400*/  IMAD.U32 R244, RZ, RZ, UR16 ;  /* 0x00000010fff47e24 */ /* 0x000fe6000f8e00ff */
[----:B------:R-:W-:Y:S01]  /*4410*/  UIADD3 UR14, UR17, UR14, URZ ;  /* 0x0000000e110e7290 */ /* 0x000fe2000fffe03f */
[----:B--2---:R-:W2:Y:S04]  /*4420*/  S2R R0, SR_TID.X ;  /* 0x0000000000007919 */ /* 0x004ea80000002100 */
[----:B----4-:R-:W4:Y:S01]  /*4430*/  LDL R247, [R1+0x50] ;  /* 0x0000500001f77983 */ /* 0x010f220000100800 */
[----:B------:R-:W-:Y:S01]  /*4440*/  LEA R245, P0, R245, R246, 0x5 ;  /* 0x000000f6f5f57211 */ /* 0x000fe200078028ff */
[----:B------:R-:W-:Y:S02]  /*4450*/  IMAD.U32 R246, RZ, RZ, UR14 ;  /* 0x0000000efff67e24 */ /* 0x000fe4000f8e00ff */
[----:B---3--:R-:W3:Y:S03]  /*4460*/  LDL R248, [R1+0x7c] ;  /* 0x00007c0001f87983 */ /* 0x008ee60000100800 */
[----:B------:R-:W-:Y:S02]  /*4470*/  LEA.HI.X R246, R244, R249, R246, 0x5, P0 ;  /* 0x000000f9f4f67211 */ /* 0x000fe400000f2cf6 */
[C---:B------:R-:W-:Y:S02]  /*4480*/  LEA R244, P0, R245.reuse, c[0x0][0x1f0], 0x1 ;  /* 0x00007c00f5f47a11 */ /* 0x040fe400078008ff */
[----:B--2---:R-:W-:Y:S02]  /*4490*/  SHF.R.S32.HI R249, RZ, 0x1f, R0 ;  /* 0x0000001ffff97819 */ /* 0x004fe40000011400 */
[----:B------:R-:W-:Y:S02]  /*44a0*/  LEA.HI.X R245, R245, c[0x0][0x1f4], R246, 0x1, P0 ;  /* 0x00007d00f5f57a11 */ /* 0x000fe400000f0cf6 */
[----:B------:R-:W2:Y:S01]  /*44b0*/  LDL R246, [R1+0x5c] ;  /* 0x00005c0001f67983 */ /* 0x000ea20000100800 */
[----:B------:R-:W-:Y:S03]  /*44c0*/  LEA.HI R249, R249, R0, RZ, 0x3 ;  /* 0x00000000f9f97211 */ /* 0x000fe600078f18ff */
[----:B------:R1:W5:Y:S01]  /*44d0*/  LDL.LU R0, [R1+0xc0] ;  /* 0x0000c00001007983 */ /* 0x0003620000300800 */
[----:B------:R-:W-:Y:S02]  /*44e0*/  SHF.R.S32.HI R249, RZ, 0x3, R249 ;  /* 0x00000003fff97819 */ /* 0x000fe400000114f9 */
[C---:B--2---:R-:W-:Y:S02]  /*44f0*/  LOP3.LUT P2, RZ, R246.reuse, 0x1, RZ, 0xc0, !PT ;  /* 0x00000001f6ff7812 */ /* 0x044fe4000784c0ff */
[C---:B------:R-:W-:Y:S02]  /*4500*/  LOP3.LUT P1, RZ, R246.reuse, 0x2, RZ, 0xc0, !PT ;  /* 0x00000002f6ff7812 */ /* 0x040fe4000782c0ff */
[C---:B------:R-:W-:Y:S02]  /*4510*/  ISETP.GE.OR P4, PT, R249.reuse, UR4, !P2 ;  /* 0x00000004f9007c0c */ /* 0x040fe4000d786670 */
[C---:B------:R-:W-:Y:S02]  /*4520*/  ISETP.GE.OR P2, PT, R249.reuse, UR4, !P1 ;  /* 0x00000004f9007c0c */ /* 0x040fe4000cf46670 */
[C---:B------:R-:W-:Y:S02]  /*4530*/  LOP3.LUT P0, RZ, R246.reuse, 0x4, RZ, 0xc0, !PT ;  /* 0x00000004f6ff7812 */ /* 0x040fe4000780c0ff */
[----:B------:R-:W-:Y:S02]  /*4540*/  LOP3.LUT P3, RZ, R246, 0x8, RZ, 0xc0, !PT ;  /* 0x00000008f6ff7812 */ /* 0x000fe4000786c0ff */
[C---:B------:R-:W-:Y:S02]  /*4550*/  ISETP.GE.OR P1, PT, R249.reuse, UR4, !P0 ;  /* 0x00000004f9007c0c */ /* 0x040fe4000c726670 */
[----:B------:R-:W-:Y:S03]  /*4560*/  ISETP.GE.OR P0, PT, R249, UR4, !P3 ;  /* 0x00000004f9007c0c */ /* 0x000fe6000df06670 */
[----:B------:R-:W-:Y:S01]  /*4570*/  @!PT LDS RZ, [RZ] ;  /* 0x00000000fffff984 */ /* 0x000fe20000000800 */
[----:B------:R-:W-:Y:S01]  /*4580*/  @!PT LDS RZ, [RZ] ;  /* 0x00000000fffff984 */ /* 0x000fe20000000800 */
[----:B------:R-:W-:Y:S01]  /*4590*/  @!PT LDS RZ, [RZ] ;  /* 0x00000000fffff984 */ /* 0x000fe20000000800 */
[----:B----4-:R2:W-:Y:S04]  /*45a0*/  LDGSTS.E.BYPASS.LTC128B.128 [R247+0x10080], [R244.64], !P4 ;  /* 0x10080000f4f77fae */ /* 0x0105e8000e101d4a */
[----:B------:R2:W-:Y:S04]  /*45b0*/  LDGSTS.E.BYPASS.LTC128B.128 [R247+0x11080], [R244.64+0x80], !P2 ;  /* 0x11080080f4f77fae */ /* 0x0005e8000d101d4a */
[----:B------:R2:W-:Y:S04]  /*45c0*/  LDGSTS.E.BYPASS.LTC128B.128 [R247+0x12080], [R244.64+0x100], !P1 ;  /* 0x12080100f4f77fae */ /* 0x0005e8000c901d4a */
[----:B------:R2:W-:Y:S04]  /*45d0*/  LDGSTS.E.BYPASS.LTC128B.128 [R247+0x13080], [R244.64+0x180], !P0 ;  /* 0x13080180f4f77fae */ /* 0x0005e8000c101d4a */
[----:B--2---:R-:W2:Y:S01]  /*45e0*/  S2R R247, SR_TID.X ;  /* 0x0000000000f77919 */ /* 0x004ea20000002100 */
[----:B------:R-:W-:Y:S05]  /*45f0*/  IMAD.U32 R244, RZ, RZ, UR12 ;  /* 0x0000000cfff47e24 */ /* 0x000fea000f8e00ff */
[----:B------:R-:W-:Y:S04]  /*4600*/  @!P6 LEA R244, R244, 0x20, 0x5 ;  /* 0x00000020f4f4e811 */ /* 0x000fe800078e28ff */
[C---:B------:R-:W-:Y:S04]  /*4610*/  @!P6 IADD3 R245, P0, R244.reuse, R250, RZ ;  /* 0x000000faf4f5e210 */ /* 0x040fe80007f1e0ff */
[----:B---3--:R-:W-:Y:S02]  /*4620*/  @!P6 LEA.HI.X.SX32 R246, R244, R248, 0x1, P0 ;  /* 0x000000f8f4f6e211 */ /* 0x008fe400000f0eff */
[C---:B------:R-:W-:Y:S04]  /*4630*/  @!P6 LEA R244, P0, R245.reuse, c[0x0][0x280], 0x2 ;  /* 0x0000a000f5f4ea11 */ /* 0x040fe800078010ff */
[----:B------:R-:W-:Y:S01]  /*4640*/  @!P6 LEA.HI.X R245, R245, c[0x0][0x284], R246, 0x2, P0 ;  /* 0x0000a100f5f5ea11 */ /* 0x000fe200000f14f6 */
[----:B--2---:R-:W-:Y:S05]  /*4650*/  @!P6 IMAD.SHL.U32 R246, R247, 0x10, RZ ;  /* 0x00000010f7f6e824 */ /* 0x004fea00078e00ff */
[----:B------:R1:W-:Y:S03]  /*4660*/  @!P6 LDGSTS.E.BYPASS.LTC128B.128 [R246+0x14100], [R244.64] ;  /* 0x14100000f4f6efae */ /* 0x0003e6000b901d4a */
.L_x_246:
[-C--:B-1--4-:R-:W-:Y:S01]  /*4670*/  HMMA.16816.F32.BF16 R76, R4, R8.reuse, R76 ;  /* 0x00000008044c723c */ /* 0x092fe2000004184c */
        /* <DEDUP_REMOVED lines=49> */
[----:B-1--4-:R-:W2:Y:S01]  /*4990*/  LDL.64 R142, [R1+0xa0] ;  /* 0x0000a000018e7983 */ /* 0x012ea20000100a00 */
[----:B------:R-:W-:Y:S02]  /*49a0*/  ULDC.64 UR4, c[0x0][0x178] ;  /* 0x00005e0000047ab9 */ /* 0x000fe40000000a00 */
[----:B------:R-:W-:Y:S01]  /*49b0*/  UIMAD.WIDE.U32 UR16, UR13, UR4, URZ ;  /* 0x000000040d1072a5 */ /* 0x000fe2000f8e003f */
[----:B------:R-:W4:Y:S01]  /*49c0*/  LDL R10, [R1+0xb8] ;  /* 0x0000b800010a7983 */ /* 0x000f220000100800 */
[----:B------:R-:W-:Y:S03]  /*49d0*/  USHF.R.S32.HI UR14, URZ, 0x1f, UR13 ;  /* 0x0000001f3f0e7899 */ /* 0x000fe6000801140d */
[----:B---3--:R-:W3:Y:S01]  /*49e0*/  LDL R140, [R1+0x60] ;  /* 0x00006000018c7983 */ /* 0x008ee20000100800 */
[----:B------:R-:W-:Y:S01]  /*49f0*/  IMAD.U32 R4, RZ, RZ, UR16 ;  /* 0x00000010ff047e24 */ /* 0x000fe2000f8e00ff */
[----:B------:R-:W-:Y:S01]  /*4a00*/  UIMAD UR14, UR14, UR4, URZ ;  /* 0x000000040e0e72a4 */ /* 0x000fe2000f8e023f */
[----:B------:R-:W-:Y:S01]  /*4a10*/  IMAD.U32 R5, RZ, RZ, UR16 ;  /* 0x00000010ff057e24 */ /* 0x000fe2000f8e00ff */
[----:B------:R-:W3:Y:S02]  /*4a20*/  LDL R11, [R1+0x50] ;  /* 0x00005000010b7983 */ /* 0x000ee40000100800 */
[----:B------:R-:W-:Y:S02]  /*4a30*/  UIMAD UR14, UR13, UR5, UR14 ;  /* 0x000000050d0e72a4 */ /* 0x000fe4000f8e020e */
[----:B------:R-:W3:Y:S01]  /*4a40*/  LDL.64 R8, [R1+0x90] ;  /* 0x0000900001087983 */ /* 0x000ee20000100a00 */
[----:B------:R-:W-:Y:S02]  /*4a50*/  USHF.L.U32 UR5, UR13, 0x5, URZ ;  /* 0x000000050d057899 */ /* 0x000fe4000800063f */
[----:B------:R-:W-:Y:S01]  /*4a60*/  UIADD3 UR14, UR17, UR14, URZ ;  /* 0x0000000e110e7290 */ /* 0x000fe2000fffe03f */
[----:B------:R-:W3:Y:S01]  /*4a70*/  LDL R7, [R1+0xb0] ;  /* 0x0000b00001077983 */ /* 0x000ee20000100800 */
[----:B------:R-:W-:Y:S03]  /*4a80*/  UIADD3 UR4, -UR5, UR8, URZ ;  /* 0x0000000805047290 */ /* 0x000fe6000fffe13f */
[----:B------:R-:W1:Y:S01]  /*4a90*/  S2R R149, SR_TID.X ;  /* 0x0000000000957919 */ /* 0x000e620000002100 */
[----:B------:R-:W-:Y:S01]  /*4aa0*/  IMAD.U32 R6, RZ, RZ, UR14 ;  /* 0x0000000eff067e24 */ /* 0x000fe2000f8e00ff */
[----:B--2---:R-:W-:Y:S04]  /*4ab0*/  LEA R5, P0, R5, R142, 0x5 ;  /* 0x0000008e05057211 */ /* 0x004fe800078028ff */
[----:B----4-:R-:W-:Y:S02]  /*4ac0*/  LEA.HI.X R6, R4, R10, R6, 0x5, P0 ;  /* 0x0000000a04067211 */ /* 0x010fe400000f2c06 */
[----:B-1----:R-:W-:Y:S02]  /*4ad0*/  SHF.R.S32.HI R10, RZ, 0x1f, R149 ;  /* 0x0000001fff0a7819 */ /* 0x002fe40000011495 */
[----:B---3--:R-:W-:Y:S02]  /*4ae0*/  LOP3.LUT P2, RZ, R140, 0x1, RZ, 0xc0, !PT ;  /* 0x000000018cff7812 */ /* 0x008fe4000784c0ff */
[----:B------:R-:W-:Y:S02]  /*4af0*/  LEA.HI R10, R10, R149, RZ, 0x3 ;  /* 0x000000950a0a7211 */ /* 0x000fe400078f18ff */
[C---:B------:R-:W-:Y:S02]  /*4b00*/  LEA R4, P0, R5.reuse, c[0x0][0x160], 0x1 ;  /* 0x0000580005047a11 */ /* 0x040fe400078008ff */
[----:B------:R-:W-:Y:S01]  /*4b10*/  SHF.R.S32.HI R10, RZ, 0x3, R10 ;  /* 0x00000003ff0a7819 */ /* 0x000fe2000001140a */
[----:B------:R-:W1:Y:S01]  /*4b20*/  S2R R9, SR_TID.X ;  /* 0x0000000000097919 */ /* 0x000e620000002100 */
[----:B------:R-:W-:Y:S02]  /*4b30*/  LOP3.LUT P1, RZ, R140, 0x2, RZ, 0xc0, !PT ;  /* 0x000000028cff7812 */ /* 0x000fe4000782c0ff */
[C---:B------:R-:W-:Y:S02]  /*4b40*/  ISETP.GE.OR P4, PT, R10.reuse, UR4, !P2 ;  /* 0x000000040a007c0c */ /* 0x040fe4000d786670 */
[----:B------:R-:W-:Y:S01]  /*4b50*/  LEA.HI.X R5, R5, c[0x0][0x164], R6, 0x1, P0 ;  /* 0x0000590005057a11 */ /* 0x000fe200000f0c06 */
[----:B------:R-:W-:Y:S01]  /*4b60*/  IMAD.U32 R6, RZ, RZ, UR5 ;  /* 0x00000005ff067e24 */ /* 0x000fe2000f8e00ff */
[----:B------:R-:W-:Y:S02]  /*4b70*/  ISETP.GE.OR P2, PT, R10, UR4, !P1 ;  /* 0x000000040a007c0c */ /* 0x000fe4000cf46670 */
[C---:B------:R-:W-:Y:S02]  /*4b80*/  LOP3.LUT P0, RZ, R140.reuse, 0x4, RZ, 0xc0, !PT ;  /* 0x000000048cff7812 */ /* 0x040fe4000780c0ff */
[----:B------:R-:W-:Y:S02]  /*4b90*/  LOP3.LUT P3, RZ, R140, 0x8, RZ, 0xc0, !PT ;  /* 0x000000088cff7812 */ /* 0x000fe4000786c0ff */
[C---:B------:R-:W-:Y:S02]  /*4ba0*/  ISETP.GE.OR P1, PT, R10.reuse, UR4, !P0 ;  /* 0x000000040a007c0c */ /* 0x040fe4000c726670 */
[----:B------:R-:W-:Y:S01]  /*4bb0*/  ISETP.GE.OR P0, PT, R10, UR4, !P3 ;  /* 0x000000040a007c0c */ /* 0x000fe2000df06670 */
[----:B------:R-:W-:Y:S01]  /*4bc0*/  @!PT LDS RZ, [RZ] ;  /* 0x00000000fffff984 */ /* 0x000fe20000000800 */
[----:B------:R-:W-:Y:S01]  /*4bd0*/  @!PT LDS RZ, [RZ] ;  /* 0x00000000fffff984 */ /* 0x000fe20000000800 */
[----:B------:R-:W-:Y:S01]  /*4be0*/  @!PT LDS RZ, [RZ] ;  /* 0x00000000fffff984 */ /* 0x000fe20000000800 */
[----:B------:R2:W-:Y:S04]  /*4bf0*/  LDGSTS.E.BYPASS.LTC128B.128 [R11+0x8080], [R4.64], !P4 ;  /* 0x08080000040b7fae */ /* 0x0005e8000e101d4a */
[----:B------:R2:W-:Y:S06]  /*4c00*/  LDGSTS.E.BYPASS.LTC128B.128 [R11+0x9080], [R4.64+0x80], !P2 ;  /* 0x09080080040b7fae */ /* 0x0005ec000d101d4a */
[----:B------:R2:W-:Y:S04]  /*4c10*/  LDGSTS.E.BYPASS.LTC128B.128 [R11+0xa080], [R4.64+0x100], !P1 ;  /* 0x0a080100040b7fae */ /* 0x0005e8000c901d4a */
[----:B------:R2:W-:Y:S02]  /*4c20*/  LDGSTS.E.BYPASS.LTC128B.128 [R11+0xb080], [R4.64+0x180], !P0 ;  /* 0x0b080180040b7fae */ /* 0x0005e4000c101d4a */
[----:B--2---:R-:W-:Y:S04]  /*4c30*/  IADD3 R5, P0, R8, UR5, RZ ;  /* 0x0000000508057c10 */ /* 0x004fe8000ff1e0ff */
[----:B------:R-:W-:Y:S02]  /*4c40*/  LEA.HI.X.SX32 R6, R6, R7, 0x1, P0 ;  /* 0x0000000706067211 */ /* 0x000fe400000f0eff */
[C---:B------:R-:W-:Y:S04]  /*4c50*/  LEA R4, P0, R5.reuse, c[0x0][0x258], 0x2 ;  /* 0x0000960005047a11 */ /* 0x040fe800078010ff */
[----:B------:R-:W-:Y:S01]  /*4c60*/  LEA.HI.X R5, R5, c[0x0][0x25c], R6, 0x2, P0 ;  /* 0x0000970005057a11 */ /* 0x000fe200000f1406 */
[----:B-1----:R-:W-:Y:S05]  /*4c70*/  @!P6 IMAD.SHL.U32 R6, R9, 0x10, RZ ;  /* 0x000000100906e824 */ /* 0x002fea00078e00ff */
[----:B------:R1:W-:Y:S03]  /*4c80*/  @!P6 LDGSTS.E.BYPASS.LTC128B.128 [R6+0x14080], [R4.64] ;  /* 0x140800000406efae */ /* 0x0003e6000b901d4a */
.L_x_247:
        /* <DEDUP_REMOVED lines=21> */
[----:B-----5:R1:W-:Y:S03]  /*4de0*/  STL [R1+0xc0], R0 ;  /* 0x0000c00001007387 */ /* 0x0203e60000100800 */
        /* <DEDUP_REMOVED lines=145> */
.L_x_237:
[----:B------:R-:W-:Y:S05]  /*5700*/  @P0 BRA `(.L_x_249) ;  /* 0x00001e6000000947 */ /* 0x000fea0003800000 */
[----:B------:R-:W2:Y:S01]  /*5710*/  LDL R119, [R1+0xbc] ;  /* 0x0000bc0001777983 */ /* 0x000ea20000100800 */
[----:B------:R-:W-:Y:S02]  /*5720*/  F2FP.BF16.PACK_AB R77, R33, R32 ;  /* 0x00000020214d723e */ /* 0x000fe400000010ff */
[----:B------:R-:W-:Y:S01]  /*5730*/  F2FP.BF16.PACK_AB R32, R3, R140 ;  /* 0x0000008c0320723e */ /* 0x000fe200000010ff */
[----:B------:R-:W1:Y:S01]  /*5740*/  S2R R125, SR_TID.X ;  /* 0x00000000007d7919 */ /* 0x000e620000002100 */
        /* <DEDUP_REMOVED lines=12> */
[----:B-1---5:R-:W-:Y:S02]  /*5810*/  SHF.R.S32.HI R9, RZ, 0x1f, R125 ;  /* 0x0000001fff097819 */ /* 0x022fe4000001147d */
[----:B------:R-:W-:Y:S02]  /*5820*/  F2FP.BF16.PACK_AB R80, R23, R22 ;  /* 0x000000161750723e */ /* 0x000fe400000010ff */
[----:B------:R-:W-:-:S02]  /*5830*/  LEA.HI R3, R9, R125, RZ, 0x2 ;  /* 0x0000007d09037211 */ /* 0x000fc400078f10ff */
[CC--:B------:R-:W-:Y:S02]  /*5840*/  LEA.HI R37, R9.reuse, R125.reuse, RZ, 0x5 ;  /* 0x0000007d09257211 */ /* 0x0c0fe400078f28ff */
[--C-:B------:R-:W-:Y:S02]  /*5850*/  SHF.R.S32.HI R6, RZ, 0x2, R3.reuse ;  /* 0x00000002ff067819 */ /* 0x100fe40000011403 */
[----:B------:R-:W-:Y:S02]  /*5860*/  SHF.R.S32.HI R0, RZ, 0x1f, R3 ;  /* 0x0000001fff007819 */ /* 0x000fe40000011403 */
[----:B------:R-:W-:Y:S02]  /*5870*/  SHF.R.S32.HI R25, RZ, 0x5, R37 ;  /* 0x00000005ff197819 */ /* 0x000fe40000011425 */
[----:B------:R-:W-:Y:S02]  /*5880*/  LEA.HI R0, R0, R6, RZ, 0x3 ;  /* 0x0000000600007211 */ /* 0x000fe400078f18ff */
[----:B------:R-:W-:-:S02]  /*5890*/  LEA.HI R5, R9, R125, RZ, 0x6 ;  /* 0x0000007d09057211 */ /* 0x000fc400078f30ff */
[----:B------:R-:W-:Y:S02]  /*58a0*/  LOP3.LUT R0, R0, 0xfffffff8, RZ, 0xc0, !PT ;  /* 0xfffffff800007812 */ /* 0x000fe400078ec0ff */
[----:B------:R-:W-:Y:S02]  /*58b0*/  LOP3.LUT R3, R3, 0x3ffffffc, RZ, 0xc0, !PT ;  /* 0x3ffffffc03037812 */ /* 0x000fe400078ec0ff */
[----:B------:R-:W-:Y:S01]  /*58c0*/  SHF.R.U32.HI R5, RZ, 0x3, R5 ;  /* 0x00000003ff057819 */ /* 0x000fe20000011605 */
[----:B------:R-:W-:Y:S01]  /*58d0*/  IMAD.IADD R6, R6, 0x1, -R0 ;  /* 0x0000000106067824 */ /* 0x000fe200078e0a00 */
[----:B------:R-:W-:Y:S02]  /*58e0*/  LEA.HI R0, R37, R25, RZ, 0x1 ;  /* 0x0000001925007211 */ /* 0x000fe400078f08ff */
[----:B------:R-:W-:Y:S01]  /*58f0*/  F2FP.BF16.PACK_AB R78, R31, R30 ;  /* 0x0000001e1f4e723e */ /* 0x000fe200000010ff */
[----:B------:R-:W-:Y:S01]  /*5900*/  IMAD.SHL.U32 R2, R6, 0x40, RZ ;  /* 0x0000004006027824 */ /* 0x000fe200078e00ff */
[----:B------:R-:W-:-:S02]  /*5910*/  LOP3.LUT R4, R0, 0x1ffffe, RZ, 0xc0, !PT ;  /* 0x001ffffe00047812 */ /* 0x000fc400078ec0ff */
[----:B------:R-:W-:Y:S02]  /*5920*/  LOP3.LUT P0, RZ, R6, 0x4, RZ, 0xc0, !PT ;  /* 0x0000000406ff7812 */ /* 0x000fe4000780c0ff */
[----:B------:R-:W-:Y:S01]  /*5930*/  LOP3.LUT R0, R2, 0x1c0, RZ, 0xc0, !PT ;  /* 0x000001c002007812 */ /* 0x000fe200078ec0ff */
[----:B------:R-:W-:Y:S01]  /*5940*/  IMAD.IADD R2, R125, 0x1, -R3 ;  /* 0x000000017d027824 */ /* 0x000fe200078e0a03 */
[----:B------:R-:W-:Y:S01]  /*5950*/  F2FP.BF16.PACK_AB R40, R41, R40 ;  /* 0x000000282928723e */ /* 0x000fe200000010ff */
[----:B------:R-:W-:Y:S01]  /*5960*/  IMAD.IADD R3, R25, 0x1, -R4 ;  /* 0x0000000119037824 */ /* 0x000fe200078e0a04 */
[----:B------:R-:W-:Y:S02]  /*5970*/  LOP3.LUT R4, R0, 0x18, R5, 0xf8, !PT ;  /* 0x0000001800047812 */ /* 0x000fe400078ef805 */
[----:B------:R-:W-:Y:S01]  /*5980*/  SHF.R.U32.HI R0, RZ, 0x3, R0 ;  /* 0x00000003ff007819 */ /* 0x000fe20000011600 */
[----:B------:R-:W-:Y:S01]  /*5990*/  IMAD R2, R3, 0x200, R2 ;  /* 0x0000020003027824 */ /* 0x000fe200078e0202 */
[----:B------:R-:W-:-:S02]  /*59a0*/  F2FP.BF16.PACK_AB R42, R43, R42 ;  /* 0x0000002a2b2a723e */ /* 0x000fc400000010ff */
[----:B------:R-:W-:Y:S02]  /*59b0*/  LOP3.LUT R0, R4, R0, RZ, 0x3c, !PT ;  /* 0x0000000004007212 */ /* 0x000fe400078e3cff */
[----:B------:R-:W-:Y:S02]  /*59c0*/  F2FP.BF16.PACK_AB R76, R35, R34 ;  /* 0x00000022234c723e */ /* 0x000fe400000010ff */
[----:B------:R-:W-:Y:S01]  /*59d0*/  F2FP.BF16.PACK_AB R38, R39, R38 ;  /* 0x000000262726723e */ /* 0x000fe200000010ff */
[----:B------:R-:W-:Y:S01]  /*59e0*/  IMAD.U32 R0, R2, 0x2, R0 ;  /* 0x0000000202007824 */ /* 0x000fe200078e0000 */
[----:B------:R-:W-:Y:S02]  /*59f0*/  F2FP.BF16.PACK_AB R44, R45, R44 ;  /* 0x0000002c2d2c723e */ /* 0x000fe400000010ff */
[----:B------:R-:W-:Y:S01]  /*5a00*/  F2FP.BF16.PACK_AB R46, R47, R46 ;  /* 0x0000002e2f2e723e */ /* 0x000fe200000010ff */
[----:B------:R-:W-:Y:S01]  /*5a10*/  IMAD.SHL.U32 R0, R0, 0x2, RZ ;  /* 0x0000000200007824 */ /* 0x000fe200078e00ff */
[----:B------:R-:W-:Y:S01]  /*5a20*/  BAR.SYNC.DEFER_BLOCKING 0x1, 0x100 ;  /* 0x0044000000007b1d */ /* 0x000fe20000010000 */
[----:B------:R-:W-:-:S02]  /*5a30*/  F2FP.BF16.PACK_AB R56, R57, R56 ;  /* 0x000000383938723e */ /* 0x000fc400000010ff */
[----:B------:R-:W-:Y:S02]  /*5a40*/  F2FP.BF16.PACK_AB R58, R59, R58 ;  /* 0x0000003a3b3a723e */ /* 0x000fe400000010ff */
[C---:B------:R-:W-:Y:S02]  /*5a50*/  IADD3 R2, R0.reuse, 0x40, RZ ;  /* 0x0000004000027810 */ /* 0x040fe40007ffe0ff */
[----:B------:R-:W-:Y:S02]  /*5a60*/  @P0 IADD3 R2, R0, -0x40, RZ ;  /* 0xffffffc000020810 */ /* 0x000fe40007ffe0ff */
[----:B------:R-:W-:Y:S02]  /*5a70*/  F2FP.BF16.PACK_AB R48, R49, R48 ;  /* 0x000000303130723e */ /* 0x000fe400000010ff */
[----:B------:R-:W-:Y:S02]  /*5a80*/  F2FP.BF16.PACK_AB R50, R51, R50 ;  /* 0x000000323332723e */ /* 0x000fe400000010ff */
[----:B------:R-:W-:-:S02]  /*5a90*/  F2FP.BF16.PACK_AB R52, R53, R52 ;  /* 0x000000343534723e */ /* 0x000fc400000010ff */
[----:B------:R-:W-:Y:S02]  /*5aa0*/  F2FP.BF16.PACK_AB R54, R55, R54 ;  /* 0x000000363736723e */ /* 0x000fe400000010ff */
[----:B------:R-:W-:Y:S02]  /*5ab0*/  F2FP.BF16.PACK_AB R60, R61, R60 ;  /* 0x0000003c3d3c723e */ /* 0x000fe400000010ff */
[----:B------:R-:W-:Y:S02]  /*5ac0*/  F2FP.BF16.PACK_AB R62, R63, R62 ;  /* 0x0000003e3f3e723e */ /* 0x000fe400000010ff */
        /* <DEDUP_REMOVED lines=117> */
.L_x_250:
[----:B-1----:R-:W-:Y:S01]  /*6220*/  LOP3.LUT R0, R37, 0xffffffe0, RZ, 0xc0, !PT ;  /* 0xffffffe025007812 */ /* 0x002fe200078ec0ff */
[----:B------:R-:W-:Y:S01]  /*6230*/  IMAD.SHL.U32 R2, R25, 0x40, RZ ;  /* 0x0000004019027824 */ /* 0x000fe200078e00ff */
[----:B------:R-:W1:Y:S01]  /*6240*/  S2R R26, SR_CTAID.Y ;  /* 0x00000000001a7919 */ /* 0x000e620000002600 */
[----:B-----5:R-:W-:Y:S01]  /*6250*/  IADD3 R8, R8, -UR9, RZ ;  /* 0x8000000908087c10 */ /* 0x020fe2000fffe0ff */
[----:B------:R-:W-:Y:S01]  /*6260*/  BSSY B0, `(.L_x_251) ;  /* 0x0000039000007945 */ /* 0x000fe20003800000 */
[----:B------:R-:W-:Y:S01]  /*6270*/  IMAD.IADD R0, R125, 0x1, -R0 ;  /* 0x000000017d007824 */ /* 0x000fe200078e0a00 */
[----:B------:R-:W-:-:S02]  /*6280*/  LOP3.LUT R2, R2, 0x1c0, RZ, 0xc0, !PT ;  /* 0x000001c002027812 */ /* 0x000fc400078ec0ff */
[----:B------:R-:W-:Y:S01]  /*6290*/  IMNMX R14, R8, 0x40, PT ;  /* 0x00000040080e7817 */ /* 0x000fe20003800200 */
[----:B------:R-:W-:Y:S01]  /*62a0*/  IMAD.SHL.U32 R12, R0, 0x8, RZ ;  /* 0x00000008000c7824 */ /* 0x000fe200078e00ff */
[----:B------:R-:W-:Y:S02]  /*62b0*/  SHF.R.S32.HI R4, RZ, 0x1f, R0 ;  /* 0x0000001fff047819 */ /* 0x000fe40000011400 */
[----:B------:R-:W-:Y:S02]  /*62c0*/  SHF.R.U32.HI R3, RZ, 0x3, R2 ;  /* 0x00000003ff037819 */ /* 0x000fe40000011602 */
[----:B------:R-:W-:Y:S02]  /*62d0*/  LEA.HI R0, R4, R0, RZ, 0x3 ;  /* 0x0000000004007211 */ /* 0x000fe400078f18ff */
[----:B------:R-:W-:Y:S02]  /*62e0*/  LOP3.LUT R2, R2, 0x38, R12, 0xf8, !PT ;  /* 0x0000003802027812 */ /* 0x000fe400078ef80c */
[----:B------:R-:W-:Y:S01]  /*62f0*/  IADD3 R6, P0, R25, R6, RZ ;  /* 0x0000000619067210 */ /* 0x000fe20007f1e0ff */
[----:B------:R-:W-:Y:S01]  /*6300*/  IMAD.SHL.U32 R0, R0, 0x200, RZ ;  /* 0x0000020000007824 */ /* 0x000fe200078e00ff */
[----:B------:R-:W-:-:S02]  /*6310*/  LOP3.LUT R2, R2, R3, RZ, 0x3c, !PT ;  /* 0x0000000302027212 */ /* 0x000fc400078e3cff */
[----:B------:R-:W-:Y:S02]  /*6320*/  ISETP.GE.AND P2, PT, R25, R14, PT ;  /* 0x0000000e1900720c */ /* 0x000fe40003f46270 */
[----:B------:R-:W-:Y:S02]  /*6330*/  LOP3.LUT R0, R2, 0x7ffff000, R0, 0xf8, !PT ;  /* 0x7ffff00002007812 */ /* 0x000fe400078ef800 */
[----:B-1----:R-:W-:Y:S02]  /*6340*/  SHF.R.S32.HI R27, RZ, 0x1f, R26 ;  /* 0x0000001fff1b7819 */ /* 0x002fe4000001141a */
[--C-:B------:R-:W-:Y:S01]  /*6350*/  SHF.R.S32.HI R13, RZ, 0x1f, R12.reuse ;  /* 0x0000001fff0d7819 */ /* 0x100fe2000001140c */
[----:B------:R-:W-:Y:S01]  /*6360*/  IMAD.SHL.U32 R0, R0, 0x2, RZ ;  /* 0x0000000200007824 */ /* 0x000fe200078e00ff */
[----:B------:R-:W-:Y:S01]  /*6370*/  SHF.R.S32.HI R4, RZ, 0x1f, R119 ;  /* 0x0000001fff047819 */ /* 0x000fe20000011477 */
[----:B------:R-:W-:Y:S01]  /*6380*/  IMAD R5, R27, c[0x0][0x338], RZ ;  /* 0x0000ce001b057a24 */ /* 0x000fe200078e02ff */
[----:B------:R-:W-:Y:S01]  /*6390*/  LEA.HI.X.SX32 R7, R25, R7, 0x1, P0 ;  /* 0x0000000719077211 */ /* 0x000fe200000f0eff */
[----:B------:R-:W-:Y:S01]  /*63a0*/  IMAD.WIDE.U32 R2, R26, c[0x0][0x338], R12 ;  /* 0x0000ce001a027a25 */ /* 0x000fe200078e000c */
[----:B------:R1:W2:Y:S01]  /*63b0*/  LDS.128 R20, [R0+0x8480] ;  /* 0x0084800000147984 */ /* 0x0002a20000000c00 */
[----:B------:R-:W-:-:S02]  /*63c0*/  ISETP.GE.OR P0, PT, R12, c[0x0][0x324], P2 ;  /* 0x0000c9000c007a0c */ /* 0x000fc40001706670 */
[----:B------:R-:W-:Y:S01]  /*63d0*/  SEL R24, R4, RZ, !P1 ;  /* 0x000000ff04187207 */ /* 0x000fe20004800000 */
[----:B------:R1:W3:Y:S01]  /*63e0*/  LDS.128 R28, [R0+0x8880] ;  /* 0x00888000001c7984 */ /* 0x0002e20000000c00 */
[----:B------:R-:W-:Y:S01]  /*63f0*/  IMAD R5, R26, c[0x0][0x33c], R5 ;  /* 0x0000cf001a057a24 */ /* 0x000fe200078e0205 */
[----:B------:R-:W-:Y:S02]  /*6400*/  SEL R15, R119, RZ, !P1 ;  /* 0x000000ff770f7207 */ /* 0x000fe40004800000 */
[----:B------:R1:W4:Y:S01]  /*6410*/  LDS.128 R32, [R0+0x8c80] ;  /* 0x008c800000207984 */ /* 0x0003220000000c00 */
[----:B------:R-:W-:Y:S02]  /*6420*/  IMAD.IADD R3, R3, 0x1, R5 ;  /* 0x0000000103037824 */ /* 0x000fe400078e0205 */
[----:B------:R-:W-:Y:S01]  /*6430*/  IMAD R4, R24, c[0x0][0x340], RZ ;  /* 0x0000d00018047a24 */ /* 0x000fe200078e02ff */
[----:B------:R1:W1:Y:S01]  /*6440*/  LDS.128 R36, [R0+0x9080] ;  /* 0x0090800000247984 */ /* 0x0002620000000c00 */
[----:B------:R-:W-:-:S02]  /*6450*/  IMAD.U32 R5, RZ, RZ, UR6 ;  /* 0x00000006ff057e24 */ /* 0x000fc4000f8e00ff */
[C---:B------:R-:W-:Y:S01]  /*6460*/  IMAD R4, R15.reuse, c[0x0][0x344], R4 ;  /* 0x0000d1000f047a24 */ /* 0x040fe200078e0204 */
[----:B------:R1:W1:Y:S01]  /*6470*/  LDS.128 R40, [R0+0x9480] ;  /* 0x0094800000287984 */ /* 0x0002620000000c00 */
[----:B------:R-:W-:-:S03]  /*6480*/  IMAD.WIDE.U32 R10, R15, c[0x0][0x340], R2 ;  /* 0x0000d0000f0a7a25 */ /* 0x000fc600078e0002 */
[----:B------:R1:W1:Y:S01]  /*6490*/  LDS.128 R44, [R0+0x9880] ;  /* 0x00988000002c7984 */ /* 0x0002620000000c00 */
        /* <DEDUP_REMOVED lines=21> */
.L_x_252:
[----:B--234-:R-:W-:Y:S05]  /*65f0*/  BSYNC B0 ;  /* 0x0000000000007941 */ /* 0x01cfea0003800000 */
.L_x_251:
        /* <DEDUP_REMOVED lines=17> */
.L_x_254:
[----:B------:R-:W-:Y:S05]  /*6710*/  BSYNC B0 ;  /* 0x0000000000007941 */ /* 0x000fea0003800000 */
.L_x_253:
        /* <DEDUP_REMOVED lines=17> */
.L_x_256:
[----:B------:R-:W-:Y:S05]  /*6830*/  BSYNC B0 ;  /* 0x0000000000007941 */ /* 0x000fea0003800000 */
.L_x_255:
        /* <DEDUP_REMOVED lines=16> */
.L_x_258:
[----:B------:R-:W-:Y:S05]  /*6940*/  BSYNC B0 ;  /* 0x0000000000007941 */ /* 0x000fea0003800000 */
.L_x_257:
        /* <DEDUP_REMOVED lines=16> */
.L_x_260:
[----:B------:R-:W-:Y:S05]  /*6a50*/  BSYNC B0 ;  /* 0x0000000000007941 */ /* 0x000fea0003800000 */
.L_x_259:
        /* <DEDUP_REMOVED lines=16> */
.L_x_262:
[----:B------:R-:W-:Y:S05]  /*6b60*/  BSYNC B0 ;  /* 0x0000000000007941 */ /* 0x000fea0003800000 */
.L_x_261:
        /* <DEDUP_REMOVED lines=16> */
.L_x_264:
[----:B------:R-:W-:Y:S05]  /*6c70*/  BSYNC B0 ;  /* 0x0000000000007941 */ /* 0x000fea0003800000 */
.L_x_263:
        /* <DEDUP_REMOVED lines=16> */
.L_x_266:
[----:B------:R-:W-:Y:S05]  /*6d80*/  BSYNC B0 ;  /* 0x0000000000007941 */ /* 0x000fea0003800000 */
.L_x_265:
[----:B------:R-:W-:Y:S01]  /*6d90*/  IMAD R0, R27, c[0x0][0x308], RZ ;  /* 0x0000c2001b007a24 */ /* 0x000fe200078e02ff */
[----:B------:R-:W-:Y:S01]  /*6da0*/  ISETP.GE.OR P0, PT, R12, c[0x0][0x2f4], P2 ;  /* 0x0000bd000c007a0c */ /* 0x000fe20001706670 */
[C---:B-1----:R-:W-:Y:S01]  /*6db0*/  IMAD.WIDE.U32 R2, R26.reuse, c[0x0][0x308], R12 ;  /* 0x0000c2001a027a25 */ /* 0x042fe200078e000c */
[----:B------:R-:W-:Y:S03]  /*6dc0*/  BSSY B0, `(.L_x_267) ;  /* 0x0000010000007945 */ /* 0x000fe60003800000 */
        /* <DEDUP_REMOVED lines=15> */
.L_x_268:
[----:B------:R-:W-:Y:S05]  /*6ec0*/  BSYNC B0 ;  /* 0x0000000000007941 */ /* 0x000fea0003800000 */
.L_x_267:
        /* <DEDUP_REMOVED lines=15> */
.L_x_270:
[----:B------:R-:W-:Y:S05]  /*6fc0*/  BSYNC B0 ;  /* 0x0000000000007941 */ /* 0x000fea0003800000 */
.L_x_269:
        /* <DEDUP_REMOVED lines=15> */
.L_x_272:
[----:B------:R-:W-:Y:S05]  /*70c0*/  BSYNC B0 ;  /* 0x0000000000007941 */ /* 0x000fea0003800000 */
.L_x_271:
        /* <DEDUP_REMOVED lines=14> */
.L_x_274:
[----:B------:R-:W-:Y:S05]  /*71b0*/  BSYNC B0 ;  /* 0x0000000000007941 */ /* 0x000fea0003800000 */
.L_x_273:
        /* <DEDUP_REMOVED lines=14> */
.L_x_276:
[----:B------:R-:W-:Y:S05]  /*72a0*/  BSYNC B0 ;  /* 0x0000000000007941 */ /* 0x000fea0003800000 */
.L_x_275:
        /* <DEDUP_REMOVED lines=14> */
.L_x_278:
[----:B------:R-:W-:Y:S05]  /*7390*/  BSYNC B0 ;  /* 0x0000000000007941 */ /* 0x000fea0003800000 */
.L_x_277:
        /* <DEDUP_REMOVED lines=14> */
.L_x_280:
[----:B------:R-:W-:Y:S05]  /*7480*/  BSYNC B0 ;  /* 0x0000000000007941 */ /* 0x000fea0003800000 */
.L_x_279:
        /* <DEDUP_REMOVED lines=14> */
.L_x_249:
[----:B-----5:R-:W2:Y:S01]  /*7570*/  LDL R9, [R1+0xbc] ;  /* 0x0000bc0001097983 */ /* 0x020ea20000100800 */
        /* <DEDUP_REMOVED lines=17> */
[----:B--2--5:R-:W-:-:S03]  /*7690*/  IADD3 R6, -R0, R4, RZ ;  /* 0x0000000400067210 */ /* 0x024fc60007ffe1ff */
.L_x_281:
[----:B------:R-:W1:Y:S01]  /*76a0*/  S2R R4, SR_TID.X ;  /* 0x0000000000047919 */ /* 0x000e620000002100 */
[----:B-----5:R-:W-:Y:S01]  /*76b0*/  IADD3 R15, R6, -UR9, RZ ;  /* 0x80000009060f7c10 */ /* 0x020fe2000fffe0ff */
[----:B------:R-:W-:Y:S01]  /*76c0*/  IMAD.U32 R6, RZ, RZ, UR6 ;  /* 0x00000006ff067e24 */ /* 0x000fe2000f8e00ff */
[----:B------:R-:W-:Y:S01]  /*76d0*/  SHF.R.S32.HI R7, RZ, 0x1f, R9 ;  /* 0x0000001fff077819 */ /* 0x000fe20000011409 */
[----:B------:R-:W2:Y:S01]  /*76e0*/  S2R R20, SR_CTAID.Y ;  /* 0x0000000000147919 */ /* 0x000ea20000002600 */
[----:B------:R-:W-:Y:S01]  /*76f0*/  SEL R16, R9, RZ, !P1 ;  /* 0x000000ff09107207 */ /* 0x000fe20004800000 */
[----:B------:R-:W-:Y:S01]  /*7700*/  BSSY B0, `(.L_x_282) ;  /* 0x0000020000007945 */ /* 0x000fe20003800000 */
[----:B------:R-:W-:-:S02]  /*7710*/  SEL R17, R7, RZ, !P1 ;  /* 0x000000ff07117207 */ /* 0x000fc40004800000 */
[----:B-1----:R-:W-:-:S04]  /*7720*/  SHF.R.S32.HI R14, RZ, 0x1f, R4 ;  /* 0x0000001fff0e7819 */ /* 0x002fc80000011404 */
[----:B------:R-:W-:Y:S02]  /*7730*/  LEA.HI R14, R14, R4, RZ, 0x5 ;  /* 0x000000040e0e7211 */ /* 0x000fe400078f28ff */
[----:B--2---:R-:W-:Y:S02]  /*7740*/  SHF.R.S32.HI R21, RZ, 0x1f, R20 ;  /* 0x0000001fff157819 */ /* 0x004fe40000011414 */
[----:B------:R-:W-:Y:S02]  /*7750*/  LOP3.LUT R0, R14, 0x1fffffe0, RZ, 0xc0, !PT ;  /* 0x1fffffe00e007812 */ /* 0x000fe400078ec0ff */
[----:B------:R-:W-:-:S03]  /*7760*/  SHF.R.S32.HI R14, RZ, 0x5, R14 ;  /* 0x00000005ff0e7819 */ /* 0x000fc6000001140e */
[----:B------:R-:W-:Y:S01]  /*7770*/  IMAD.IADD R0, R4, 0x1, -R0 ;  /* 0x0000000104007824 */ /* 0x000fe200078e0a00 */
[C---:B------:R-:W-:Y:S02]  /*7780*/  IADD3 R2, P0, R14.reuse, R2, RZ ;  /* 0x000000020e027210 */ /* 0x040fe40007f1e0ff */
[----:B------:R-:W-:Y:S01]  /*7790*/  ISETP.GE.AND P2, PT, R14, R15, PT ;  /* 0x0000000f0e00720c */ /* 0x000fe20003f46270 */
[----:B------:R-:W-:Y:S01]  /*77a0*/  IMAD.SHL.U32 R12, R0, 0x8, RZ ;  /* 0x00000008000c7824 */ /* 0x000fe200078e00ff */
[----:B------:R-:W-:Y:S01]  /*77b0*/  LEA.HI.X.SX32 R3, R14, R3, 0x1, P0 ;  /* 0x000000030e037211 */ /* 0x000fe200000f0eff */
[----:B------:R-:W-:-:S03]  /*77c0*/  IMAD R0, R21, c[0x0][0x308], RZ ;  /* 0x0000c20015007a24 */ /* 0x000fc600078e02ff */
[----:B------:R-:W-:Y:S01]  /*77d0*/  SHF.R.S32.HI R13, RZ, 0x1f, R12 ;  /* 0x0000001fff0d7819 */ /* 0x000fe2000001140c */
[----:B------:R-:W-:Y:S01]  /*77e0*/  IMAD R0, R20, c[0x0][0x30c], R0 ;  /* 0x0000c30014007a24 */ /* 0x000fe200078e0200 */
[----:B------:R-:W-:Y:S01]  /*77f0*/  ISETP.GE.OR P0, PT, R12, c[0x0][0x2f4], P2 ;  /* 0x0000bd000c007a0c */ /* 0x000fe20001706670 */
[----:B------:R-:W-:-:S04]  /*7800*/  IMAD.WIDE R6, R6, 0x40, R2 ;  /* 0x0000004006067825 */ /* 0x000fc800078e0202 */
[----:B------:R-:W-:-:S04]  /*7810*/  IMAD.WIDE.U32 R4, R20, c[0x0][0x308], R12 ;  /* 0x0000c20014047a25 */ /* 0x000fc800078e000c */
[----:B------:R-:W-:Y:S02]  /*7820*/  IMAD.IADD R5, R0, 0x1, R5 ;  /* 0x0000000100057824 */ /* 0x000fe400078e0205 */
[----:B------:R-:W-:Y:S02]  /*7830*/  IMAD R0, R17, c[0x0][0x310], RZ ;  /* 0x0000c40011007a24 */ /* 0x000fe400078e02ff */
[----:B------:R-:W-:-:S04]  /*7840*/  IMAD.WIDE.U32 R10, R16, c[0x0][0x310], R4 ;  /* 0x0000c400100a7a25 */ /* 0x000fc800078e0004 */
[----:B------:R-:W-:-:S04]  /*7850*/  IMAD R0, R16, c[0x0][0x314], R0 ;  /* 0x0000c50010007a24 */ /* 0x000fc800078e0200 */
        /* <DEDUP_REMOVED lines=10> */
.L_x_283:
[----:B------:R-:W-:Y:S05]  /*7900*/  BSYNC B0 ;  /* 0x0000000000007941 */ /* 0x000fea0003800000 */
.L_x_282:
        /* <DEDUP_REMOVED lines=17> */
.L_x_285:
[----:B------:R-:W-:Y:S05]  /*7a20*/  BSYNC B0 ;  /* 0x0000000000007941 */ /* 0x000fea0003800000 */
.L_x_284:
        /* <DEDUP_REMOVED lines=17> */
.L_x_287:
[----:B------:R-:W-:Y:S05]  /*7b40*/  BSYNC B0 ;  /* 0x0000000000007941 */ /* 0x000fea0003800000 */
.L_x_286:
        /* <DEDUP_REMOVED lines=16> */
.L_x_289:
[----:B------:R-:W-:Y:S05]  /*7c50*/  BSYNC B0 ;  /* 0x0000000000007941 */ /* 0x000fea0003800000 */
.L_x_288:
        /* <DEDUP_REMOVED lines=16> */
.L_x_291:
[----:B------:R-:W-:Y:S05]  /*7d60*/  BSYNC B0 ;  /* 0x0000000000007941 */ /* 0x000fea0003800000 */
.L_x_290:
        /* <DEDUP_REMOVED lines=16> */
.L_x_293:
[----:B------:R-:W-:Y:S05]  /*7e70*/  BSYNC B0 ;  /* 0x0000000000007941 */ /* 0x000fea0003800000 */
.L_x_292:
        /* <DEDUP_REMOVED lines=16> */
.L_x_295:
[----:B------:R-:W-:Y:S05]  /*7f80*/  BSYNC B0 ;  /* 0x0000000000007941 */ /* 0x000fea0003800000 */
.L_x_294:
        /* <DEDUP_REMOVED lines=16> */
.L_x_297:
[----:B------:R-:W-:Y:S05]  /*8090*/  BSYNC B0 ;  /* 0x0000000000007941 */ /* 0x000fea0003800000 */
.L_x_296:
        /* <DEDUP_REMOVED lines=19> */
.L_x_299:
[----:B------:R-:W-:Y:S05]  /*81d0*/  BSYNC B0 ;  /* 0x0000000000007941 */ /* 0x000fea0003800000 */
.L_x_298:
        /* <DEDUP_REMOVED lines=15> */
.L_x_301:
[----:B------:R-:W-:Y:S05]  /*82d0*/  BSYNC B0 ;  /* 0x0000000000007941 */ /* 0x000fea0003800000 */
.L_x_300:
        /* <DEDUP_REMOVED lines=15> */
.L_x_303:
[----:B------:R-:W-:Y:S05]  /*83d0*/  BSYNC B0 ;  /* 0x0000000000007941 */ /* 0x000fea0003800000 */
.L_x_302:
        /* <DEDUP_REMOVED lines=14> */
.L_x_305:
[----:B------:R-:W-:Y:S05]  /*84c0*/  BSYNC B0 ;  /* 0x0000000000007941 */ /* 0x000fea0003800000 */
.L_x_304:
        /* <DEDUP_REMOVED lines=14> */
.L_x_307:
[----:B------:R-:W-:Y:S05]  /*85b0*/  BSYNC B0 ;  /* 0x0000000000007941 */ /* 0x000fea0003800000 */
.L_x_306:
        /* <DEDUP_REMOVED lines=14> */
.L_x_309:
[----:B------:R-:W-:Y:S05]  /*86a0*/  BSYNC B0 ;  /* 0x0000000000007941 */ /* 0x000fea0003800000 */
.L_x_308:
        /* <DEDUP_REMOVED lines=14> */
.L_x_311:
[----:B------:R-:W-:Y:S05]  /*8790*/  BSYNC B0 ;  /* 0x0000000000007941 */ /* 0x000fea0003800000 */
.L_x_310:
        /* <DEDUP_REMOVED lines=14> */
.L_x_312:
        /* <DEDUP_REMOVED lines=16> */
.L_x_1152:


//--------------------- .text._ZN7cutlass13device_kernelIN5flash19enable_sm80_to_sm89INS1_16FlashAttnBwdSm80INS1_25CollectiveMainloopBwdSm80ILi1ELi1EN4cute5tupleIJNS5_1CILi32EEENS7_ILi64EEENS7_ILi256EEEEEENS_10bfloat16_tEfNS_4arch4Sm80ELb0ELb1ELb1ELb1ELb0ELb0ELb0ELb0ELi2ELi2ELi2ELi1ELb1EEENS1_24CollectiveEpilogueBwdGQAISB_fSE_Li256ELb1ELb0EEENS1_19SingleTileSchedulerILb1ELb0ELb0ELi64EEEEEEEEEvNT_6ParamsE --------------------------
	.section	.text._ZN7cutlass13device_kernelIN5flash19enable_sm80_to_sm89INS1_16FlashAttnBwdSm80INS1_25CollectiveMainloopBwdSm80ILi1ELi1EN4cute5tupleIJNS5_1CILi32EEENS7_ILi64EEENS7_ILi256EEEEEENS_10bfloat16_tEfNS_4arch4Sm80ELb0ELb1ELb1ELb1ELb0ELb0ELb0ELb0ELi2ELi2ELi2ELi1ELb1EEENS1_24CollectiveEpilogueBwdGQAISB_fSE_Li256ELb1ELb0EEENS1_19SingleTileSchedulerILb1ELb0ELb0ELi64EEEEEEEEEvNT_6ParamsE,"ax",@progbits
	.sectioninfo	@"SHI_REGISTERS=255"
	.align	128
.text._ZN7cutlass13device_kernelIN5flash19enable_sm80_to_sm89INS1_16FlashAttnBwdSm80INS1_25CollectiveMainloopBwdSm80ILi1ELi1EN4cute5tupleIJNS5_1CILi32EEENS7_ILi64EEENS7_ILi256EEEEEENS_10bfloat16_tEfNS_4arch4Sm80ELb0ELb1ELb1ELb1ELb0ELb0ELb0ELb0ELi2ELi2ELi2ELi1ELb1EEENS1_24CollectiveEpilogueBwdGQAISB_fSE_Li256ELb1ELb0EEENS1_19SingleTileSchedulerILb1ELb0ELb0ELi64EEEEEEEEEvNT_6ParamsE:
        .type           _ZN7cutlass13device_kernelIN5flash19enable_sm80_to_sm89INS1_16FlashAttnBwdSm80INS1_25CollectiveMainloopBwdSm80ILi1ELi1EN4cute5tupleIJNS5_1CILi32EEENS7_ILi64EEENS7_ILi256EEEEEENS_10bfloat16_tEfNS_4arch4Sm80ELb0ELb1ELb1ELb1ELb0ELb0ELb0ELb0ELi2ELi2ELi2ELi1ELb1EEENS1_24CollectiveEpilogueBwdGQAISB_fSE_Li256ELb1ELb0EEENS1_19SingleTileSchedulerILb1ELb0ELb0ELi64EEEEEEEEEvNT_6ParamsE,@function
        .size           _ZN7cutlass13device_kernelIN5flash19enable_sm80_to_sm89INS1_16FlashAttnBwdSm80INS1_25CollectiveMainloopBwdSm80ILi1ELi1EN4cute5tupleIJNS5_1CILi32EEENS7_ILi64EEENS7_ILi256EEEEEENS_10bfloat16_tEfNS_4arch4Sm80ELb0ELb1ELb1ELb1ELb0ELb0ELb0ELb0ELi2ELi2ELi2ELi1ELb1EEENS1_24CollectiveEpilogueBwdGQAISB_fSE_Li256ELb1ELb0EEENS1_19SingleTileSchedulerILb1ELb0ELb0ELi64EEEEEEEEEvNT_6ParamsE,(.L_x_1153 - _ZN7cutlass13device_kernelIN5flash19enable_sm80_to_sm89INS1_16FlashAttnBwdSm80INS1_25CollectiveMainloopBwdSm80ILi1ELi1EN4cute5tupleIJNS5_1CILi32EEENS7_ILi64EEENS7_ILi256EEEEEENS_10bfloat16_tEfNS_4arch4Sm80ELb0ELb1ELb1ELb1ELb0ELb0ELb0ELb0ELi2ELi2ELi2ELi1ELb1EEENS1_24CollectiveEpilogueBwdGQAISB_fSE_Li256ELb1ELb0EEENS1_19SingleTileSchedulerILb1ELb0ELb0ELi64EEEEEEEEEvNT_6ParamsE)
        .other          _ZN7cutlass13device_kernelIN5flash19enable_sm80_to_sm89INS1_16FlashAttnBwdSm80INS1_25CollectiveMainloopBwdSm80ILi1ELi1EN4cute5tupleIJNS5_1CILi32EEENS7_ILi64EEENS7_ILi256EEEEEENS_10bfloat16_tEfNS_4arch4Sm80ELb0ELb1ELb1ELb1ELb0ELb0ELb0ELb0ELi2ELi2ELi2ELi1ELb1EEENS1_24CollectiveEpilogueBwdGQAISB_fSE_Li256ELb1ELb0EEENS1_19SingleTileSchedulerILb1ELb0ELb0ELi64EEEEEEEEEvNT_6ParamsE,@"STO_CUDA_ENTRY STV_DEFAULT"
_ZN7cutlass13device_kernelIN5flash19enable_sm80_to_sm89INS1_16FlashAttnBwdSm80INS1_25CollectiveMainloopBwdSm80ILi1ELi1EN4cute5tupleIJNS5_1CILi32EEENS7_ILi64EEENS7_ILi256EEEEEENS_10bfloat16_tEfNS_4arch4Sm80ELb0ELb1ELb1ELb1ELb0ELb0ELb0ELb0ELi2ELi2ELi2ELi1ELb1EEENS1_24CollectiveEpilogueBwdGQAISB_fSE_Li256ELb1ELb0EEENS1_19SingleTileSchedulerILb1ELb0ELb0ELi64EEEEEEEEEvNT_6ParamsE:
        /* <DEDUP_REMOVED lines=18> */
.L_x_314:
        /* <DEDUP_REMOVED lines=8> */
.L_x_316:
[----:B------:R-:W-:Y:S02]  /*01a0*/  MOV R0, c[0x0][0x3ac] ;  /* 0x0000eb0000007a02 */ /* 0x000fe40000000f00 */
.L_x_315:
[----:B------:R-:W-:-:S06]  /*01b0*/  USHF.L.U32 UR9, UR6, 0x6, URZ ;  /* 0x0000000606097899 */ /* 0x000fcc000800063f */
[----:B-----5:R-:W-:-:S04]  /*01c0*/  ISETP.LE.AND P0, PT, R0, UR9, PT ;  /* 0x0000000900007c0c */ /* 0x020fc8000bf03270 */
[----:B------:R-:W-:-:S05]  /*01d0*/  SEL R0, R5, 0xffffffff, !P0 ;  /* 0xffffffff05007807 */ /* 0x000fca0004000000 */
[----:B------:R2:W-:Y:S01]  /*01e0*/  STL [R1+0xbc], R0 ;  /* 0x0000bc0001007387 */ /* 0x0005e20000100800 */
[----:B------:R-:W-:Y:S05]  /*01f0*/  BRA `(.L_x_317) ;  /* 0x0000012000007947 */ /* 0x000fea0003800000 */
.L_x_313:
[----:B--2-4-:R-:W-:-:S04]  /*0200*/  ISETP.NE.U32.AND P0, PT, RZ, c[0x0][0x3c8], PT ;  /* 0x0000f200ff007a0c */ /* 0x014fc80003f05070 */
[----:B------:R-:W-:-:S13]  /*0210*/  ISETP.NE.AND.EX P0, PT, RZ, c[0x0][0x3cc], PT, P0 ;  /* 0x0000f300ff007a0c */ /* 0x000fda0003f05300 */
[----:B------:R-:W-:Y:S05]  /*0220*/  @!P0 BRA `(.L_x_318) ;  /* 0x0000002000008947 */ /* 0x000fea0003800000 */
[----:B------:R1:W5:Y:S01]  /*0230*/  LDG.E R0, [R2.64] ;  /* 0x0000000a02007981 */ /* 0x000362000c1e1900 */
[----:B------:R-:W-:Y:S05]  /*0240*/  BRA `(.L_x_319) ;  /* 0x0000009000007947 */ /* 0x000fea0003800000 */
.L_x_318:
        /* <DEDUP_REMOVED lines=8> */
.L_x_320:
[----:B------:R-:W-:Y:S02]  /*02d0*/  MOV R0, c[0x0][0x3ac] ;  /* 0x0000eb0000007a02 */ /* 0x000fe40000000f00 */
.L_x_319:
[----:B------:R-:W-:-:S06]  /*02e0*/  USHF.L.U32 UR9, UR6, 0x6, URZ ;  /* 0x0000000606097899 */ /* 0x000fcc000800063f */
[----:B-----5:R-:W-:-:S04]  /*02f0*/  ISETP.LE.AND P0, PT, R0, UR9, PT ;  /* 0x0000000900007c0c */ /* 0x020fc8000bf03270 */
[----:B------:R-:W-:-:S05]  /*0300*/  SEL R0, R5, 0xffffffff, !P0 ;  /* 0xffffffff05007807 */ /* 0x000fca0004000000 */
[----:B------:R2:W-:Y:S04]  /*0310*/  STL [R1+0xbc], R0 ;  /* 0x0000bc0001007387 */ /* 0x0005e80000100800 */
.L_x_317:
        /* <DEDUP_REMOVED lines=8> */
[----:B------:R-:W-:-:S04]  /*03a0*/  ISETP.NE.U32.AND P2, PT, RZ, c[0x0][0x2d0], PT ;  /* 0x0000b400ff007a0c */ /* 0x000fc80003f45070 */
[----:B------:R-:W-:-:S05]  /*03b0*/  ISETP.NE.AND.EX P2, PT, RZ, c[0x0][0x2d4], PT, P2 ;  /* 0x0000b500ff007a0c */ /* 0x000fca0003f45320 */
[CC--:B-1----:R-:W-:Y:S02]  /*03c0*/  @P0 IMAD.WIDE R2, R144.reuse, R10.reuse, c[0x0][0x2d8] ;  /* 0x0000b60090020625 */ /* 0x0c2fe400078e020a */
[----:B--2---:R-:W2:Y:S04]  /*03d0*/  @P1 LDG.E R0, [R4.64] ;  /* 0x0000000a04001981 */ /* 0x004ea8000c1e1900 */
[----:B------:R1:W3:Y:S04]  /*03e0*/  @P0 LDG.E R8, [R2.64] ;  /* 0x0000000a02080981 */ /* 0x0002e8000c1e1900 */
[----:B------:R-:W4:Y:S01]  /*03f0*/  @P1 LDG.E R7, [R4.64] ;  /* 0x0000000a04071981 */ /* 0x000f22000c1e1900 */
[----:B-1----:R-:W-:-:S05]  /*0400*/  IMAD.WIDE R2, R144, R10, c[0x0][0x2d0] ;  /* 0x0000b40090027625 */ /* 0x002fca00078e020a */
[----:B------:R-:W5:Y:S01]  /*0410*/  @P2 LDG.E R6, [R2.64] ;  /* 0x0000000a02062981 */ /* 0x000f62000c1e1900 */
[----:B------:R-:W-:Y:S01]  /*0420*/  ULDC UR8, c[0x0][0x168] ;  /* 0x00005a0000087ab9 */ /* 0x000fe20000000800 */
[----:B------:R-:W-:Y:S01]  /*0430*/  CS2R R76, SRZ ;  /* 0x00000000004c7805 */ /* 0x000fe2000001ff00 */
[----:B------:R-:W-:Y:S01]  /*0440*/  ULDC UR15, c[0x0][0x198] ;  /* 0x00006600000f7ab9 */ /* 0x000fe20000000800 */
[----:B------:R-:W-:Y:S02]  /*0450*/  IMAD.MOV.U32 R11, RZ, RZ, RZ ;  /* 0x000000ffff0b7224 */ /* 0x000fe400078e00ff */
[----:B--2---:R-:W-:Y:S01]  /*0460*/  @P1 IMAD R0, R144, 0x20, R0 ;  /* 0x0000002090001824 */ /* 0x004fe200078e0200 */
[----:B---3--:R1:W2:Y:S01]  /*0470*/  @P0 R2UR UR8, R8 ;  /* 0x00000000080803c2 */ /* 0x0082a200000e0000 */
[--C-:B----4-:R-:W-:Y:S01]  /*0480*/  @P1 SHF.R.S32.HI R77, RZ, 0x1f, R7.reuse ;  /* 0x0000001fff4d1819 */ /* 0x110fe20000011407 */
[----:B------:R-:W-:Y:S02]  /*0490*/  @P1 IMAD.MOV.U32 R76, RZ, RZ, R7 ;  /* 0x000000ffff4c1224 */ /* 0x000fe400078e0007 */
[----:B-1----:R-:W-:-:S04]  /*04a0*/  @P1 SHF.R.S32.HI R8, RZ, 0x1f, R0 ;  /* 0x0000001fff081819 */ /* 0x002fc80000011400 */
[----:B------:R-:W-:Y:S02]  /*04b0*/  @P1 LEA.HI R0, R8, R0, RZ, 0x5 ;  /* 0x0000000008001211 */ /* 0x000fe400078f28ff */
[----:B------:R-:W-:Y:S02]  /*04c0*/  CS2R R8, SRZ ;  /* 0x0000000000087805 */ /* 0x000fe4000001ff00 */
[--C-:B-----5:R-:W-:Y:S01]  /*04d0*/  @P2 SHF.R.S32.HI R9, RZ, 0x1f, R6.reuse ;  /* 0x0000001fff092819 */ /* 0x120fe20000011406 */
[----:B------:R-:W-:Y:S01]  /*04e0*/  @P2 IMAD.MOV.U32 R8, RZ, RZ, R6 ;  /* 0x000000ffff082224 */ /* 0x000fe200078e0006 */
[----:B------:R-:W-:Y:S01]  /*04f0*/  @P1 LOP3.LUT R11, R0, 0xffffffe0, RZ, 0xc0, !PT ;  /* 0xffffffe0000b1812 */ /* 0x000fe200078ec0ff */
[----:B------:R-:W-:Y:S05]  /*0500*/  @P0 BRA `(.L_x_321) ;  /* 0x0000006000000947 */ /* 0x000fea0003800000 */
[----:B--2---:R-:W-:Y:S05]  /*0510*/  @!P1 BRA `(.L_x_321) ;  /* 0x0000005000009947 */ /* 0x004fea0003800000 */
[----:B------:R1:W2:Y:S04]  /*0520*/  LDG.E R0, [R4.64] ;  /* 0x0000000a04007981 */ /* 0x0002a8000c1e1900 */
[----:B-1----:R-:W3:Y:S01]  /*0530*/  LDG.E R4, [R4.64+0x4] ;  /* 0x0000040a04047981 */ /* 0x002ee2000c1e1900 */
[----:B--2---:R-:W1:Y:S08]  /*0540*/  R2UR UR8, R0 ;  /* 0x00000000000873c2 */ /* 0x004e7000000e0000 */
[----:B---3--:R-:W1:Y:S02]  /*0550*/  R2UR UR4, R4 ;  /* 0x00000000040473c2 */ /* 0x008e6400000e0000 */
[----:B-1----:R-:W-:-:S06]  /*0560*/  UIADD3 UR8, -UR8, UR4, URZ ;  /* 0x0000000408087290 */ /* 0x002fcc000fffe13f */
.L_x_321:
[----:B--2---:R-:W-:-:S04]  /*0570*/  ISETP.NE.U32.AND P0, PT, RZ, c[0x0][0x2e0], PT ;  /* 0x0000b800ff007a0c */ /* 0x004fc80003f05070 */
[----:B------:R-:W-:-:S13]  /*0580*/  ISETP.NE.AND.EX P0, PT, RZ, c[0x0][0x2e4], PT, P0 ;  /* 0x0000b900ff007a0c */ /* 0x000fda0003f05300 */
[----:B------:R-:W-:Y:S05]  /*0590*/  @!P0 BRA `(.L_x_322) ;  /* 0x0000004000008947 */ /* 0x000fea0003800000 */
[----:B------:R-:W-:-:S05]  /*05a0*/  IMAD.WIDE R2, R144, R10, c[0x0][0x2e0] ;  /* 0x0000b80090027625 */ /* 0x000fca00078e020a */
[----:B------:R-:W2:Y:S02]  /*05b0*/  LDG.E R0, [R2.64] ;  /* 0x0000000a02007981 */ /* 0x000ea4000c1e1900 */
[----:B--2---:R1:W2:Y:S02]  /*05c0*/  R2UR UR15, R0 ;  /* 0x00000000000f73c2 */ /* 0x0042a400000e0000 */
[----:B-12---:R-:W-:Y:S05]  /*05d0*/  BRA `(.L_x_323) ;  /* 0x0000006000007947 */ /* 0x006fea0003800000 */
.L_x_322:
[----:B------:R-:W-:Y:S05]  /*05e0*/  @!P2 BRA `(.L_x_323) ;  /* 0x000000500000a947 */ /* 0x000fea0003800000 */
[----:B------:R1:W2:Y:S04]  /*05f0*/  LDG.E R0, [R2.64] ;  /* 0x0000000a02007981 */ /* 0x0002a8000c1e1900 */
[----:B-1----:R-:W3:Y:S01]  /*0600*/  LDG.E R2, [R2.64+0x4] ;  /* 0x0000040a02027981 */ /* 0x002ee2000c1e1900 */
[----:B--2---:R-:W1:Y:S08]  /*0610*/  R2UR UR15, R0 ;  /* 0x00000000000f73c2 */ /* 0x004e7000000e0000 */
[----:B---3--:R-:W1:Y:S02]  /*0620*/  R2UR UR4, R2 ;  /* 0x00000000020473c2 */ /* 0x008e6400000e0000 */
[----:B-1----:R-:W-:-:S06]  /*0630*/  UIADD3 UR15, -UR15, UR4, URZ ;  /* 0x000000040f0f7290 */ /* 0x002fcc000fffe13f */
.L_x_323:
        /* <DEDUP_REMOVED lines=15> */
.L_x_324:
[----:B------:R-:W-:Y:S01]  /*0730*/  UIADD3 UR4, UR9, UR8, -UR15 ;  /* 0x0000000809047290 */ /* 0x000fe2000fffe80f */
[----:B------:R-:W-:Y:S01]  /*0740*/  PLOP3.LUT P3, PT, PT, PT, PT, 0x80, 0x0 ;  /* 0x000000000000781c */ /* 0x000fe20003f6f070 */
[----:B------:R-:W-:Y:S01]  /*0750*/  ULDC UR5, c[0x0][0x2a4] ;  /* 0x0000a90000057ab9 */ /* 0x000fe20000000800 */
[----:B------:R-:W-:Y:S01]  /*0760*/  CS2R R134, SRZ ;  /* 0x0000000000867805 */ /* 0x000fe2000001ff00 */
[----:B------:R-:W-:Y:S01]  /*0770*/  UIADD3 UR5, UR4, -UR5, URZ ;  /* 0x8000000504057290 */ /* 0x000fe2000fffe03f */
        /* <DEDUP_REMOVED lines=77> */
[----:B------:R-:W-:Y:S01]  /*0c50*/  IMAD.MOV.U32 R15, RZ, RZ, c[0x0][0x1d8] ;  /* 0x00007600ff0f7624 */ /* 0x000fe200078e00ff */
[----:B------:R-:W-:Y:S01]  /*0c60*/  LEA.HI R36, R31, R143, RZ, 0x3 ;  /* 0x0000008f1f247211 */ /* 0x000fe200078f18ff */
[----:B------:R-:W-:Y:S01]  /*0c70*/  UIADD3 UR14, -UR9, UR15, URZ ;  /* 0x0000000f090e7290 */ /* 0x000fe2000fffe13f */
[----:B------:R-:W-:Y:S01]  /*0c80*/  SEL R24, R29, RZ, !P2 ;  /* 0x000000ff1d187207 */ /* 0x000fe20005000000 */
[----:B------:R-:W-:Y:S01]  /*0c90*/  IMAD.MOV.U32 R17, RZ, RZ, c[0x0][0x1dc] ;  /* 0x00007700ff117624 */ /* 0x000fe200078e00ff */
[----:B------:R-:W-:Y:S01]  /*0ca0*/  LOP3.LUT R0, R36, 0xfffffff8, RZ, 0xc0, !PT ;  /* 0xfffffff824007812 */ /* 0x000fe200078ec0ff */
[----:B------:R-:W-:Y:S01]  /*0cb0*/  USHF.R.S32.HI UR13, URZ, 0x1f, UR12 ;  /* 0x0000001f3f0d7899 */ /* 0x000fe2000801140c */
[----:B------:R-:W-:Y:S01]  /*0cc0*/  SHF.R.S32.HI R43, RZ, 0x3, R36 ;  /* 0x00000003ff2b7819 */ /* 0x000fe20000011424 */
[----:B------:R-:W-:Y:S01]  /*0cd0*/  ULDC.64 UR4, c[0x0][0x178] ;  /* 0x00005e0000047ab9 */ /* 0x000fe20000000a00 */
[----:B------:R-:W-:Y:S01]  /*0ce0*/  SEL R19, R144, RZ, !P2 ;  /* 0x000000ff90137207 */ /* 0x000fe20005000000 */
[----:B------:R-:W-:Y:S01]  /*0cf0*/  IMAD.IADD R25, R143, 0x1, -R0 ;  /* 0x000000018f197824 */ /* 0x000fe200078e0a00 */
[----:B------:R-:W-:Y:S01]  /*0d00*/  SHF.R.S32.HI R13, RZ, 0x1f, R43 ;  /* 0x0000001fff0d7819 */ /* 0x000fe2000001142b */
[----:B------:R-:W-:Y:S01]  /*0d10*/  @P0 IMAD.HI.U32 R2, R142, c[0x0][0x24c], RZ ;  /* 0x000093008e020a27 */ /* 0x000fe200078e00ff */
[----:B------:R-:W-:Y:S01]  /*0d20*/  IADD3 R20, P2, R12, R11, RZ ;  /* 0x0000000b0c147210 */ /* 0x000fe20007f5e0ff */
[----:B------:R-:W-:Y:S01]  /*0d30*/  UIMAD UR16, UR13, UR4, URZ ;  /* 0x000000040d1072a4 */ /* 0x000fe2000f8e023f */
[----:B------:R-:W-:Y:S01]  /*0d40*/  IADD3 R14, P3, R43, R76, RZ ;  /* 0x0000004c2b0e7210 */ /* 0x000fe20007f7e0ff */
[----:B------:R-:W-:Y:S01]  /*0d50*/  UIMAD.WIDE.U32 UR18, UR12, UR4, URZ ;  /* 0x000000040c1272a5 */ /* 0x000fe2000f8e003f */
[----:B------:R-:W-:Y:S01]  /*0d60*/  @P0 SHF.R.U32.HI R10, RZ, c[0x0][0x250], R2 ;  /* 0x00009400ff0a0a19 */ /* 0x000fe20000011602 */
[----:B------:R-:W-:Y:S01]  /*0d70*/  IMAD.SHL.U32 R2, R25, 0x8, RZ ;  /* 0x0000000819027824 */ /* 0x000fe200078e00ff */
[----:B------:R-:W-:Y:S01]  /*0d80*/  IADD3 R6, P0, R43, R8, RZ ;  /* 0x000000082b067210 */ /* 0x000fe20007f1e0ff */
[----:B------:R-:W-:Y:S01]  /*0d90*/  IMAD R8, R24, c[0x0][0x1e8], RZ ;  /* 0x00007a0018087a24 */ /* 0x000fe200078e02ff */
[----:B------:R-:W-:Y:S01]  /*0da0*/  SHF.R.S32.HI R16, RZ, 0x1f, R10 ;  /* 0x0000001fff107819 */ /* 0x000fe2000001140a */
[----:B------:R-:W-:Y:S01]  /*0db0*/  UIMAD UR5, UR12, UR5, UR16 ;  /* 0x000000050c0572a4 */ /* 0x000fe2000f8e0210 */
[--C-:B------:R-:W-:Y:S01]  /*0dc0*/  SHF.R.S32.HI R3, RZ, 0x1f, R2.reuse ;  /* 0x0000001fff037819 */ /* 0x100fe20000011402 */
[----:B------:R-:W-:Y:S01]  /*0dd0*/  IMAD.X R7, R13, 0x1, R9, P0 ;  /* 0x000000010d077824 */ /* 0x000fe200000e0609 */
[----:B------:R-:W-:Y:S01]  /*0de0*/  IADD3 R34, R2, 0x40, RZ ;  /* 0x0000004002227810 */ /* 0x000fe20007ffe0ff */
[----:B------:R-:W-:Y:S01]  /*0df0*/  IMAD R0, R16, c[0x0][0x1e0], RZ ;  /* 0x0000780010007a24 */ /* 0x000fe200078e02ff */
[----:B------:R-:W-:Y:S01]  /*0e00*/  IADD3 R33, R2, 0x80, RZ ;  /* 0x0000008002217810 */ /* 0x000fe20007ffe0ff */
[----:B------:R-:W-:Y:S01]  /*0e10*/  IMAD.WIDE.U32 R4, R10, c[0x0][0x1e0], R2 ;  /* 0x000078000a047a25 */ /* 0x000fe200078e0002 */
[----:B------:R-:W-:Y:S01]  /*0e20*/  ISETP.GE.AND P6, PT, R34, c[0x0][0x1cc], PT ;  /* 0x0000730022007a0c */ /* 0x000fe20003fc6270 */
[----:B------:R-:W-:Y:S01]  /*0e30*/  UIADD3 UR5, UR19, UR5, URZ ;  /* 0x0000000513057290 */ /* 0x000fe2000fffe03f */
[----:B------:R-:W-:Y:S01]  /*0e40*/  ISETP.GE.AND P4, PT, R33, c[0x0][0x1cc], PT ;  /* 0x0000730021007a0c */ /* 0x000fe20003f86270 */
[----:B------:R-:W-:Y:S01]  /*0e50*/  IMAD R0, R10, c[0x0][0x1e4], R0 ;  /* 0x000079000a007a24 */ /* 0x000fe200078e0200 */
[CC--:B------:R-:W-:Y:S01]  /*0e60*/  LEA.HI R39, R31.reuse, R143.reuse, RZ, 0x4 ;  /* 0x0000008f1f277211 */ /* 0x0c0fe200078f20ff */
[----:B------:R-:W-:Y:S01]  /*0e70*/  IMAD.U32 R9, RZ, RZ, UR6 ;  /* 0x00000006ff097e24 */ /* 0x000fe2000f8e00ff */
[-C--:B------:R-:W-:Y:S01]  /*0e80*/  LEA.HI R30, R31, R143.reuse, RZ, 0x2 ;  /* 0x0000008f1f1e7211 */ /* 0x080fe200078f10ff */
[----:B------:R-:W-:Y:S01]  /*0e90*/  IMAD.IADD R5, R5, 0x1, R0 ;  /* 0x0000000105057824 */ /* 0x000fe200078e0200 */
[----:B------:R-:W-:Y:S01]  /*0ea0*/  IADD3 R32, R2, 0xc0, RZ ;  /* 0x000000c002207810 */ /* 0x000fe20007ffe0ff */
[----:B------:R-:W-:Y:S01]  /*0eb0*/  IMAD R0, R19, c[0x0][0x1ec], R8 ;  /* 0x00007b0013007a24 */ /* 0x000fe200078e0208 */
[----:B------:R-:W-:Y:S01]  /*0ec0*/  SHF.R.S32.HI R18, RZ, 0x4, R39 ;  /* 0x00000004ff127819 */ /* 0x000fe20000011427 */
[----:B------:R-:W-:Y:S01]  /*0ed0*/  IMAD.WIDE R8, R9, 0x40, R6 ;  /* 0x0000004009087825 */ /* 0x000fe200078e0206 */
[----:B------:R-:W-:Y:S01]  /*0ee0*/  SHF.R.S32.HI R28, RZ, 0x2, R30 ;  /* 0x00000002ff1c7819 */ /* 0x000fe2000001141e */
[----:B------:R-:W-:Y:S01]  /*0ef0*/  USHF.L.U32 UR16, UR12, 0x5, URZ ;  /* 0x000000050c107899 */ /* 0x000fe2000800063f */
[----:B------:R-:W-:Y:S01]  /*0f00*/  LEA.HI R37, R31, R143, RZ, 0x5 ;  /* 0x0000008f1f257211 */ /* 0x000fe200078f28ff */
        /* <DEDUP_REMOVED lines=18> */
[----:B------:R-:W-:Y:S01]  /*1030*/  CS2R R130, SRZ ;  /* 0x0000000000827805 */ /* 0x000fe2000001ff00 */
        /* <DEDUP_REMOVED lines=16> */
[----:B------:R-:W-:Y:S01]  /*1140*/  LEA R12, P0, R15, R4, 0x6 ;  /* 0x000000040f0c7211 */ /* 0x000fe200078030ff */
[----:B------:R-:W-:Y:S01]  /*1150*/  CS2R R116, SRZ ;  /* 0x0000000000747805 */ /* 0x000fe2000001ff00 */
[----:B------:R-:W-:Y:S01]  /*1160*/  LEA.HI.X.SX32 R23, R6, R11, 0x1, P2 ;  /* 0x0000000b06177211 */ /* 0x000fe200010f0eff */
[----:B------:R-:W-:Y:S01]  /*1170*/  IMAD.X R11, R13, 0x1, R77, P3 ;  /* 0x000000010d0b7824 */ /* 0x000fe200018e064d */
[----:B------:R-:W-:Y:S01]  /*1180*/  LOP3.LUT R6, R38, R7, R0, 0xf6, !PT ;  /* 0x0000000726067212 */ /* 0x000fe200078ef600 */
[----:B------:R-:W-:Y:S01]  /*1190*/  CS2R R114, SRZ ;  /* 0x0000000000727805 */ /* 0x000fe2000001ff00 */
[----:B------:R-:W-:Y:S01]  /*11a0*/  LEA.HI.X R13, R15, R5, R17, 0x6, P0 ;  /* 0x000000050f0d7211 */ /* 0x000fe200000f3411 */
[----:B------:R-:W-:Y:S01]  /*11b0*/  IMAD.MOV.U32 R17, RZ, RZ, c[0x0][0x2a8] ;  /* 0x0000aa00ff117624 */ /* 0x000fe200078e00ff */
[----:B------:R-:W-:Y:S01]  /*11c0*/  IADD3 R0, -R43, UR14, RZ ;  /* 0x0000000e2b007c10 */ /* 0x000fe2000fffe1ff */
[----:B------:R-:W-:Y:S01]  /*11d0*/  IMAD.SHL.U32 R41, R6, 0x2, RZ ;  /* 0x0000000206297824 */ /* 0x000fe200078e00ff */
[----:B------:R-:W-:Y:S01]  /*11e0*/  ISETP.GE.AND P0, PT, R2, c[0x0][0x1cc], PT ;  /* 0x0000730002007a0c */ /* 0x000fe20003f06270 */
[----:B------:R-:W-:Y:S01]  /*11f0*/  IMAD R6, R16, c[0x0][0x1b0], RZ ;  /* 0x00006c0010067a24 */ /* 0x000fe200078e02ff */
[----:B------:R-:W-:Y:S01]  /*1200*/  ISETP.LT.OR P3, PT, R0, 0x1, P6 ;  /* 0x000000010000780c */ /* 0x000fe20003761670 */
[----:B------:R-:W-:Y:S01]  /*1210*/  IMAD.WIDE.U32 R22, R142, c[0x0][0x238], R22 ;  /* 0x00008e008e167a25 */ /* 0x000fe200078e0016 */
[C---:B------:R-:W-:Y:S01]  /*1220*/  ISETP.LT.OR P2, PT, R0.reuse, 0x1, P0 ;  /* 0x000000010000780c */ /* 0x040fe20000741670 */
[----:B------:R-:W-:Y:S01]  /*1230*/  STL [R1+0x50], R41 ;  /* 0x0000502901007387 */ /* 0x000fe20000100800 */
[----:B------:R-:W-:Y:S01]  /*1240*/  ISETP.LT.OR P5, PT, R0, 0x1, P4 ;  /* 0x000000010000780c */ /* 0x000fe200027a1670 */
[----:B------:R-:W-:Y:S01]  /*1250*/  IMAD R16, R10, c[0x0][0x1b4], R6 ;  /* 0x00006d000a107a24 */ /* 0x000fe200078e0206 */
[----:B------:R-:W-:Y:S01]  /*1260*/  SHF.R.S32.HI R7, RZ, 0x1f, R30 ;  /* 0x0000001fff077819 */ /* 0x000fe2000001141e */
[----:B------:R-:W-:Y:S01]  /*1270*/  CS2R R112, SRZ ;  /* 0x0000000000707805 */ /* 0x000fe2000001ff00 */
[----:B------:R-:W-:Y:S01]  /*1280*/  LEA.HI R15, R39, R18, RZ, 0x1 ;  /* 0x00000012270f7211 */ /* 0x000fe200078f08ff */
[----:B------:R-:W-:Y:S01]  /*1290*/  CS2R R110, SRZ ;  /* 0x00000000006e7805 */ /* 0x000fe2000001ff00 */
[----:B------:R-:W-:Y:S01]  /*12a0*/  LEA.HI R7, R7, R28, RZ, 0x3 ;  /* 0x0000001c07077211 */ /* 0x000fe200078f18ff */
[----:B------:R-:W-:Y:S01]  /*12b0*/  CS2R R108, SRZ ;  /* 0x00000000006c7805 */ /* 0x000fe2000001ff00 */
[----:B------:R-:W-:Y:S01]  /*12c0*/  LOP3.LUT R15, R15, 0xfffffffe, RZ, 0xc0, !PT ;  /* 0xfffffffe0f0f7812 */ /* 0x000fe200078ec0ff */
[----:B------:R-:W-:Y:S01]  /*12d0*/  CS2R R106, SRZ ;  /* 0x00000000006a7805 */ /* 0x000fe2000001ff00 */
[----:B------:R-:W-:Y:S01]  /*12e0*/  ISETP.LT.OR P0, PT, R0, 0x21, P0 ;  /* 0x000000210000780c */ /* 0x000fe20000701670 */
[----:B------:R-:W-:Y:S01]  /*12f0*/  @!PT LDS RZ, [RZ] ;  /* 0x00000000fffff984 */ /* 0x000fe20000000800 */
[----:B------:R-:W-:Y:S01]  /*1300*/  @!PT LDS RZ, [RZ] ;  /* 0x00000000fffff984 */ /* 0x000fe20000000800 */
[----:B------:R-:W-:Y:S01]  /*1310*/  @!PT LDS RZ, [RZ] ;  /* 0x00000000fffff984 */ /* 0x000fe20000000800 */
[----:B------:R1:W-:Y:S01]  /*1320*/  LDGSTS.E.BYPASS.LTC128B.128 [R41+0x8080], [R4.64], !P2 ;  /* 0x0808000004297fae */ /* 0x0003e2000d101d4a */
[----:B------:R-:W-:Y:S01]  /*1330*/  ISETP.GE.AND P2, PT, R17, 0x1, PT ;  /* 0x000000011100780c */ /* 0x000fe20003f46270 */
[----:B------:R-:W-:Y:S01]  /*1340*/  IMAD.IADD R27, R18, 0x1, -R15 ;  /* 0x00000001121b7824 */ /* 0x000fe200078e0a0f */
[----:B------:R-:W-:Y:S01]  /*1350*/  LOP3.LUT R17, R7, 0xfffffff8, RZ, 0xc0, !PT ;  /* 0xfffffff807117812 */ /* 0x000fe200078ec0ff */
[----:B------:R1:W-:Y:S01]  /*1360*/  LDGSTS.E.BYPASS.LTC128B.128 [R41+0xa080], [R4.64+0x80], !P3 ;  /* 0x0a08008004297fae */ /* 0x0003e2000d901d4a */
[----:B------:R-:W-:Y:S01]  /*1370*/  ISETP.GE.AND P3, PT, R32, c[0x0][0x1cc], PT ;  /* 0x0000730020007a0c */ /* 0x000fe20003f66270 */
[----:B------:R-:W-:Y:S01]  /*1380*/  IMAD.WIDE.U32 R6, R10, c[0x0][0x1b0], R2 ;  /* 0x00006c000a067a25 */ /* 0x000fe200078e0002 */
[C---:B------:R-:W-:Y:S01]  /*1390*/  ISETP.LT.OR P6, PT, R0.reuse, 0x21, P6 ;  /* 0x000000210000780c */ /* 0x040fe200037c1670 */
[----:B------:R1:W-:Y:S01]  /*13a0*/  LDGSTS.E.BYPASS.LTC128B.128 [R41+0xc080], [R4.64+0x100], !P5 ;  /* 0x0c08010004297fae */ /* 0x0003e2000e901d4a */
[C---:B------:R-:W-:Y:S01]  /*13b0*/  ISETP.LT.OR P5, PT, R0.reuse, 0x1, P3 ;  /* 0x000000010000780c */ /* 0x040fe20001fa1670 */
[C---:B------:R-:W-:Y:S01]  /*13c0*/  IMAD R10, R11.reuse, c[0x0][0x178], RZ ;  /* 0x00005e000b0a7a24 */ /* 0x040fe200078e02ff */
[C---:B------:R-:W-:Y:S01]  /*13d0*/  ISETP.LT.OR P4, PT, R0.reuse, 0x21, P4 ;  /* 0x000000210000780c */ /* 0x040fe20002781670 */
[----:B------:R-:W-:Y:S01]  /*13e0*/  IMAD R11, R11, c[0x0][0x208], RZ ;  /* 0x000082000b0b7a24 */ /* 0x000fe200078e02ff */
[----:B------:R-:W-:Y:S01]  /*13f0*/  ISETP.LT.OR P3, PT, R0, 0x21, P3 ;  /* 0x000000210000780c */ /* 0x000fe20001f61670 */
[----:B------:R-:W-:Y:S01]  /*1400*/  IMAD.IADD R15, R28, 0x1, -R17 ;  /* 0x000000011c0f7824 */ /* 0x000fe200078e0a11 */
[----:B------:R-:W-:Y:S01]  /*1410*/  CS2R R104, SRZ ;  /* 0x0000000000687805 */ /* 0x000fe2000001ff00 */
[----:B------:R-:W-:Y:S01]  /*1420*/  IMAD.IADD R7, R7, 0x1, R16 ;  /* 0x0000000107077824 */ /* 0x000fe200078e0210 */
[----:B------:R-:W-:Y:S01]  /*1430*/  CS2R R102, SRZ ;  /* 0x0000000000667805 */ /* 0x000fe2000001ff00 */
[C---:B------:R-:W-:Y:S01]  /*1440*/  IMAD R18, R14.reuse, c[0x0][0x17c], R10 ;  /* 0x00005f000e127a24 */ /* 0x040fe200078e020a */
[----:B------:R-:W-:Y:S01]  /*1450*/  CS2R R100, SRZ ;  /* 0x0000000000647805 */ /* 0x000fe2000001ff00 */
[C---:B------:R-:W-:Y:S01]  /*1460*/  IMAD R28, R14.reuse, c[0x0][0x20c], R11 ;  /* 0x000083000e1c7a24 */ /* 0x040fe200078e020b */
[----:B------:R-:W-:Y:S01]  /*1470*/  CS2R R98, SRZ ;  /* 0x0000000000627805 */ /* 0x000fe2000001ff00 */
[C-C-:B------:R-:W-:Y:S01]  /*1480*/  IMAD.WIDE.U32 R10, R14.reuse, c[0x0][0x178], R2.reuse ;  /* 0x00005e000e0a7a25 */ /* 0x140fe200078e0002 */
[----:B------:R1:W-:Y:S01]  /*1490*/  LDGSTS.E.BYPASS.LTC128B.128 [R41+0xe080], [R4.64+0x180], !P5 ;  /* 0x0e08018004297fae */ /* 0x0003e2000e901d4a */
[C---:B------:R-:W-:Y:S01]  /*14a0*/  LOP3.LUT P5, RZ, R15.reuse, 0x4, RZ, 0xc0, !PT ;  /* 0x000000040fff7812 */ /* 0x040fe200078ac0ff */
[----:B------:R-:W-:Y:S01]  /*14b0*/  CS2R R96, SRZ ;  /* 0x0000000000607805 */ /* 0x000fe2000001ff00 */
[----:B------:R-:W-:Y:S01]  /*14c0*/  IMAD.WIDE.U32 R16, R14, c[0x0][0x208], R2 ;  /* 0x000082000e107a25 */ /* 0x000fe200078e0002 */
[----:B------:R2:W-:Y:S01]  /*14d0*/  LDGSTS.E.BYPASS.LTC128B.128 [R41+0x9080], [R12.64], !P0 ;  /* 0x090800000c297fae */ /* 0x0005e2000c101d4a */
[----:B------:R-:W-:Y:S01]  /*14e0*/  CS2R R94, SRZ ;  /* 0x00000000005e7805 */ /* 0x000fe2000001ff00 */
[----:B------:R-:W-:Y:S01]  /*14f0*/  CS2R R92, SRZ ;  /* 0x00000000005c7805 */ /* 0x000fe2000001ff00 */
[----:B------:R-:W-:Y:S01]  /*1500*/  IMAD.SHL.U32 R3, R15, 0x40, RZ ;  /* 0x000000400f037824 */ /* 0x000fe200078e00ff */
[----:B------:R2:W-:Y:S01]  /*1510*/  LDGSTS.E.BYPASS.LTC128B.128 [R41+0xb080], [R12.64+0x80], !P6 ;  /* 0x0b0800800c297fae */ /* 0x0005e2000f101d4a */
[----:B------:R-:W-:Y:S01]  /*1520*/  IMAD R14, R24, c[0x0][0x1b8], RZ ;  /* 0x00006e00180e7a24 */ /* 0x000fe200078e02ff */
[----:B------:R-:W-:Y:S01]  /*1530*/  ISETP.GE.AND P6, PT, R2, c[0x0][0x19c], PT ;  /* 0x0000670002007a0c */ /* 0x000fe20003fc6270 */
[----:B------:R-:W-:Y:S01]  /*1540*/  CS2R R90, SRZ ;  /* 0x00000000005a7805 */ /* 0x000fe2000001ff00 */
[----:B------:R-:W-:Y:S01]  /*1550*/  LOP3.LUT R3, R3, 0x1c0, RZ, 0xc0, !PT ;  /* 0x000001c003037812 */ /* 0x000fe200078ec0ff */
[----:B------:R-:W-:Y:S01]  /*1560*/  IMAD R14, R19, c[0x0][0x1bc], R14 ;  /* 0x00006f00130e7a24 */ /* 0x000fe200078e020e */
[----:B------:R2:W-:Y:S01]  /*1570*/  LDGSTS.E.BYPASS.LTC128B.128 [R41+0xd080], [R12.64+0x100], !P4 ;  /* 0x0d0801000c297fae */ /* 0x0005e2000e101d4a */
[----:B------:R-:W-:Y:S01]  /*1580*/  ISETP.GE.AND P4, PT, R34, c[0x0][0x19c], PT ;  /* 0x0000670022007a0c */ /* 0x000fe20003f86270 */
[----:B------:R-:W-:Y:S01]  /*1590*/  CS2R R88, SRZ ;  /* 0x0000000000587805 */ /* 0x000fe2000001ff00 */
[----:B------:R-:W-:Y:S01]  /*15a0*/  CS2R R86, SRZ ;  /* 0x0000000000567805 */ /* 0x000fe2000001ff00 */
[----:B------:R2:W-:Y:S01]  /*15b0*/  LDGSTS.E.BYPASS.LTC128B.128 [R41+0xf080], [R12.64+0x180], !P3 ;  /* 0x0f0801800c297fae */ /* 0x0005e2000d901d4a */
[----:B------:R-:W-:Y:S01]  /*15c0*/  ISETP.GE.AND P3, PT, R33, c[0x0][0x19c], PT ;  /* 0x0000670021007a0c */ /* 0x000fe20003f66270 */
[----:B------:R-:W-:Y:S01]  /*15d0*/  CS2R R84, SRZ ;  /* 0x0000000000547805 */ /* 0x000fe2000001ff00 */
[----:B------:R-:W-:Y:S01]  /*15e0*/  CS2R R82, SRZ ;  /* 0x0000000000527805 */ /* 0x000fe2000001ff00 */
[----:B------:R-:W0:Y:S01]  /*15f0*/  LDGDEPBAR ;  /* 0x00000000000079af */ /* 0x000e220000000000 */
[----:B------:R-:W-:Y:S01]  /*1600*/  CS2R R80, SRZ ;  /* 0x0000000000507805 */ /* 0x000fe2000001ff00 */
[----:B------:R-:W-:Y:S01]  /*1610*/  CS2R R78, SRZ ;  /* 0x00000000004e7805 */ /* 0x000fe2000001ff00 */
[----:B------:R-:W-:Y:S01]  /*1620*/  CS2R R76, SRZ ;  /* 0x00000000004c7805 */ /* 0x000fe2000001ff00 */
[----:B------:R-:W-:Y:S01]  /*1630*/  CS2R R74, SRZ ;  /* 0x00000000004a7805 */ /* 0x000fe2000001ff00 */
[----:B-1----:R-:W-:Y:S01]  /*1640*/  IMAD.WIDE.U32 R4, R19, c[0x0][0x1b8], R6 ;  /* 0x00006e0013047a25 */ /* 0x002fe200078e0006 */
[----:B------:R-:W-:Y:S01]  /*1650*/  CS2R R72, SRZ ;  /* 0x0000000000487805 */ /* 0x000fe2000001ff00 */
[----:B------:R-:W-:Y:S01]  /*1660*/  CS2R R70, SRZ ;  /* 0x0000000000467805 */ /* 0x000fe2000001ff00 */
[----:B------:R-:W-:Y:S01]  /*1670*/  CS2R R68, SRZ ;  /* 0x0000000000447805 */ /* 0x000fe2000001ff00 */
[----:B------:R-:W-:Y:S01]  /*1680*/  IMAD.SHL.U32 R6, R26, 0x8, RZ ;  /* 0x000000081a067824 */ /* 0x000fe200078e00ff */
[----:B------:R-:W-:Y:S01]  /*1690*/  CS2R R66, SRZ ;  /* 0x0000000000427805 */ /* 0x000fe2000001ff00 */
        /* <DEDUP_REMOVED lines=10> */
[----:B------:R-:W-:Y:S01]  /*1740*/  IMAD R14, R142, c[0x0][0x184], R14 ;  /* 0x000061008e0e7a24 */ /* 0x000fe200078e020e */
        /* <DEDUP_REMOVED lines=14> */
[----:B------:R-:W-:Y:S01]  /*1830*/  CS2R R50, SRZ ;  /* 0x0000000000327805 */ /* 0x000fe2000001ff00 */
[----:B------:R-:W-:Y:S01]  /*1840*/  IMAD.SHL.U32 R30, R24, 0x400, RZ ;  /* 0x00000400181e7824 */ /* 0x000fe200078e00ff */
[----:B------:R-:W-:Y:S01]  /*1850*/  UISETP.GT.AND UP1, UPT, UR6, -0x1, UPT ;  /* 0xffffffff0600788c */ /* 0x000fe2000bf24270 */
[----:B------:R-:W-:Y:S01]  /*1860*/  IMAD.IADD R3, R9, 0x1, R18 ;  /* 0x0000000109037824 */ /* 0x000fe200078e0212 */
[----:B------:R-:W-:Y:S01]  /*1870*/  SEL R18, R29, RZ, !P1 ;  /* 0x000000ff1d127207 */ /* 0x000fe20004800000 */
[----:B------:R-:W-:-:S02]  /*1880*/  IMAD.MOV.U32 R19, RZ, RZ, c[0x0][0x1a8] ;  /* 0x00006a00ff137624 */ /* 0x000fc400078e00ff */
[----:B------:R-:W-:Y:S01]  /*1890*/  IMAD R7, R5, 0x2, R30 ;  /* 0x0000000205077824 */ /* 0x000fe200078e021e */
[----:B------:R-:W-:Y:S01]  /*18a0*/  LEA.HI.X R5, R8, c[0x0][0x194], R3, 0x1, P0 ;  /* 0x0000650008057a11 */ /* 0x000fe200000f0c03 */
[----:B------:R-:W-:Y:S01]  /*18b0*/  IMAD.IADD R9, R11, 0x1, R14 ;  /* 0x000000010b097824 */ /* 0x000fe200078e020e */
[----:B------:R-:W-:Y:S01]  /*18c0*/  LEA R6, P0, R19, R4, 0x6 ;  /* 0x0000000413067211 */ /* 0x000fe200078030ff */
[----:B------:R-:W-:Y:S02]  /*18d0*/  IMAD.MOV.U32 R11, RZ, RZ, c[0x0][0x1ac] ;  /* 0x00006b00ff0b7624 */ /* 0x000fe400078e00ff */
[----:B------:R-:W-:Y:S02]  /*18e0*/  IMAD.IADD R3, R7, 0x1, R15 ;  /* 0x0000000107037824 */ /* 0x000fe400078e020f */
[----:B------:R-:W-:Y:S01]  /*18f0*/  IMAD.MOV.U32 R8, RZ, RZ, R10 ;  /* 0x000000ffff087224 */ /* 0x000fe200078e000a */
[----:B------:R-:W-:Y:S01]  /*1900*/  LEA.HI.X R7, R19, R5, R11, 0x6, P0 ;  /* 0x0000000513077211 */ /* 0x000fe200000f340b */
[----:B------:R-:W-:Y:S01]  /*1910*/  IMAD.SHL.U32 R10, R3, 0x2, RZ ;  /* 0x00000002030a7824 */ /* 0x000fe200078e00ff */
[----:B------:R-:W-:Y:S01]  /*1920*/  ISETP.LT.OR P0, PT, R0, 0x1, P6 ;  /* 0x000000010000780c */ /* 0x000fe20003701670 */
[----:B--2---:R-:W-:Y:S01]  /*1930*/  IMAD R12, R18, c[0x0][0x188], RZ ;  /* 0x00006200120c7a24 */ /* 0x004fe200078e02ff */
[----:B------:R-:W-:Y:S01]  /*1940*/  SEL R19, R144, RZ, !P1 ;  /* 0x000000ff90137207 */ /* 0x000fe20004800000 */
[----:B------:R-:W-:Y:S01]  /*1950*/  IMAD.U32 R11, RZ, RZ, UR19 ;  /* 0x00000013ff0b7e24 */ /* 0x000fe2000f8e00ff */
[----:B------:R-:W-:Y:S01]  /*1960*/  ISETP.LT.OR P1, PT, R0, 0x1, P4 ;  /* 0x000000010000780c */ /* 0x000fe20002721670 */
[----:B------:R1:W-:Y:S01]  /*1970*/  STL [R1+0x64], R10 ;  /* 0x0000640a01007387 */ /* 0x0003e20000100800 */
[----:B------:R-:W-:Y:S01]  /*1980*/  IADD3 R3, R10, 0x14180, RZ ;  /* 0x000141800a037810 */ /* 0x000fe20007ffe0ff */
[C---:B------:R-:W-:Y:S01]  /*1990*/  IMAD R12, R19.reuse, c[0x0][0x18c], R12 ;  /* 0x00006300130c7a24 */ /* 0x040fe200078e020c */
[----:B------:R-:W-:Y:S01]  /*19a0*/  ISETP.LT.OR P4, PT, R0, 0x21, P4 ;  /* 0x000000210000780c */ /* 0x000fe20002781670 */
[----:B------:R-:W-:-:S04]  /*19b0*/  IMAD.WIDE.U32 R14, R19, c[0x0][0x188], R8 ;  /* 0x00006200130e7a25 */ /* 0x000fc800078e0008 */
[----:B------:R2:W-:Y:S01]  /*19c0*/  LDGSTS.E.BYPASS.LTC128B.128 [R41+0x80], [R4.64], !P0 ;  /* 0x0008000004297fae */ /* 0x0005e2000c101d4a */
[C---:B------:R-:W-:Y:S01]  /*19d0*/  ISETP.LT.OR P0, PT, R0.reuse, 0x1, P3 ;  /* 0x000000010000780c */ /* 0x040fe20001f01670 */
[----:B------:R-:W-:Y:S01]  /*19e0*/  IMAD.U32 R11, RZ, RZ, UR5 ;  /* 0x00000005ff0b7e24 */ /* 0x000fe2000f8e00ff */
[----:B------:R-:W-:Y:S01]  /*19f0*/  ISETP.LT.OR P3, PT, R0, 0x21, P3 ;  /* 0x000000210000780c */ /* 0x000fe20001f61670 */
[----:B------:R2:W-:Y:S01]  /*1a00*/  LDGSTS.E.BYPASS.LTC128B.128 [R41+0x2080], [R4.64+0x80], !P1 ;  /* 0x0208008004297fae */ /* 0x0005e2000c901d4a */
[----:B------:R-:W-:Y:S01]  /*1a10*/  ISETP.GE.AND P1, PT, R32, c[0x0][0x19c], PT ;  /* 0x0000670020007a0c */ /* 0x000fe20003f26270 */
[----:B------:R-:W-:Y:S02]  /*1a20*/  IMAD.IADD R13, R15, 0x1, R12 ;  /* 0x000000010f0d7824 */ /* 0x000fe400078e020c */
[----:B------:R-:W-:Y:S02]  /*1a30*/  IMAD.MOV.U32 R8, RZ, RZ, R16 ;  /* 0x000000ffff087224 */ /* 0x000fe400078e0010 */
[----:B------:R-:W-:-:S02]  /*1a40*/  IMAD.IADD R9, R17, 0x1, R28 ;  /* 0x0000000111097824 */ /* 0x000fc400078e021c */
[C---:B------:R-:W-:Y:S02]  /*1a50*/  IMAD R17, R40.reuse, c[0x0][0x270], RZ ;  /* 0x00009c0028117a24 */ /* 0x040fe400078e02ff */
[----:B------:R2:W-:Y:S01]  /*1a60*/  LDGSTS.E.BYPASS.LTC128B.128 [R41+0x4080], [R4.64+0x100], !P0 ;  /* 0x0408010004297fae */ /* 0x0005e2000c101d4a */
[----:B------:R-:W-:Y:S01]  /*1a70*/  IMAD R28, R40, c[0x0][0x288], RZ ;  /* 0x0000a200281c7a24 */ /* 0x000fe200078e02ff */
[----:B-1----:R-:W-:Y:S01]  /*1a80*/  IADD3 R10, R10, 0x141c0, RZ ;  /* 0x000141c00a0a7810 */ /* 0x002fe20007ffe0ff */
[----:B------:R-:W-:Y:S01]  /*1a90*/  IMAD R29, R40, c[0x0][0x238], RZ ;  /* 0x00008e00281d7a24 */ /* 0x000fe200078e02ff */
[----:B------:R-:W-:Y:S01]  /*1aa0*/  @P5 IADD3 R10, R3, -0x40, RZ ;  /* 0xffffffc0030a5810 */ /* 0x000fe20007ffe0ff */
[----:B------:R-:W-:Y:S01]  /*1ab0*/  IMAD R17, R142, c[0x0][0x274], R17 ;  /* 0x00009d008e117a24 */ /* 0x000fe200078e0211 */
[----:B------:R-:W-:Y:S01]  /*1ac0*/  ISETP.LT.OR P5, PT, R0, 0x21, P6 ;  /* 0x000000210000780c */ /* 0x000fe200037a1670 */
[----:B------:R-:W-:Y:S01]  /*1ad0*/  IMAD R28, R142, c[0x0][0x28c], R28 ;  /* 0x0000a3008e1c7a24 */ /* 0x000fe200078e021c */
[C---:B------:R-:W-:Y:S01]  /*1ae0*/  ISETP.LT.OR P6, PT, R0.reuse, 0x1, P1 ;  /* 0x000000010000780c */ /* 0x040fe20000fc1670 */
[----:B------:R1:W-:Y:S01]  /*1af0*/  STL [R1+0x68], R10 ;  /* 0x0000680a01007387 */ /* 0x0003e20000100800 */
[----:B------:R-:W-:Y:S01]  /*1b00*/  ISETP.LT.OR P1, PT, R0, 0x21, P1 ;  /* 0x000000210000780c */ /* 0x000fe20000f21670 */
[----:B------:R-:W-:-:S02]  /*1b10*/  IMAD.SHL.U32 R0, R25, 0x40, RZ ;  /* 0x0000004019007824 */ /* 0x000fc400078e00ff */
[----:B------:R3:W-:Y:S01]  /*1b20*/  STL.64 [R1+0xa0], R14 ;  /* 0x0000a00e01007387 */ /* 0x0007e20000100a00 */
[----:B------:R-:W-:Y:S02]  /*1b30*/  IMAD R29, R142, c[0x0][0x23c], R29 ;  /* 0x00008f008e1d7a24 */ /* 0x000fe400078e021d */
[----:B------:R-:W-:Y:S01]  /*1b40*/  LOP3.LUT R16, R0, 0x1c0, RZ, 0xc0, !PT ;  /* 0x000001c000107812 */ /* 0x000fe200078ec0ff */
[----:B------:R4:W-:Y:S01]  /*1b50*/  STL [R1+0xb8], R13 ;  /* 0x0000b80d01007387 */ /* 0x0009e20000100800 */
[----:B------:R-:W-:-:S03]  /*1b60*/  IMAD.WIDE.U32 R8, R142, c[0x0][0x210], R8 ;  /* 0x000084008e087a25 */ /* 0x000fc600078e0008 */
[----:B------:R2:W-:Y:S01]  /*1b70*/  LDGSTS.E.BYPASS.LTC128B.128 [R41+0x6080], [R4.64+0x180], !P6 ;  /* 0x0608018004297fae */ /* 0x0005e2000f101d4a */
[----:B------:R-:W-:-:S03]  /*1b80*/  LOP3.LUT P6, RZ, R25, 0x2, RZ, 0xc0, !PT ;  /* 0x0000000219ff7812 */ /* 0x000fc600078cc0ff */
[----:B------:R5:W-:Y:S01]  /*1b90*/  LDGSTS.E.BYPASS.LTC128B.128 [R41+0x1080], [R6.64], !P5 ;  /* 0x0108000006297fae */ /* 0x000be2000e901d4a */
[----:B------:R-:W-:-:S03]  /*1ba0*/  ISETP.GE.AND P5, PT, R2, c[0x0][0x16c], PT ;  /* 0x00005b0002007a0c */ /* 0x000fc60003fa6270 */
[----:B------:R5:W-:Y:S01]  /*1bb0*/  LDGSTS.E.BYPASS.LTC128B.128 [R41+0x3080], [R6.64+0x80], !P4 ;  /* 0x0308008006297fae */ /* 0x000be2000e101d4a */
[----:B------:R-:W-:-:S03]  /*1bc0*/  ISETP.GE.AND P4, PT, R2, c[0x0][0x1fc], PT ;  /* 0x00007f0002007a0c */ /* 0x000fc60003f86270 */
[----:B------:R5:W-:Y:S01]  /*1bd0*/  LDGSTS.E.BYPASS.LTC128B.128 [R41+0x5080], [R6.64+0x100], !P3 ;  /* 0x0508010006297fae */ /* 0x000be2000d901d4a */
[----:B-1----:R-:W-:Y:S01]  /*1be0*/  IMAD.U32 R10, RZ, RZ, UR18 ;  /* 0x00000012ff0a7e24 */ /* 0x002fe2000f8e00ff */
[----:B------:R-:W-:Y:S02]  /*1bf0*/  LOP3.LUT P3, RZ, R25, 0x4, RZ, 0xc0, !PT ;  /* 0x0000000419ff7812 */ /* 0x000fe4000786c0ff */
[----:B------:R5:W-:Y:S01]  /*1c00*/  LDGSTS.E.BYPASS.LTC128B.128 [R41+0x7080], [R6.64+0x180], !P1 ;  /* 0x0708018006297fae */ /* 0x000be2000c901d4a */
[----:B------:R-:W-:Y:S02]  /*1c10*/  SHF.R.U32.HI R25, RZ, 0x3, R16 ;  /* 0x00000003ff197819 */ /* 0x000fe40000011610 */
[----:B------:R-:W-:Y:S01]  /*1c20*/  LEA R3, P0, R10, R14, 0x5 ;  /* 0x0000000e0a037211 */ /* 0x000fe200078028ff */
[----:B------:R-:W0:Y:S01]  /*1c30*/  LDGDEPBAR ;  /* 0x00000000000079af */ /* 0x000e220000000000 */
[----:B---3--:R-:W-:Y:S02]  /*1c40*/  IMAD.WIDE.U32 R14, R142, c[0x0][0x270], R20 ;  /* 0x00009c008e0e7a25 */ /* 0x008fe400078e0014 */
[----:B------:R-:W-:-:S02]  /*1c50*/  LEA.HI.X R10, R10, R13, R11, 0x5, P0 ;  /* 0x0000000d0a0a7211 */ /* 0x000fc400000f2c0b */
[C---:B------:R-:W-:Y:S01]  /*1c60*/  LEA R12, P0, R3.reuse, c[0x0][0x160], 0x1 ;  /* 0x00005800030c7a11 */ /* 0x040fe200078008ff */
[----:B------:R-:W-:Y:S02]  /*1c70*/  IMAD R11, R40, c[0x0][0x210], RZ ;  /* 0x00008400280b7a24 */ /* 0x000fe400078e02ff */
[----:B------:R-:W-:Y:S01]  /*1c80*/  IMAD.WIDE.U32 R20, R142, c[0x0][0x288], R20 ;  /* 0x0000a2008e147a25 */ /* 0x000fe200078e0014 */
[----:B----4-:R-:W-:Y:S02]  /*1c90*/  LEA.HI.X R13, R3, c[0x0][0x164], R10, 0x1, P0 ;  /* 0x00005900030d7a11 */ /* 0x010fe400000f0c0a */
[----:B------:R-:W-:Y:S01]  /*1ca0*/  LOP3.LUT R3, R16, 0x8, R36, 0xf8, !PT ;  /* 0x0000000810037812 */ /* 0x000fe200078ef824 */
[----:B------:R-:W-:Y:S01]  /*1cb0*/  IMAD R11, R142, c[0x0][0x214], R11 ;  /* 0x000085008e0b7a24 */ /* 0x000fe200078e020b */
[----:B------:R-:W-:Y:S01]  /*1cc0*/  ISETP.LT.AND P0, PT, R43, UR4, PT ;  /* 0x000000042b007c0c */ /* 0x000fe2000bf01270 */
[----:B------:R-:W-:Y:S01]  /*1cd0*/  IMAD.MOV.U32 R142, RZ, RZ, 0x20 ;  /* 0x00000020ff8e7424 */ /* 0x000fe200078e00ff */
[----:B------:R-:W-:Y:S01]  /*1ce0*/  LOP3.LUT R3, R3, R25, RZ, 0x3c, !PT ;  /* 0x0000001903037212 */ /* 0x000fe200078e3cff */
[----:B--2---:R-:W-:Y:S01]  /*1cf0*/  IMAD R4, R27, 0x800, R38 ;  /* 0x000008001b047824 */ /* 0x004fe200078e0226 */
[----:B------:R-:W-:Y:S01]  /*1d00*/  ISETP.GE.OR P1, PT, R2, c[0x0][0x16c], !P0 ;  /* 0x00005b0002007a0c */ /* 0x000fe20004726670 */
[----:B------:R-:W-:Y:S01]  /*1d10*/  ULDC.64 UR4, c[0x0][0x208] ;  /* 0x0000820000047ab9 */ /* 0x000fe20000000a00 */
[----:B------:R-:W-:Y:S01]  /*1d20*/  SEL R0, R142, 0xffffffe0, !P6 ;  /* 0xffffffe08e007807 */ /* 0x000fe20007000000 */
[----:B------:R-:W-:Y:S01]  /*1d30*/  IMAD.IADD R5, R9, 0x1, R11 ;  /* 0x0000000109057824 */ /* 0x000fe200078e020b */
[----:B------:R-:W-:Y:S01]  /*1d40*/  ISETP.GE.OR P6, PT, R2, c[0x0][0x1fc], !P0 ;  /* 0x00007f0002007a0c */ /* 0x000fe200047c6670 */
[----:B------:R-:W-:Y:S01]  /*1d50*/  IMAD.IADD R2, R4, 0x1, R3 ;  /* 0x0000000104027824 */ /* 0x000fe200078e0203 */
[----:B------:R-:W-:Y:S01]  /*1d60*/  USHF.L.U64.HI UR5, UR4, UR17, UR5 ;  /* 0x0000001104057299 */ /* 0x000fe20008010205 */
[----:B------:R-:W-:-:S04]  /*1d70*/  DEPBAR.LE SB0, 0x1 ;  /* 0x000080400000791a */ /* 0x000fc80000000000 */
[----:B-----5:R-:W-:Y:S01]  /*1d80*/  IMAD.MOV.U32 R7, RZ, RZ, 0x40 ;  /* 0x00000040ff077424 */ /* 0x020fe200078e00ff */
[----:B------:R-:W-:Y:S01]  /*1d90*/  USHF.L.U32 UR4, UR4, 0x5, URZ ;  /* 0x0000000504047899 */ /* 0x000fe2000800063f */
[----:B------:R-:W-:Y:S01]  /*1da0*/  IMAD.SHL.U32 R48, R2, 0x2, RZ ;  /* 0x0000000202307824 */ /* 0x000fe200078e00ff */
[----:B------:R-:W-:Y:S01]  /*1db0*/  BAR.SYNC.DEFER_BLOCKING 0x0 ;  /* 0x0000000000007b1d */ /* 0x000fe20000010000 */
[----:B------:R-:W-:Y:S01]  /*1dc0*/  IMAD.MOV.U32 R4, RZ, RZ, R8 ;  /* 0x000000ffff047224 */ /* 0x000fe200078e0008 */
[----:B------:R-:W-:Y:S01]  /*1dd0*/  SEL R2, R7, 0xffffffc0, !P3 ;  /* 0xffffffc007027807 */ /* 0x000fe20005800000 */
[----:B------:R-:W-:Y:S01]  /*1de0*/  IMAD.IADD R47, R48, 0x1, R0 ;  /* 0x00000001302f7824 */ /* 0x000fe200078e0200 */
[----:B------:R-:W-:Y:S01]  /*1df0*/  ISETP.GE.OR P3, PT, R34, c[0x0][0x16c], !P0 ;  /* 0x00005b0022007a0c */ /* 0x000fe20004766670 */
[----:B------:R-:W-:Y:S01]  /*1e00*/  IMAD R3, R18, c[0x0][0x218], RZ ;  /* 0x0000860012037a24 */ /* 0x000fe200078e02ff */
[----:B------:R-:W-:Y:S01]  /*1e10*/  UIMAD UR5, UR5, UR12, URZ ;  /* 0x0000000c050572a4 */ /* 0x000fe2000f8e023f */
[----:B------:R-:W-:Y:S01]  /*1e20*/  IMAD.IADD R46, R48, 0x1, R2 ;  /* 0x00000001302e7824 */ /* 0x000fe200078e0202 */
[----:B------:R-:W-:Y:S01]  /*1e30*/  SHF.R.S32.HI R0, RZ, 0x1f, R26 ;  /* 0x0000001fff007819 */ /* 0x000fe2000001141a */
[----:B------:R-:W-:Y:S01]  /*1e40*/  IMAD.IADD R40, R2, 0x1, R47 ;  /* 0x0000000102287824 */ /* 0x000fe200078e022f */
[----:B------:R-:W-:Y:S01]  /*1e50*/  UIMAD UR5, UR13, UR4, UR5 ;  /* 0x000000040d0572a4 */ /* 0x000fe2000f8e0205 */
[C---:B------:R-:W-:Y:S01]  /*1e60*/  IMAD R3, R19.reuse, c[0x0][0x21c], R3 ;  /* 0x0000870013037a24 */ /* 0x040fe200078e0203 */
[----:B------:R-:W-:Y:S01]  /*1e70*/  LEA.HI R0, R0, R26, RZ, 0x2 ;  /* 0x0000001a00007211 */ /* 0x000fe200078f10ff */
[----:B------:R-:W-:Y:S01]  /*1e80*/  IMAD.WIDE.U32 R44, R19, c[0x0][0x218], R4 ;  /* 0x00008600132c7a25 */ /* 0x000fe200078e0004 */
[----:B------:R-:W-:Y:S01]  /*1e90*/  STL [R1+0x28], R48 ;  /* 0x0000283001007387 */ /* 0x000fe20000100800 */
[----:B------:R-:W-:-:S02]  /*1ea0*/  SEL R38, RZ, 0x1, P5 ;  /* 0x00000001ff267807 */ /* 0x000fc40002800000 */
[----:B------:R-:W-:Y:S01]  /*1eb0*/  IMAD.U32 R6, RZ, RZ, UR4 ;  /* 0x00000004ff067e24 */ /* 0x000fe2000f8e00ff */
[----:B------:R-:W-:Y:S01]  /*1ec0*/  STL [R1+0x2c], R47 ;  /* 0x00002c2f01007387 */ /* 0x000fe20000100800 */
[----:B------:R-:W-:Y:S01]  /*1ed0*/  IMAD.IADD R43, R45, 0x1, R3 ;  /* 0x000000012d2b7824 */ /* 0x000fe200078e0203 */
[----:B------:R-:W-:Y:S01]  /*1ee0*/  LOP3.LUT R3, R0, 0x1ffffffc, RZ, 0xc0, !PT ;  /* 0x1ffffffc00037812 */ /* 0x000fe200078ec0ff */
[----:B------:R-:W-:Y:S01]  /*1ef0*/  IMAD.MOV.U32 R42, RZ, RZ, R44 ;  /* 0x000000ffff2a7224 */ /* 0x000fe200078e002c */
[----:B------:R1:W-:Y:S01]  /*1f00*/  STL.64 [R1+0x98], R44 ;  /* 0x0000982c01007387 */ /* 0x0003e20000100a00 */
[----:B------:R-:W-:Y:S01]  /*1f10*/  IMAD.IADD R9, R15, 0x1, R17 ;  /* 0x000000010f097824 */ /* 0x000fe200078e0211 */
[----:B------:R-:W-:Y:S01]  /*1f20*/  USHF.R.S32.HI UR4, URZ, 0x1f, UR16 ;  /* 0x0000001f3f047899 */ /* 0x000fe20008011410 */
[----:B------:R-:W-:Y:S01]  /*1f30*/  IMAD.WIDE.U32 R6, R6, UR12, R42 ;  /* 0x0000000c06067c25 */ /* 0x000fe2000f8e002a */
[----:B------:R-:W2:Y:S01]  /*1f40*/  LDSM.16.M88.4 R164, [R48+0x8080] ;  /* 0x0080800030a4783b */ /* 0x000ea20000000200 */
[----:B------:R-:W-:-:S02]  /*1f50*/  ISETP.GE.AND P5, PT, R33, c[0x0][0x16c], PT ;  /* 0x00005b0021007a0c */ /* 0x000fc40003fa6270 */
[----:B------:R-:W-:Y:S01]  /*1f60*/  IMAD.MOV.U32 R8, RZ, RZ, R14 ;  /* 0x000000ffff087224 */ /* 0x000fe200078e000e */
[----:B------:R-:W3:Y:S01]  /*1f70*/  LDSM.16.M88.4 R168, [R47+0x8080] ;  /* 0x008080002fa8783b */ /* 0x000ee20000000200 */
[----:B------:R-:W-:Y:S01]  /*1f80*/  IADD3 R0, R7, UR5, RZ ;  /* 0x0000000507007c10 */ /* 0x000fe2000fffe0ff */
[----:B------:R-:W-:Y:S01]  /*1f90*/  IMAD.IADD R15, R21, 0x1, R28 ;  /* 0x00000001150f7824 */ /* 0x000fe200078e021c */
[----:B------:R-:W-:Y:S01]  /*1fa0*/  SEL R28, RZ, 0x4, P5 ;  /* 0x00000004ff1c7807 */ /* 0x000fe20002800000 */
[----:B------:R-:W4:Y:S01]  /*1fb0*/  LDSM.16.M88.4 R172, [R46+0x8080] ;  /* 0x008080002eac783b */ /* 0x000f220000000200 */
[----:B------:R-:W-:Y:S01]  /*1fc0*/  IMAD.IADD R11, R23, 0x1, R29 ;  /* 0x00000001170b7824 */ /* 0x000fe200078e021d */
[----:B------:R-:W-:Y:S01]  /*1fd0*/  ISETP.GE.AND P5, PT, R34, c[0x0][0x1fc], PT ;  /* 0x00007f0022007a0c */ /* 0x000fe20003fa6270 */
[----:B------:R-:W-:Y:S01]  /*1fe0*/  IMAD.IADD R26, R26, 0x1, -R3 ;  /* 0x000000011a1a7824 */ /* 0x000fe200078e0a03 */
[----:B------:R-:W2:Y:S01]  /*1ff0*/  LDSM.16.M88.4 R176, [R40+0x8080] ;  /* 0x0080800028b0783b */ /* 0x000ea20000000200 */
[----:B------:R-:W-:Y:S01]  /*2000*/  IMAD.MOV.U32 R14, RZ, RZ, R20 ;  /* 0x000000ffff0e7224 */ /* 0x000fe200078e0014 */
[----:B------:R-:W-:Y:S01]  /*2010*/  SEL R20, RZ, 0xffffffff, P5 ;  /* 0xffffffffff147807 */ /* 0x000fe20002800000 */
[----:B------:R-:W-:Y:S01]  /*2020*/  IMAD.MOV.U32 R10, RZ, RZ, R22 ;  /* 0x000000ffff0a7224 */ /* 0x000fe200078e0016 */
[----:B------:R-:W2:Y:S01]  /*2030*/  LDSM.16.M88.4 R180, [R48+0xa080] ;  /* 0x00a0800030b4783b */ /* 0x000ea20000000200 */
[----:B------:R-:W-:Y:S01]  /*2040*/  ISETP.GE.OR P5, PT, R34, c[0x0][0x1fc], !P0 ;  /* 0x00007f0022007a0c */ /* 0x000fe200047a6670 */
[----:B------:R-:W-:Y:S01]  /*2050*/  UIADD3 UR5, UR15, 0x1, -UR9 ;  /* 0x000000010f057890 */ /* 0x000fe2000fffe809 */
[----:B------:R-:W-:Y:S01]  /*2060*/  IMAD.WIDE.U32 R144, R19, c[0x0][0x240], R10 ;  /* 0x0000900013907a25 */ /* 0x000fe200078e000a */
[----:B------:R-:W2:Y:S01]  /*2070*/  LDSM.16.M88.4 R184, [R47+0xa080] ;  /* 0x00a080002fb8783b */ /* 0x000ea20000000200 */
[----:B------:R-:W-:Y:S01]  /*2080*/  SEL R29, RZ, 0x1, P4 ;  /* 0x00000001ff1d7807 */ /* 0x000fe20002000000 */
[----:B------:R-:W-:Y:S01]  /*2090*/  UIADD3 UR15, UR15, -UR8, URZ ;  /* 0x800000080f0f7290 */ /* 0x000fe2000fffe03f */
[----:B------:R-:W-:Y:S01]  /*20a0*/  ISETP.GE.AND P4, PT, R33, c[0x0][0x1fc], PT ;  /* 0x00007f0021007a0c */ /* 0x000fe20003f86270 */
[----:B------:R-:W2:Y:S01]  /*20b0*/  LDSM.16.M88.4 R188, [R46+0xa080] ;  /* 0x00a080002ebc783b */ /* 0x000ea20000000200 */
[----:B-1----:R-:W-:-:S02]  /*20c0*/  CS2R R44, SRZ ;  /* 0x00000000002c7805 */ /* 0x002fc4000001ff00 */
[----:B------:R-:W-:Y:S01]  /*20d0*/  SEL R22, RZ, 0x4, P4 ;  /* 0x00000004ff167807 */ /* 0x000fe20002000000 */
[----:B------:R-:W1:Y:S01]  /*20e0*/  LDSM.16.M88.4 R192, [R40+0xa080] ;  /* 0x00a0800028c0783b */ /* 0x000e620000000200 */
[----:B------:R-:W-:-:S03]  /*20f0*/  ISETP.GE.OR P4, PT, R33, c[0x0][0x1fc], !P0 ;  /* 0x00007f0021007a0c */ /* 0x000fc60004786670 */
        /* <DEDUP_REMOVED lines=9> */
[----:B------:R2:W-:Y:S01]  /*2190*/  STL [R1+0x34], R46 ;  /* 0x0000342e01007387 */ /* 0x0005e20000100800 */
[----:B-----5:R-:W-:-:S03]  /*21a0*/  CS2R R48, SRZ ;  /* 0x0000000000307805 */ /* 0x020fc6000001ff00 */
[----:B------:R-:W-:Y:S04]  /*21b0*/  STL [R1+0x30], R40 ;  /* 0x0000302801007387 */ /* 0x000fe80000100800 */
[----:B------:R5:W-:Y:S04]  /*21c0*/  STL.64 [R1+0x80], R42 ;  /* 0x0000802a01007387 */ /* 0x000be80000100a00 */
[----:B------:R-:W-:Y:S01]  /*21d0*/  @!PT LDS RZ, [RZ] ;  /* 0x00000000fffff984 */ /* 0x000fe20000000800 */
[----:B------:R-:W-:Y:S01]  /*21e0*/  @!PT LDS RZ, [RZ] ;  /* 0x00000000fffff984 */ /* 0x000fe20000000800 */
[----:B------:R-:W-:Y:S01]  /*21f0*/  @!PT LDS RZ, [RZ] ;  /* 0x00000000fffff984 */ /* 0x000fe20000000800 */
[----:B------:R1:W-:Y:S01]  /*2200*/  LDGSTS.E.BYPASS.LTC128B.128 [R41+0x8080], [R12.64], !P1 ;  /* 0x080800000c297fae */ /* 0x0003e2000c901d4a */
[----:B------:R-:W-:-:S03]  /*2210*/  ISETP.GE.OR P1, PT, R33, c[0x0][0x16c], !P0 ;  /* 0x00005b0021007a0c */ /* 0x000fc60004726670 */
[----:B------:R1:W-:Y:S01]  /*2220*/  LDGSTS.E.BYPASS.LTC128B.128 [R41+0x9080], [R12.64+0x80], !P3 ;  /* 0x090800800c297fae */ /* 0x0003e2000d901d4a */
[C---:B------:R-:W-:Y:S02]  /*2230*/  ISETP.GE.OR P3, PT, R32.reuse, c[0x0][0x16c], !P0 ;  /* 0x00005b0020007a0c */ /* 0x040fe40004766670 */
[----:B------:R-:W-:Y:S01]  /*2240*/  ISETP.GE.OR P0, PT, R32, c[0x0][0x1fc], !P0 ;  /* 0x00007f0020007a0c */ /* 0x000fe20004706670 */
[----:B--2---:R-:W-:-:S06]  /*2250*/  CS2R R46, SRZ ;  /* 0x00000000002e7805 */ /* 0x004fcc000001ff00 */
[----:B------:R1:W-:Y:S01]  /*2260*/  LDGSTS.E.BYPASS.LTC128B.128 [R41+0xa080], [R12.64+0x100], !P1 ;  /* 0x0a0801000c297fae */ /* 0x0003e2000c901d4a */
[C---:B------:R-:W-:Y:S01]  /*2270*/  LEA R4, P1, R6.reuse, c[0x0][0x1f0], 0x1 ;  /* 0x00007c0006047a11 */ /* 0x040fe200078208ff */
[----:B-----5:R-:W-:Y:S02]  /*2280*/  IMAD.WIDE.U32 R42, R19, c[0x0][0x278], R8 ;  /* 0x00009e00132a7a25 */ /* 0x020fe400078e0008 */
[----:B------:R1:W-:Y:S01]  /*2290*/  LDGSTS.E.BYPASS.LTC128B.128 [R41+0xb080], [R12.64+0x180], !P3 ;  /* 0x0b0801800c297fae */ /* 0x0003e2000d901d4a */
[----:B------:R-:W-:Y:S02]  /*22a0*/  LEA.HI.X R5, R6, c[0x0][0x1f4], R0, 0x1, P1 ;  /* 0x00007d0006057a11 */ /* 0x000fe400008f0c00 */
[----:B------:R-:W-:Y:S01]  /*22b0*/  ISETP.GT.AND P1, PT, R143, 0x7, PT ;  /* 0x000000078f00780c */ /* 0x000fe20003f24270 */
[----:B------:R-:W-:Y:S01]  /*22c0*/  IMAD R0, R18, c[0x0][0x278], RZ ;  /* 0x00009e0012007a24 */ /* 0x000fe200078e02ff */
[----:B------:R-:W-:Y:S01]  /*22d0*/  ISETP.GE.AND P3, PT, R34, c[0x0][0x16c], PT ;  /* 0x00005b0022007a0c */ /* 0x000fe20003f66270 */
[----:B------:R-:W-:Y:S01]  /*22e0*/  IMAD R6, R18, c[0x0][0x290], RZ ;  /* 0x0000a40012067a24 */ /* 0x000fe200078e02ff */
[----:B------:R2:W-:Y:S01]  /*22f0*/  STL.64 [R1+0x90], R42 ;  /* 0x0000902a01007387 */ /* 0x0005e20000100a00 */
[C---:B------:R-:W-:Y:S01]  /*2300*/  IMAD R0, R19.reuse, c[0x0][0x27c], R0 ;  /* 0x00009f0013007a24 */ /* 0x040fe200078e0200 */
[----:B------:R-:W-:Y:S01]  /*2310*/  SEL R21, RZ, 0xffffffff, P3 ;  /* 0xffffffffff157807 */ /* 0x000fe20001800000 */
[----:B------:R-:W-:Y:S01]  /*2320*/  IMAD R17, R19, c[0x0][0x294], R6 ;  /* 0x0000a50013117a24 */ /* 0x000fe200078e0206 */
[----:B------:R-:W-:Y:S01]  /*2330*/  ISETP.GE.AND P3, PT, R32, c[0x0][0x16c], PT ;  /* 0x00005b0020007a0c */ /* 0x000fe20003f66270 */
[----:B------:R-:W-:-:S02]  /*2340*/  IMAD.IADD R40, R43, 0x1, R0 ;  /* 0x000000012b287824 */ /* 0x000fc400078e0200 */
[----:B------:R-:W-:Y:S01]  /*2350*/  IMAD.SHL.U32 R6, R24, 0x10, RZ ;  /* 0x0000001018067824 */ /* 0x000fe200078e00ff */
[----:B------:R-:W-:Y:S01]  /*2360*/  SEL R23, RZ, 0x8, P3 ;  /* 0x00000008ff177807 */ /* 0x000fe20001800000 */
[----:B------:R-:W-:Y:S01]  /*2370*/  IMAD R18, R18, c[0x0][0x240], RZ ;  /* 0x0000900012127a24 */ /* 0x000fe200078e02ff */
[----:B------:R-:W-:Y:S01]  /*2380*/  @!P1 IADD3 R0, P3, R42, UR16, RZ ;  /* 0x000000102a009c10 */ /* 0x000fe2000ff7e0ff */
[----:B------:R-:W-:Y:S01]  /*2390*/  STL [R1+0xb0], R40 ;  /* 0x0000b02801007387 */ /* 0x000fe20000100800 */
[----:B------:R-:W-:Y:S01]  /*23a0*/  LOP3.LUT R16, R16, 0x10, R6, 0xf8, !PT ;  /* 0x0000001010107812 */ /* 0x000fe200078ef806 */
[----:B------:R-:W-:Y:S01]  /*23b0*/  IMAD R141, R19, c[0x0][0x244], R18 ;  /* 0x00009100138d7a24 */ /* 0x000fe200078e0212 */
[----:B------:R-:W-:Y:S02]  /*23c0*/  @!P1 IADD3.X R3, R40, UR4, RZ, P3, !PT ;  /* 0x0000000428039c10 */ /* 0x000fe40009ffe4ff */
[----:B------:R-:W-:-:S04]  /*23d0*/  @!P1 LEA R8, P3, R0, c[0x0][0x258], 0x2 ;  /* 0x0000960000089a11 */ /* 0x000fc800078610ff */
[----:B------:R-:W-:Y:S01]  /*23e0*/  @!P1 LEA.HI.X R9, R0, c[0x0][0x25c], R3, 0x2, P3 ;  /* 0x0000970000099a11 */ /* 0x000fe200018f1403 */
[----:B-1----:R-:W-:Y:S01]  /*23f0*/  IMAD.SHL.U32 R13, R27, 0x20, RZ ;  /* 0x000000201b0d7824 */ /* 0x002fe200078e00ff */
[----:B------:R-:W-:Y:S02]  /*2400*/  LOP3.LUT R0, R37, 0xffffffe0, RZ, 0xc0, !PT ;  /* 0xffffffe025007812 */ /* 0x000fe400078ec0ff */
[----:B------:R-:W-:Y:S02]  /*2410*/  LOP3.LUT R3, R39, 0xfffffff0, RZ, 0xc0, !PT ;  /* 0xfffffff027037812 */ /* 0x000fe400078ec0ff */
[----:B------:R-:W-:Y:S01]  /*2420*/  ISETP.GE.AND P3, PT, R32, c[0x0][0x1fc], PT ;  /* 0x00007f0020007a0c */ /* 0x000fe20003f66270 */
[C---:B------:R-:W-:Y:S01]  /*2430*/  IMAD.IADD R0, R143.reuse, 0x1, -R0 ;  /* 0x000000018f007824 */ /* 0x040fe200078e0a00 */
[----:B------:R-:W-:Y:S01]  /*2440*/  CS2R R32, SRZ ;  /* 0x0000000000207805 */ /* 0x000fe2000001ff00 */
[----:B------:R-:W-:Y:S02]  /*2450*/  IMAD.IADD R3, R143, 0x1, -R3 ;  /* 0x000000018f037824 */ /* 0x000fe400078e0a03 */
[----:B--2---:R-:W-:Y:S01]  /*2460*/  IMAD.WIDE.U32 R42, R19, c[0x0][0x290], R14 ;  /* 0x0000a400132a7a25 */ /* 0x004fe200078e000e */
[----:B------:R-:W-:Y:S01]  /*2470*/  SHF.R.S32.HI R7, RZ, 0x1f, R0 ;  /* 0x0000001fff077819 */ /* 0x000fe20000011400 */
[----:B------:R-:W-:Y:S01]  /*2480*/  CS2R R18, SRZ ;  /* 0x0000000000127805 */ /* 0x000fe2000001ff00 */
[----:B------:R-:W-:Y:S01]  /*2490*/  SHF.R.S32.HI R12, RZ, 0x1f, R3 ;  /* 0x0000001fff0c7819 */ /* 0x000fe20000011403 */
[----:B------:R-:W-:Y:S01]  /*24a0*/  IMAD.IADD R15, R43, 0x1, R17 ;  /* 0x000000012b0f7824 */ /* 0x000fe200078e0211 */
[----:B------:R-:W-:Y:S01]  /*24b0*/  LEA.HI R7, R7, R0, RZ, 0x2 ;  /* 0x0000000007077211 */ /* 0x000fe200078f10ff */
[----:B------:R-:W-:Y:S01]  /*24c0*/  STL.64 [R1+0x88], R42 ;  /* 0x0000882a01007387 */ /* 0x000fe20000100a00 */
[----:B------:R-:W-:-:S02]  /*24d0*/  LEA.HI R12, R12, R3, RZ, 0x3 ;  /* 0x000000030c0c7211 */ /* 0x000fc400078f18ff */
[C---:B------:R-:W-:Y:S01]  /*24e0*/  LEA.HI.SX32 R6, R7.reuse, R6, 0x1e ;  /* 0x0000000607067211 */ /* 0x040fe200078ff2ff */
[----:B------:R-:W-:Y:S01]  /*24f0*/  STL.64 [R1+0xa8], R144 ;  /* 0x0000a89001007387 */ /* 0x000fe20000100a00 */
[----:B------:R-:W-:Y:S02]  /*2500*/  LOP3.LUT R10, R12, 0xfffffff8, RZ, 0xc0, !PT ;  /* 0xfffffff80c0a7812 */ /* 0x000fe400078ec0ff */
[----:B------:R-:W-:Y:S01]  /*2510*/  LOP3.LUT R11, R7, 0x7ffffffc, RZ, 0xc0, !PT ;  /* 0x7ffffffc070b7812 */ /* 0x000fe200078ec0ff */
[----:B------:R1:W-:Y:S01]  /*2520*/  STL [R1+0x58], R6 ;  /* 0x0000580601007387 */ /* 0x0003e20000100800 */
[----:B------:R-:W-:Y:S01]  /*2530*/  IMAD.SHL.U32 R7, R21, 0x2, RZ ;  /* 0x0000000215077824 */ /* 0x000fe200078e00ff */
[----:B------:R-:W-:Y:S01]  /*2540*/  LOP3.LUT R14, R31, 0x20, R13, 0xf8, !PT ;  /* 0x000000201f0e7812 */ /* 0x000fe200078ef80d */
[----:B------:R-:W-:Y:S01]  /*2550*/  IMAD.IADD R3, R3, 0x1, -R10 ;  /* 0x0000000103037824 */ /* 0x000fe200078e0a0a */
[----:B------:R2:W-:Y:S01]  /*2560*/  STL [R1+0x7c], R15 ;  /* 0x00007c0f01007387 */ /* 0x0005e20000100800 */
[----:B------:R-:W-:Y:S01]  /*2570*/  IMAD.IADD R10, R0, 0x1, -R11 ;  /* 0x00000001000a7824 */ /* 0x000fe200078e0a0b */
[----:B------:R-:W-:Y:S01]  /*2580*/  LOP3.LUT R0, R16, 0x8, R36, 0xf8, !PT ;  /* 0x0000000810007812 */ /* 0x000fe200078ef824 */
[----:B------:R-:W-:Y:S01]  /*2590*/  IMAD.SHL.U32 R11, R20, 0x2, RZ ;  /* 0x00000002140b7824 */ /* 0x000fe200078e00ff */
[----:B------:R-:W-:Y:S01]  /*25a0*/  LOP3.LUT R7, R7, 0x2, R38, 0xe2, !PT ;  /* 0x0000000207077812 */ /* 0x000fe200078ee226 */
[----:B------:R-:W-:Y:S01]  /*25b0*/  IMAD R140, R26, 0x4, R10 ;  /* 0x000000041a8c7824 */ /* 0x000fe200078e020a */
[----:B------:R-:W-:Y:S01]  /*25c0*/  LOP3.LUT R13, R0, R25, RZ, 0x3c, !PT ;  /* 0x00000019000d7212 */ /* 0x000fe200078e3cff */
[----:B------:R-:W-:Y:S01]  /*25d0*/  CS2R R38, SRZ ;  /* 0x0000000000267805 */ /* 0x000fe2000001ff00 */
[----:B------:R-:W-:Y:S01]  /*25e0*/  LOP3.LUT R11, R11, 0x2, R29, 0xe2, !PT ;  /* 0x000000020b0b7812 */ /* 0x000fe200078ee21d */
[----:B------:R-:W-:Y:S01]  /*25f0*/  IMAD.SHL.U32 R140, R140, 0x2, RZ ;  /* 0x000000028c8c7824 */ /* 0x000fe200078e00ff */
[----:B------:R-:W-:Y:S01]  /*2600*/  CS2R R36, SRZ ;  /* 0x0000000000247805 */ /* 0x000fe2000001ff00 */
[----:B------:R-:W-:Y:S01]  /*2610*/  CS2R R24, SRZ ;  /* 0x0000000000187805 */ /* 0x000fe2000001ff00 */
[----:B------:R-:W-:Y:S01]  /*2620*/  CS2R R20, SRZ ;  /* 0x0000000000147805 */ /* 0x000fe2000001ff00 */
[----:B------:R-:W-:Y:S01]  /*2630*/  CS2R R16, SRZ ;  /* 0x0000000000107805 */ /* 0x000fe2000001ff00 */
[----:B-1----:R-:W-:-:S05]  /*2640*/  @!P1 IMAD.SHL.U32 R6, R143, 0x10, RZ ;  /* 0x000000108f069824 */ /* 0x002fca00078e00ff */
[----:B------:R1:W-:Y:S04]  /*2650*/  @!P1 LDGSTS.E.BYPASS.LTC128B.128 [R6+0x14080], [R8.64] ;  /* 0x1408000008069fae */ /* 0x0003e8000b901d4a */
[----:B------:R-:W0:Y:S04]  /*2660*/  LDGDEPBAR ;  /* 0x00000000000079af */ /* 0x000e280000000000 */
[----:B------:R5:W-:Y:S01]  /*2670*/  LDGSTS.E.BYPASS.LTC128B.128 [R41+0x10080], [R4.64], !P6 ;  /* 0x1008000004297fae */ /* 0x000be2000f101d4a */
[----:B------:R-:W-:-:S03]  /*2680*/  LOP3.LUT P6, RZ, R3, 0x4, RZ, 0xc0, !PT ;  /* 0x0000000403ff7812 */ /* 0x000fc600078cc0ff */
[----:B------:R5:W-:Y:S01]  /*2690*/  LDGSTS.E.BYPASS.LTC128B.128 [R41+0x11080], [R4.64+0x80], !P5 ;  /* 0x1108008004297fae */ /* 0x000be2000e901d4a */
[C---:B------:R-:W-:Y:S01]  /*26a0*/  LOP3.LUT P5, RZ, R3.reuse, 0x2, RZ, 0xc0, !PT ;  /* 0x0000000203ff7812 */ /* 0x040fe200078ac0ff */
[----:B------:R-:W-:Y:S02]  /*26b0*/  IMAD.SHL.U32 R3, R3, 0x40, RZ ;  /* 0x0000004003037824 */ /* 0x000fe400078e00ff */
[----:B------:R5:W-:Y:S04]  /*26c0*/  LDGSTS.E.BYPASS.LTC128B.128 [R41+0x12080], [R4.64+0x100], !P4 ;  /* 0x1208010004297fae */ /* 0x000be8000e101d4a */
[----:B------:R5:W-:Y:S01]  /*26d0*/  LDGSTS.E.BYPASS.LTC128B.128 [R41+0x13080], [R4.64+0x180], !P0 ;  /* 0x1308018004297fae */ /* 0x000be2000c101d4a */
[----:B-1----:R-:W-:Y:S02]  /*26e0*/  SEL R8, RZ, 0x8, P3 ;  /* 0x00000008ff087807 */ /* 0x002fe40001800000 */
[----:B------:R-:W-:-:S02]  /*26f0*/  IADD3 R0, P3, R42, UR16, RZ ;  /* 0x000000102a007c10 */ /* 0x000fc4000ff7e0ff */
        /* <DEDUP_REMOVED lines=17> */
[----:B-----5:R-:W-:Y:S01]  /*2810*/  CS2R R40, SRZ ;  /* 0x0000000000287805 */ /* 0x020fe2000001ff00 */
        /* <DEDUP_REMOVED lines=21> */
[----:B------:R-:W-:-:S02]  /*2970*/  CS2R R12, SRZ ;  /* 0x00000000000c7805 */ /* 0x000fc4000001ff00 */
[----:B------:R1:W-:Y:S04]  /*2980*/  @!P3 LDGSTS.E.BYPASS.LTC128B.128 [R9+0x14100], [R10.64] ;  /* 0x141000000a09bfae */ /* 0x0003e8000b901d4a */
[----:B------:R-:W0:Y:S01]  /*2990*/  LDGDEPBAR ;  /* 0x00000000000079af */ /* 0x000e220000000000 */
[----:B-1----:R-:W-:Y:S02]  /*29a0*/  IMAD.U32 R9, RZ, RZ, UR5 ;  /* 0x00000005ff097e24 */ /* 0x002fe4000f8e00ff */
[----:B------:R-:W-:Y:S02]  /*29b0*/  IMAD.IADD R10, R145, 0x1, R141 ;  /* 0x00000001910a7824 */ /* 0x000fe400078e028d */
[C---:B------:R-:W-:Y:S01]  /*29c0*/  IMAD R11, R0.reuse, 0x2, R2 ;  /* 0x00000002000b7824 */ /* 0x040fe200078e0202 */
[----:B------:R-:W-:Y:S01]  /*29d0*/  IADD3 R9, R9, -UR8, -R140 ;  /* 0x8000000809097c10 */ /* 0x000fe2000fffe88c */
[----:B------:R-:W-:Y:S01]  /*29e0*/  IMAD.SHL.U32 R2, R0, 0x2, RZ ;  /* 0x0000000200027824 */ /* 0x000fe200078e00ff */
[----:B------:R1:W-:Y:S02]  /*29f0*/  STL [R1+0xb4], R10 ;  /* 0x0000b40a01007387 */ /* 0x0003e40000100800 */
[----:B------:R-:W-:-:S02]  /*2a00*/  IADD3 R0, R9, UR4, RZ ;  /* 0x0000000409007c10 */ /* 0x000fc4000fffe0ff */
        /* <DEDUP_REMOVED lines=11> */
[----:B-----5:R-:W-:Y:S02]  /*2ac0*/  IMAD.SHL.U32 R0, R7, 0x2, RZ ;  /* 0x0000000207007824 */ /* 0x020fe400078e00ff */
        /* <DEDUP_REMOVED lines=11> */
[----:B---34-:R1:W-:Y:S02]  /*2b80*/  STL [R1+0x74], R4 ;  /* 0x0000740401007387 */ /* 0x0183e40000100800 */
.L_x_336:
        /* <DEDUP_REMOVED lines=64> */
[----:B------:R1:W-:Y:S04]  /*2f90*/  LDSM.16.M88.4 R144, [R149+0x6080] ;  /* 0x006080009590783b */ /* 0x0003e80000000200 */
[----:B------:R-:W2:Y:S04]  /*2fa0*/  LDSM.16.M88.4 R140, [R3+0xb080] ;  /* 0x00b08000038c783b */ /* 0x000ea80000000200 */
[----:B-1----:R-:W4:Y:S07]  /*2fb0*/  LDL R149, [R1+0x78] ;  /* 0x0000780001957983 */ /* 0x002f2e0000100800 */
[C---:B--2---:R-:W-:Y:S08]  /*2fc0*/  HMMA.16816.F32.BF16 R4, R140.reuse, R144, R4 ;  /* 0x000000908c04723c */ /* 0x044ff00000041804 */
        /* <DEDUP_REMOVED lines=45> */
.L_x_328:
[----:B------:R-:W-:Y:S04]  /*32a0*/  MOV R6, c[0x0][0x2a8] ;  /* 0x0000aa0000067a02 */ /* 0x000fe80000000f00 */
[----:B------:R-:W-:Y:S11]  /*32b0*/  ISETP.NE.AND P0, PT, R6, 0x1, PT ;  /* 0x000000010600780c */ /* 0x000ff60003f05270 */
[----:B------:R-:W-:Y:S02]  /*32c0*/  @!UPT UIADD3 URZ, URZ, URZ, URZ ;  /* 0x0000003f3f3ff290 */ /* 0x000fe4000fffe03f */
[----:B------:R-:W-:Y:S05]  /*32d0*/  @P0 IMAD.HI.U32 R6, R4, c[0x0][0x2ac], RZ ;  /* 0x0000ab0004060a27 */ /* 0x000fea00078e00ff */
[----:B------:R-:W-:Y:S02]  /*32e0*/  @P0 SHF.R.U32.HI R4, RZ, c[0x0][0x2b0], R6 ;  /* 0x0000ac00ff040a19 */ /* 0x000fe40000011606 */
.L_x_329:
[----:B------:R-:W-:Y:S05]  /*32f0*/  BSYNC B0 ;  /* 0x0000000000007941 */ /* 0x000fea0003800000 */
.L_x_327:
[----:B------:R-:W2:Y:S01]  /*3300*/  LDL R7, [R1+0x70] ;  /* 0x0000700001077983 */ /* 0x000ea20000100800 */
[----:B------:R-:W-:Y:S04]  /*3310*/  IMAD.MOV.U32 R6, RZ, RZ, c[0x0][0x2a8] ;  /* 0x0000aa00ff067624 */ /* 0x000fe800078e00ff */
[----:B------:R-:W-:Y:S04]  /*3320*/  IMAD R4, R4, R6, -UR9 ;  /* 0x8000000904047e24 */ /* 0x000fe8000f8e0206 */
[----:B--2---:R-:W-:Y:S05]  /*3330*/  IMAD.IADD R4, R4, 0x1, -R7 ;  /* 0x0000000104047824 */ /* 0x004fea00078e0a07 */
[----:B------:R-:W-:Y:S02]  /*3340*/  IMNMX R148, R148, R4, !PT ;  /* 0x0000000494947217 */ /* 0x000fe40007800200 */
[----:B------:R-:W-:Y:S04]  /*3350*/  IADD3 R4, R4, c[0x0][0x2a8], RZ ;  /* 0x0000aa0004047a10 */ /* 0x000fe80007ffe0ff */
[----:B------:R-:W-:Y:S02]  /*3360*/  IMNMX R150, R150, R4, PT ;  /* 0x0000000496967217 */ /* 0x000fe40003800200 */
.L_x_326:
        /* <DEDUP_REMOVED lines=18> */
.L_x_332:
[----:B------:R-:W-:Y:S04]  /*3490*/  MOV R5, c[0x0][0x2a8] ;  /* 0x0000aa0000057a02 */ /* 0x000fe80000000f00 */
[----:B------:R-:W-:Y:S11]  /*34a0*/  ISETP.NE.AND P0, PT, R5, 0x1, PT ;  /* 0x000000010500780c */ /* 0x000ff60003f05270 */
[----:B------:R-:W-:Y:S02]  /*34b0*/  @!UPT UIADD3 URZ, URZ, URZ, URZ ;  /* 0x0000003f3f3ff290 */ /* 0x000fe4000fffe03f */
[----:B------:R-:W-:Y:S05]  /*34c0*/  @P0 IMAD.HI.U32 R5, R4, c[0x0][0x2ac], RZ ;  /* 0x0000ab0004050a27 */ /* 0x000fea00078e00ff */
[----:B------:R-:W-:Y:S02]  /*34d0*/  @P0 SHF.R.U32.HI R4, RZ, c[0x0][0x2b0], R5 ;  /* 0x0000ac00ff040a19 */ /* 0x000fe40000011605 */
.L_x_333:
[----:B------:R-:W-:Y:S05]  /*34e0*/  BSYNC B0 ;  /* 0x0000000000007941 */ /* 0x000fea0003800000 */
.L_x_331:
[----:B------:R-:W2:Y:S01]  /*34f0*/  LDL R6, [R1+0x70] ;  /* 0x0000700001067983 */ /* 0x000ea20000100800 */
[----:B------:R-:W-:Y:S04]  /*3500*/  IMAD.MOV.U32 R5, RZ, RZ, c[0x0][0x2a8] ;  /* 0x0000aa00ff057624 */ /* 0x000fe800078e00ff */
[----:B------:R-:W-:Y:S04]  /*3510*/  IMAD R4, R4, R5, -UR9 ;  /* 0x8000000904047e24 */ /* 0x000fe8000f8e0205 */
[----:B--2---:R-:W-:Y:S05]  /*3520*/  IMAD.IADD R4, R4, 0x1, -R6 ;  /* 0x0000000104047824 */ /* 0x004fea00078e0a06 */
[----:B------:R-:W-:Y:S02]  /*3530*/  IMNMX R149, R149, R4, !PT ;  /* 0x0000000495957217 */ /* 0x000fe40007800200 */
[----:B------:R-:W-:Y:S04]  /*3540*/  IADD3 R4, R4, c[0x0][0x2a8], RZ ;  /* 0x0000aa0004047a10 */ /* 0x000fe80007ffe0ff */
[----:B------:R-:W-:Y:S02]  /*3550*/  IMNMX R151, R151, R4, PT ;  /* 0x0000000497977217 */ /* 0x000fe40003800200 */
.L_x_330:
[----:B------:R-:W-:Y:S04]  /*3560*/  DEPBAR.LE SB0, 0x0 ;  /* 0x000080000000791a */ /* 0x000fe80000000000 */
[----:B------:R-:W-:Y:S01]  /*3570*/  BAR.SYNC.DEFER_BLOCKING 0x0 ;  /* 0x0000000000007b1d */ /* 0x000fe20000010000 */
[----:B------:R-:W-:Y:S01]  /*3580*/  PLOP3.LUT P0, PT, PT, PT, UP1, 0x80, 0x0 ;  /* 0x000000000000781c */ /* 0x000fe20003f0f018 */
[----:B------:R-:W-:Y:S03]  /*3590*/  UIADD3 UR13, UR12, 0x1, URZ ;  /* 0x000000010c0d7890 */ /* 0x000fe6000fffe03f */
[----:B------:R-:W-:Y:S01]  /*35a0*/  ISETP.GT.AND P3, PT, R148, RZ, P0 ;  /* 0x000000ff9400720c */ /* 0x000fe20000764270 */
[----:B------:R-:W-:Y:S03]  /*35b0*/  UISETP.GE.AND UP0, UPT, UR13, UR7, UPT ;  /* 0x000000070d00728c */ /* 0x000fe6000bf06270 */
[----:B------:R-:W-:Y:S01]  /*35c0*/  ISETP.LT.OR P3, PT, R150, 0x1, P3 ;  /* 0x000000019600780c */ /* 0x000fe20001f61670 */
        /* <DEDUP_REMOVED lines=263> */
.L_x_334:
        /* <DEDUP_REMOVED lines=98> */
.L_x_335:
        /* <DEDUP_REMOVED lines=167> */
.L_x_325:
[----:B------:R-:W-:Y:S05]  /*56d0*/  @P3 EXIT ;  /* 0x000000000000394d */ /* 0x000fea0003800000 */
[----:B------:R-:W2:Y:S01]  /*56e0*/  LDL.LU R9, [R1+0xbc] ;  /* 0x0000bc0001097983 */ /* 0x000ea20000300800 */
[----:B------:R-:W-:-:S04]  /*56f0*/  ISETP.NE.U32.AND P2, PT, RZ, c[0x0][0x360], PT ;  /* 0x0000d800ff007a0c */ /* 0x000fc80003f45070 */
[----:B------:R-:W-:-:S13]  /*5700*/  ISETP.NE.AND.EX P2, PT, RZ, c[0x0][0x364], PT, P2 ;  /* 0x0000d900ff007a0c */ /* 0x000fda0003f45320 */
[----:B------:R-:W-:-:S04]  /*5710*/  @P2 IMAD.MOV.U32 R2, RZ, RZ, 0x4 ;  /* 0x00000004ff022424 */ /* 0x000fc800078e00ff */
[----:B--2---:R-:W-:-:S05]  /*5720*/  @P2 IMAD.WIDE R2, R9, R2, c[0x0][0x360] ;  /* 0x0000d80009022625 */ /* 0x004fca00078e0202 */
[----:B-----5:R1:W2:Y:S01]  /*5730*/  @P2 LDG.E R0, [R2.64] ;  /* 0x0000000a02002981 */ /* 0x0202a2000c1e1900 */
[----:B------:R-:W-:Y:S01]  /*5740*/  IMAD.MOV.U32 R4, RZ, RZ, c[0x0][0x338] ;  /* 0x0000ce00ff047624 */ /* 0x000fe200078e00ff */
[----:B------:R-:W-:Y:S02]  /*5750*/  USHF.L.U32 UR5, UR6, 0xe, URZ ;  /* 0x0000000e06057899 */ /* 0x000fe4000800063f */
[----:B------:R-:W3:Y:S04]  /*5760*/  S2R R5, SR_TID.X ;  /* 0x0000000000057919 */ /* 0x000ee80000002100 */
[----:B------:R-:W-:Y:S01]  /*5770*/  BAR.SYNC.DEFER_BLOCKING 0x1, 0x100 ;  /* 0x0044000000007b1d */ /* 0x000fe20000010000 */
[----:B------:R-:W-:Y:S01]  /*5780*/  ISETP.NE.AND P0, PT, R4, 0x1, PT ;  /* 0x000000010400780c */ /* 0x000fe20003f05270 */
[----:B------:R-:W-:-:S04]  /*5790*/  USHF.R.S32.HI UR4, URZ, 0x1f, UR5 ;  /* 0x0000001f3f047899 */ /* 0x000fc80008011405 */
[----:B-1----:R-:W1:Y:S01]  /*57a0*/  S2R R3, SR_CTAID.Y ;  /* 0x0000000000037919 */ /* 0x002e620000002600 */
[----:B---3--:R-:W-:-:S07]  /*57b0*/  SHF.R.S32.HI R6, RZ, 0x1f, R5 ;  /* 0x0000001fff067819 */ /* 0x008fce0000011405 */
[----:B-1----:R-:W-:-:S04]  /*57c0*/  @P0 IMAD.HI.U32 R4, R3, c[0x0][0x33c], RZ ;  /* 0x0000cf0003040a27 */ /* 0x002fc800078e00ff */
[----:B--2---:R-:W-:-:S05]  /*57d0*/  @P2 IMAD R0, R9, 0x40, R0 ;  /* 0x0000004009002824 */ /* 0x004fca00078e0200 */
        /* <DEDUP_REMOVED lines=163> */
.L_x_337:
        /* <DEDUP_REMOVED lines=15> */
.L_x_1153:


//--------------------- .text._ZN7cutlass13device_kernelIN5flash19enable_sm80_to_sm89INS1_16FlashAttnBwdSm80INS1_25CollectiveMainloopBwdSm80ILi1ELi1EN4cute5tupleIJNS5_1CILi32EEENS7_ILi64EEENS7_ILi256EEEEEENS_10bfloat16_tEfNS_4arch4Sm80ELb1ELb0ELb1ELb0ELb0ELb0ELb0ELb0ELi2ELi2ELi2ELi1ELb1EEENS1_21CollectiveEpilogueBwdISB_SC_SE_Li256ELb0ELb0ELi4EEENS1_25SingleTileBwdLPTSchedulerILb0ELi64ELb0EEEEEEEEEvNT_6ParamsE --------------------------
	.section	.text._ZN7cutlass13device_kernelIN5flash19enable_sm80_to_sm89INS1_16FlashAttnBwdSm80INS1_25CollectiveMainloopBwdSm80ILi1ELi1EN4cute5tupleIJNS5_1CILi32EEENS7_ILi64EEENS7_ILi256EEEEEENS_10bfloat16_tEfNS_4arch4Sm80ELb1ELb0ELb1ELb0ELb0ELb0ELb0ELb0ELi2ELi2ELi2ELi1ELb1EEENS1_21CollectiveEpilogueBwdISB_SC_SE_Li256ELb0ELb0ELi4EEENS1_25SingleTileBwdLPTSchedulerILb0ELi64ELb0EEEEEEEEEvNT_6ParamsE,"ax",@progbits
	.sectioninfo	@"SHI_REGISTERS=255"
	.align	128
.text._ZN7cutlass13device_kernelIN5flash19enable_sm80_to_sm89INS1_16FlashAttnBwdSm80INS1_25CollectiveMainloopBwdSm80ILi1ELi1EN4cute5tupleIJNS5_1CILi32EEENS7_ILi64EEENS7_ILi256EEEEEENS_10bfloat16_tEfNS_4arch4Sm80ELb1ELb0ELb1ELb0ELb0ELb0ELb0ELb0ELi2ELi2ELi2ELi1ELb1EEENS1_21CollectiveEpilogueBwdISB_SC_SE_Li256ELb0ELb0ELi4EEENS1_25SingleTileBwdLPTSchedulerILb0ELi64ELb0EEEEEEEEEvNT_6ParamsE:
        .type           _ZN7cutlass13device_kernelIN5flash19enable_sm80_to_sm89INS1_16FlashAttnBwdSm80INS1_25CollectiveMainloopBwdSm80ILi1ELi1EN4cute5tupleIJNS5_1CILi32EEENS7_ILi64EEENS7_ILi256EEEEEENS_10bfloat16_tEfNS_4arch4Sm80ELb1ELb0ELb1ELb0ELb0ELb0ELb0ELb0ELi2ELi2ELi2ELi1ELb1EEENS1_21CollectiveEpilogueBwdISB_SC_SE_Li256ELb0ELb0ELi4EEENS1_25SingleTileBwdLPTSchedulerILb0ELi64ELb0EEEEEEEEEvNT_6ParamsE,@function
        .size           _ZN7cutlass13device_kernelIN5flash19enable_sm80_to_sm89INS1_16FlashAttnBwdSm80INS1_25CollectiveMainloopBwdSm80ILi1ELi1EN4cute5tupleIJNS5_1CILi32EEENS7_ILi64EEENS7_ILi256EEEEEENS_10bfloat16_tEfNS_4arch4Sm80ELb1ELb0ELb1ELb0ELb0ELb0ELb0ELb0ELi2ELi2ELi2ELi1ELb1EEENS1_21CollectiveEpilogueBwdISB_SC_SE_Li256ELb0ELb0ELi4EEENS1_25SingleTileBwdLPTSchedulerILb0ELi64ELb0EEEEEEEEEvNT_6ParamsE,(.L_x_1154 - _ZN7cutlass13device_kernelIN5flash19enable_sm80_to_sm89INS1_16FlashAttnBwdSm80INS1_25CollectiveMainloopBwdSm80ILi1ELi1EN4cute5tupleIJNS5_1CILi32EEENS7_ILi64EEENS7_ILi256EEEEEENS_10bfloat16_tEfNS_4arch4Sm80ELb1ELb0ELb1ELb0ELb0ELb0ELb0ELb0ELi2ELi2ELi2ELi1ELb1EEENS1_21CollectiveEpilogueBwdISB_SC_SE_Li256ELb0ELb0ELi4EEENS1_25SingleTileBwdLPTSchedulerILb0ELi64ELb0EEEEEEEEEvNT_6ParamsE)
        .other          _ZN7cutlass13device_kernelIN5flash19enable_sm80_to_sm89INS1_16FlashAttnBwdSm80INS1_25CollectiveMainloopBwdSm80ILi1ELi1EN4cute5tupleIJNS5_1CILi32EEENS7_ILi64EEENS7_ILi256EEEEEENS_10bfloat16_tEfNS_4arch4Sm80ELb1ELb0ELb1ELb0ELb0ELb0ELb0ELb0ELi2ELi2ELi2ELi1ELb1EEENS1_21CollectiveEpilogueBwdISB_SC_SE_Li256ELb0ELb0ELi4EEENS1_25SingleTileBwdLPTSchedulerILb0ELi64ELb0EEEEEEEEEvNT_6ParamsE,@"STO_CUDA_ENTRY STV_DEFAULT"
_ZN7cutlass13device_kernelIN5flash19enable_sm80_to_sm89INS1_16FlashAttnBwdSm80INS1_25CollectiveMainloopBwdSm80ILi1ELi1EN4cute5tupleIJNS5_1CILi32EEENS7_ILi64EEENS7_ILi256EEEEEENS_10bfloat16_tEfNS_4arch4Sm80ELb1ELb0ELb1ELb0ELb0ELb0ELb0ELb0ELi2ELi2ELi2ELi1ELb1EEENS1_21CollectiveEpilogueBwdISB_SC_SE_Li256ELb0ELb0ELi4EEENS1_25SingleTileBwdLPTSchedulerILb0ELi64ELb0EEEEEEEEEvNT_6ParamsE:
[----:B------:R-:W-:-:S03]  /*0000*/  MOV R1, c[0x0][0x28] ;  /* 0x00000a0000017a02 */ /* 0x000fc60000000f00 */
[----:B------:R-:W1:Y:S01]  /*0010*/  S2R R2, SR_TID.X ;  /* 0x0000000000027919 */ /* 0x000e620000002100 */
[----:B------:R-:W-:Y:S01]  /*0020*/  IADD3 R1, R1, -0xd8, RZ ;  /* 0xffffff2801017810 */ /* 0x000fe20007ffe0ff */
[----:B------:R-:W2:Y:S01]  /*0030*/  S2UR UR7, SR_CTAID.X ;  /* 0x00000000000779c3 */ /* 0x000ea20000002500 */
[----:B------:R-:W-:Y:S02]  /*0040*/  IMAD.MOV.U32 R85, RZ, RZ, R3 ;  /* 0x000000ffff557224 */ /* 0x000fe400078e0003 */
[--C-:B-1----:R-:W-:Y:S01]  /*0050*/  IMAD.MOV.U32 R84, RZ, RZ, R2.reuse ;  /* 0x000000ffff547224 */ /* 0x102fe200078e0002 */
[----:B------:R-:W-:Y:S01]  /*0060*/  STL [R1+0x70], R2 ;  /* 0x0000700201007387 */ /* 0x000fe20000100800 */
[----:B------:R-:W-:-:S05]  /*0070*/  IMAD.MOV.U32 R84, RZ, RZ, R2 ;  /* 0x000000ffff547224 */ /* 0x000fca00078e0002 */
[----:B------:R-:W-:-:S06]  /*0080*/  SHF.R.U32.HI R0, RZ, 0x5, R84 ;  /* 0x00000005ff007819 */ /* 0x000fcc0000011654 */
[----:B------:R-:W1:Y:S02]  /*0090*/  SHFL.IDX PT, R0, R0, RZ, 0x1f ;  /* 0x00001fff00007589 */ /* 0x000e6400000e0000 */
[----:B-1----:R-:W-:-:S13]  /*00a0*/  ISETP.NE.AND P0, PT, R0, RZ, PT ;  /* 0x000000ff0000720c */ /* 0x002fda0003f05270 */
[----:B--2---:R-:W-:Y:S05]  /*00b0*/  @!P0 BRA `(.L_x_338) ;  /* 0x0000026000008947 */ /* 0x004fea0003800000 */
[----:B------:R-:W-:Y:S02]  /*00c0*/  ULDC.64 UR4, c[0x0][0x3b8] ;  /* 0x0000ee0000047ab9 */ /* 0x000fe40000000a00 */
[----:B------:R-:W-:Y:S02]  /*00d0*/  UISETP.NE.AND UP0, UPT, UR4, 0x1, UPT ;  /* 0x000000010400788c */ /* 0x000fe4000bf05270 */
[----:B------:R-:W-:Y:S02]  /*00e0*/  UIMAD.WIDE.U32 UR8, UR7, UR5, URZ ;  /* 0x00000005070872a5 */ /* 0x000fe4000f8e003f */
[----:B------:R-:W-:Y:S02]  /*00f0*/  UMOV UR6, UR7 ;  /* 0x0000000700067c82 */ /* 0x000fe40008000000 */
[----:B------:R-:W-:-:S05]  /*0100*/  ULDC UR5, c[0x0][0x3c0] ;  /* 0x0000f00000057ab9 */ /* 0x000fca0000000800 */
[----:B------:R-:W-:-:S03]  /*0110*/  @UP0 USHF.R.U32.HI UR6, URZ, UR5, UR9 ;  /* 0x000000053f060299 */ /* 0x000fc60008011609 */
[----:B------:R-:W-:Y:S02]  /*0120*/  ULDC UR5, c[0x0][0x3d0] ;  /* 0x0000f40000057ab9 */ /* 0x000fe40000000800 */
[----:B------:R-:W-:Y:S02]  /*0130*/  UISETP.GE.AND UP0, UPT, UR6, UR5, UPT ;  /* 0x000000050600728c */ /* 0x000fe4000bf06270 */
[----:B------:R-:W-:-:S04]  /*0140*/  UIADD3 UR5, -UR6, URZ, URZ ;  /* 0x0000003f06057290 */ /* 0x000fc8000fffe13f */
[----:B------:R-:W-:Y:S01]  /*0150*/  PLOP3.LUT P0, PT, PT, PT, UP0, 0x80, 0x0 ;  /* 0x000000000000781c */ /* 0x000fe20003f0f008 */
[----:B------:R-:W-:-:S12]  /*0160*/  UIMAD UR7, UR5, UR4, UR7 ;  /* 0x00000004050772a4 */ /* 0x000fd8000f8e0207 */
[----:B------:R-:W-:Y:S05]  /*0170*/  @!P0 BRA `(.L_x_339) ;  /* 0x0000008000008947 */ /* 0x000fea0003800000 */
[----:B------:R-:W-:Y:S02]  /*0180*/  ULDC UR8, c[0x0][0x3c4] ;  /* 0x0000f10000087ab9 */ /* 0x000fe40000000800 */
[----:B------:R-:W-:Y:S02]  /*0190*/  UISETP.NE.AND UP0, UPT, UR8, 0x1, UPT ;  /* 0x000000010800788c */ /* 0x000fe4000bf05270 */
[----:B------:R-:W-:Y:S02]  /*01a0*/  ULDC.64 UR4, c[0x0][0x3c8] ;  /* 0x0000f20000047ab9 */ /* 0x000fe40000000a00 */
[----:B------:R-:W-:Y:S02]  /*01b0*/  UIMAD.WIDE.U32 UR10, UR7, UR4, URZ ;  /* 0x00000004070a72a5 */ /* 0x000fe4000f8e003f */
[----:B------:R-:W-:-:S05]  /*01c0*/  UMOV UR14, UR7 ;  /* 0x00000007000e7c82 */ /* 0x000fca0008000000 */
[----:B------:R-:W-:-:S04]  /*01d0*/  @UP0 USHF.R.U32.HI UR14, URZ, UR5, UR11 ;  /* 0x000000053f0e0299 */ /* 0x000fc8000801160b */
[----:B------:R-:W-:Y:S01]  /*01e0*/  UIMAD UR8, UR14, UR8, URZ ;  /* 0x000000080e0872a4 */ /* 0x000fe2000f8e023f */
[----:B------:R-:W-:Y:S05]  /*01f0*/  BRA `(.L_x_340) ;  /* 0x0000007000007947 */ /* 0x000fea0003800000 */
.L_x_339:
[----:B------:R-:W-:Y:S02]  /*0200*/  ULDC UR8, c[0x0][0x3ac] ;  /* 0x0000eb0000087ab9 */ /* 0x000fe40000000800 */
[----:B------:R-:W-:Y:S02]  /*0210*/  UISETP.NE.AND UP0, UPT, UR8, 0x1, UPT ;  /* 0x000000010800788c */ /* 0x000fe4000bf05270 */
[----:B------:R-:W-:Y:S02]  /*0220*/  ULDC.64 UR4, c[0x0][0x3b0] ;  /* 0x0000ec0000047ab9 */ /* 0x000fe40000000a00 */
[----:B------:R-:W-:Y:S02]  /*0230*/  UIMAD.WIDE.U32 UR10, UR7, UR4, URZ ;  /* 0x00000004070a72a5 */ /* 0x000fe4000f8e003f */
[----:B------:R-:W-:-:S05]  /*0240*/  UMOV UR14, UR7 ;  /* 0x00000007000e7c82 */ /* 0x000fca0008000000 */
[----:B------:R-:W-:-:S04]  /*0250*/  @UP0 USHF.R.U32.HI UR14, URZ, UR5, UR11 ;  /* 0x000000053f0e0299 */ /* 0x000fc8000801160b */
[----:B------:R-:W-:Y:S02]  /*0260*/  UIMAD UR8, UR14, UR8, URZ ;  /* 0x000000080e0872a4 */ /* 0x000fe4000f8e023f */
.L_x_340:
[----:B------:R-:W-:Y:S02]  /*0270*/  ULDC.64 UR12, c[0x0][0x3a0] ;  /* 0x0000e800000c7ab9 */ /* 0x000fe40000000a00 */
[----:B------:R-:W-:Y:S02]  /*0280*/  UIADD3 UR7, UR7, -UR8, URZ ;  /* 0x8000000807077290 */ /* 0x000fe4000fffe03f */
[----:B------:R-:W-:Y:S02]  /*0290*/  UISETP.NE.AND UP0, UPT, UR12, 0x1, UPT ;  /* 0x000000010c00788c */ /* 0x000fe4000bf05270 */
[----:B------:R-:W-:Y:S02]  /*02a0*/  ULDC.64 UR4, c[0x0][0x3a8] ;  /* 0x0000ea0000047ab9 */ /* 0x000fe40000000a00 */
[----:B------:R-:W-:-:S04]  /*02b0*/  UIMAD UR5, UR6, UR5, UR7 ;  /* 0x00000005060572a4 */ /* 0x000fc8000f8e0207 */
[----:B------:R-:W-:-:S03]  /*02c0*/  UIMAD.WIDE.U32 UR6, UR5, UR13, URZ ;  /* 0x0000000d050672a5 */ /* 0x000fc6000f8e003f */
[----:B------:R-:W-:Y:S02]  /*02d0*/  UMOV UR13, UR5 ;  /* 0x00000005000d7c82 */ /* 0x000fe40008000000 */
[----:B------:R-:W-:-:S04]  /*02e0*/  @UP0 USHF.R.U32.HI UR13, URZ, UR4, UR7 ;  /* 0x000000043f0d0299 */ /* 0x000fc80008011607 */
[----:B------:R-:W-:-:S04]  /*02f0*/  UIADD3 UR4, -UR13, URZ, URZ ;  /* 0x0000003f0d047290 */ /* 0x000fc8000fffe13f */
[----:B------:R-:W-:Y:S01]  /*0300*/  UIMAD UR12, UR4, UR12, UR5 ;  /* 0x0000000c040c72a4 */ /* 0x000fe2000f8e0205 */
[----:B------:R-:W-:Y:S05]  /*0310*/  BRA `(.L_x_341) ;  /* 0x0000025000007947 */ /* 0x000fea0003800000 */
.L_x_338:
        /* <DEDUP_REMOVED lines=20> */
.L_x_342:
[----:B------:R-:W-:Y:S02]  /*0460*/  ULDC UR8, c[0x0][0x3ac] ;  /* 0x0000eb0000087ab9 */ /* 0x000fe40000000800 */
[----:B------:R-:W-:Y:S02]  /*0470*/  UISETP.NE.AND UP0, UPT, UR8, 0x1, UPT ;  /* 0x000000010800788c */ /* 0x000fe4000bf05270 */
[----:B------:R-:W-:Y:S02]  /*0480*/  ULDC.64 UR4, c[0x0][0x3b0] ;  /* 0x0000ec0000047ab9 */ /* 0x000fe40000000a00 */
[----:B------:R-:W-:Y:S02]  /*0490*/  UIMAD.WIDE.U32 UR10, UR7, UR4, URZ ;  /* 0x00000004070a72a5 */ /* 0x000fe4000f8e003f */
[----:B------:R-:W-:-:S05]  /*04a0*/  UMOV UR14, UR7 ;  /* 0x00000007000e7c82 */ /* 0x000fca0008000000 */
[----:B------:R-:W-:-:S04]  /*04b0*/  @UP0 USHF.R.U32.HI UR14, URZ, UR5, UR11 ;  /* 0x000000053f0e0299 */ /* 0x000fc8000801160b */
[----:B------:R-:W-:Y:S02]  /*04c0*/  UIMAD UR8, UR14, UR8, URZ ;  /* 0x000000080e0872a4 */ /* 0x000fe4000f8e023f */
.L_x_343:
        /* <DEDUP_REMOVED lines=9> */
[----:B------:R-:W-:Y:S02]  /*0560*/  UIMAD UR12, UR4, UR12, UR5 ;  /* 0x0000000c040c72a4 */ /* 0x000fe4000f8e0205 */
.L_x_341:
[----:B------:R-:W-:-:S13]  /*0570*/  ISETP.LE.AND P0, PT, RZ, UR13, PT ;  /* 0x0000000dff007c0c */ /* 0x000fda000bf03270 */
[----:B------:R-:W-:Y:S05]  /*0580*/  @!P0 EXIT ;  /* 0x000000000000894d */ /* 0x000fea0003800000 */
        /* <DEDUP_REMOVED lines=11> */
[----:B------:R-:W-:Y:S01]  /*0640*/  IMAD.MOV.U32 R144, RZ, RZ, RZ ;  /* 0x000000ffff907224 */ /* 0x000fe200078e00ff */
[----:B------:R-:W-:Y:S01]  /*0650*/  UIADD3 UR5, UR5, -UR4, URZ ;  /* 0x8000000405057290 */ /* 0x000fe2000fffe03f */
[----:B------:R-:W-:Y:S01]  /*0660*/  IMAD.MOV.U32 R138, RZ, RZ, RZ ;  /* 0x000000ffff8a7224 */ /* 0x000fe200078e00ff */
[----:B------:R-:W-:Y:S01]  /*0670*/  UMOV UR7, 0x1f ;  /* 0x0000001f00077882 */ /* 0x000fe20000000000 */
[----:B------:R-:W-:Y:S01]  /*0680*/  CS2R R12, SRZ ;  /* 0x00000000000c7805 */ /* 0x000fe2000001ff00 */
[----:B------:R-:W-:Y:S01]  /*0690*/  USHF.R.S32.HI UR4, URZ, 0x1f, UR5 ;  /* 0x0000001f3f047899 */ /* 0x000fe20008011405 */
[----:B------:R-:W-:Y:S01]  /*06a0*/  MOV R136, RZ ;  /* 0x000000ff00887202 */ /* 0x000fe20000000f00 */
[----:B------:R-:W-:Y:S01]  /*06b0*/  UIADD3 UR7, UR7, UR6, URZ ;  /* 0x0000000607077290 */ /* 0x000fe2000fffe03f */
[----:B------:R-:W-:Y:S01]  /*06c0*/  IMAD.MOV.U32 R134, RZ, RZ, RZ ;  /* 0x000000ffff867224 */ /* 0x000fe200078e00ff */
[----:B------:R-:W-:Y:S01]  /*06d0*/  ULEA.HI UR18, UR4, UR5, URZ, 0x5 ;  /* 0x0000000504127291 */ /* 0x000fe2000f8f283f */
[----:B------:R-:W-:Y:S01]  /*06e0*/  CS2R R14, SRZ ;  /* 0x00000000000e7805 */ /* 0x000fe2000001ff00 */
[----:B------:R-:W-:Y:S01]  /*06f0*/  USHF.R.S32.HI UR4, URZ, 0x1f, UR7 ;  /* 0x0000001f3f047899 */ /* 0x000fe20008011407 */
[----:B------:R-:W-:Y:S01]  /*0700*/  MOV R132, RZ ;  /* 0x000000ff00847202 */ /* 0x000fe20000000f00 */
[----:B------:R-:W-:Y:S01]  /*0710*/  USHF.R.S32.HI UR18, URZ, 0x5, UR18 ;  /* 0x000000053f127899 */ /* 0x000fe20008011412 */
[----:B------:R-:W-:Y:S01]  /*0720*/  IMAD.MOV.U32 R126, RZ, RZ, RZ ;  /* 0x000000ffff7e7224 */ /* 0x000fe200078e00ff */
[----:B------:R-:W-:Y:S01]  /*0730*/  ULEA.HI UR4, UR4, UR7, URZ, 0x5 ;  /* 0x0000000704047291 */ /* 0x000fe2000f8f283f */
[----:B------:R-:W-:Y:S01]  /*0740*/  CS2R R16, SRZ ;  /* 0x0000000000107805 */ /* 0x000fe2000001ff00 */
[----:B------:R-:W-:Y:S01]  /*0750*/  UISETP.LT.AND UP0, UPT, URZ, UR18, UPT ;  /* 0x000000123f00728c */ /* 0x000fe2000bf01270 */
[----:B------:R-:W-:Y:S01]  /*0760*/  MOV R124, RZ ;  /* 0x000000ff007c7202 */ /* 0x000fe20000000f00 */
[----:B------:R-:W-:Y:S01]  /*0770*/  USHF.R.S32.HI UR11, URZ, 0x5, UR4 ;  /* 0x000000053f0b7899 */ /* 0x000fe20008011404 */
[----:B------:R-:W-:Y:S01]  /*0780*/  IMAD.MOV.U32 R130, RZ, RZ, RZ ;  /* 0x000000ffff827224 */ /* 0x000fe200078e00ff */
[----:B------:R-:W-:Y:S01]  /*0790*/  USEL UR18, URZ, UR18, !UP0 ;  /* 0x000000123f127287 */ /* 0x000fe2000c000000 */
[----:B------:R-:W-:Y:S01]  /*07a0*/  CS2R R18, SRZ ;  /* 0x0000000000127805 */ /* 0x000fe2000001ff00 */
[----:B------:R-:W-:Y:S01]  /*07b0*/  ULDC.64 UR16, c[0x0][0x118] ;  /* 0x0000460000107ab9 */ /* 0x000fe20000000a00 */
[----:B------:R-:W-:Y:S01]  /*07c0*/  MOV R128, RZ ;  /* 0x000000ff00807202 */ /* 0x000fe20000000f00 */
[----:B------:R-:W-:Y:S01]  /*07d0*/  UISETP.GT.AND UP0, UPT, UR11, UR18, UPT ;  /* 0x000000120b00728c */ /* 0x000fe2000bf04270 */
[----:B------:R-:W-:Y:S01]  /*07e0*/  IMAD.MOV.U32 R122, RZ, RZ, RZ ;  /* 0x000000ffff7a7224 */ /* 0x000fe200078e00ff */
        /* <DEDUP_REMOVED lines=55> */
[--C-:B------:R-:W-:Y:S01]  /*0b60*/  SHF.R.S32.HI R18, RZ, 0x1f, R84.reuse ;  /* 0x0000001fff127819 */ /* 0x100fe20000011454 */
[----:B------:R-:W-:Y:S01]  /*0b70*/  ULDC.64 UR4, c[0x0][0x238] ;  /* 0x00008e0000047ab9 */ /* 0x000fe20000000a00 */
[----:B------:R-:W-:Y:S01]  /*0b80*/  IMAD.SHL.U32 R2, R84, 0x4, RZ ;  /* 0x0000000454027824 */ /* 0x000fe200078e00ff */
[----:B------:R-:W-:Y:S01]  /*0b90*/  SHF.R.S32.HI R85, RZ, 0x1f, R84 ;  /* 0x0000001fff557819 */ /* 0x000fe20000011454 */
[----:B------:R-:W-:Y:S01]  /*0ba0*/  UIMAD UR4, UR9, UR4, URZ ;  /* 0x00000004090472a4 */ /* 0x000fe2000f8e023f */
[----:B------:R-:W-:Y:S01]  /*0bb0*/  IMAD.U32 R4, RZ, RZ, UR12 ;  /* 0x0000000cff047e24 */ /* 0x000fe2000f8e00ff */
[-C--:B------:R-:W-:Y:S01]  /*0bc0*/  LEA.HI R35, R18, R84.reuse, RZ, 0x3 ;  /* 0x0000005412237211 */ /* 0x080fe200078f18ff */
[----:B------:R-:W-:Y:S01]  /*0bd0*/  IMAD.U32 R0, RZ, RZ, UR12 ;  /* 0x0000000cff007e24 */ /* 0x000fe2000f8e00ff */
[----:B------:R-:W-:Y:S01]  /*0be0*/  UIMAD UR4, UR12, UR5, UR4 ;  /* 0x000000050c0472a4 */ /* 0x000fe2000f8e0204 */
[----:B------:R-:W-:Y:S01]  /*0bf0*/  SHF.R.S32.HI R3, RZ, 0x1f, R2 ;  /* 0x0000001fff037819 */ /* 0x000fe20000011402 */
[----:B------:R-:W-:Y:S01]  /*0c00*/  IMAD.WIDE.U32 R4, R4, c[0x0][0x238], R84 ;  /* 0x00008e0004047a25 */ /* 0x000fe200078e0054 */
[----:B------:R-:W-:Y:S01]  /*0c10*/  SHF.R.S32.HI R40, RZ, 0x3, R35 ;  /* 0x00000003ff287819 */ /* 0x000fe20000011423 */
[----:B------:R-:W-:Y:S01]  /*0c20*/  ULDC UR6, c[0x0][0x250] ;  /* 0x0000940000067ab9 */ /* 0x000fe20000000800 */
[CC--:B------:R-:W-:Y:S01]  /*0c30*/  LEA.HI R33, R18.reuse, R84.reuse, RZ, 0x4 ;  /* 0x0000005412217211 */ /* 0x0c0fe200078f20ff */
[----:B------:R-:W-:Y:S01]  /*0c40*/  IMAD.U32 R6, RZ, RZ, UR12 ;  /* 0x0000000cff067e24 */ /* 0x000fe2000f8e00ff */
[-C--:B------:R-:W-:Y:S01]  /*0c50*/  LEA.HI R15, R18, R84.reuse, RZ, 0x2 ;  /* 0x00000054120f7211 */ /* 0x080fe200078f10ff */
[----:B------:R-:W-:Y:S01]  /*0c60*/  IMAD.WIDE.U32 R30, R0, c[0x0][0x288], R2 ;  /* 0x0000a200001e7a25 */ /* 0x000fe200078e0002 */
[----:B------:R-:W-:Y:S01]  /*0c70*/  SHF.R.S32.HI R41, RZ, 0x1f, R40 ;  /* 0x0000001fff297819 */ /* 0x000fe20000011428 */
[----:B------:R-:W-:Y:S01]  /*0c80*/  UMOV UR7, UR12 ;  /* 0x0000000c00077c82 */ /* 0x000fe20008000000 */
[----:B------:R-:W-:Y:S01]  /*0c90*/  IADD3 R25, R5, UR4, RZ ;  /* 0x0000000405197c10 */ /* 0x000fe2000fffe0ff */
[----:B------:R-:W-:Y:S01]  /*0ca0*/  IMAD.WIDE.U32 R28, R6, c[0x0][0x270], R2 ;  /* 0x00009c00061c7a25 */ /* 0x000fe200078e0002 */
[----:B------:R-:W-:Y:S01]  /*0cb0*/  SHF.R.S32.HI R5, RZ, 0x4, R33 ;  /* 0x00000004ff057819 */ /* 0x000fe20000011421 */
[----:B------:R-:W-:Y:S01]  /*0cc0*/  ULDC.64 UR4, c[0x0][0x248] ;  /* 0x0000920000047ab9 */ /* 0x000fe20000000a00 */
[--C-:B------:R-:W-:Y:S01]  /*0cd0*/  SHF.R.S32.HI R3, RZ, 0x1f, R15.reuse ;  /* 0x0000001fff037819 */ /* 0x100fe2000001140f */
[----:B------:R-:W-:Y:S01]  /*0ce0*/  IMAD.MOV.U32 R24, RZ, RZ, R4 ;  /* 0x000000ffff187224 */ /* 0x000fe200078e0004 */
[----:B------:R-:W-:Y:S01]  /*0cf0*/  SHF.R.S32.HI R4, RZ, 0x2, R15 ;  /* 0x00000002ff047819 */ /* 0x000fe2000001140f */
[----:B------:R-:W-:Y:S01]  /*0d00*/  IMAD.U32 R0, RZ, RZ, UR14 ;  /* 0x0000000eff007e24 */ /* 0x000fe2000f8e00ff */
[----:B------:R-:W-:Y:S01]  /*0d10*/  LEA.HI R2, R33, R5, RZ, 0x1 ;  /* 0x0000000521027211 */ /* 0x000fe200078f08ff */
[----:B------:R-:W-:Y:S01]  /*0d20*/  UISETP.NE.AND UP0, UPT, UR4, 0x1, UPT ;  /* 0x000000010400788c */ /* 0x000fe2000bf05270 */
[----:B------:R-:W-:Y:S01]  /*0d30*/  LEA.HI R27, R18, R84, RZ, 0x5 ;  /* 0x00000054121b7211 */ /* 0x000fe200078f28ff */
[----:B------:R-:W-:Y:S01]  /*0d40*/  IMAD.WIDE R16, R0, 0x40, R40 ;  /* 0x0000004000107825 */ /* 0x000fe200078e0228 */
[----:B------:R-:W-:Y:S01]  /*0d50*/  LEA.HI R0, R3, R4, RZ, 0x3 ;  /* 0x0000000403007211 */ /* 0x000fe200078f18ff */
[----:B------:R-:W-:Y:S01]  /*0d60*/  UIMAD.WIDE.U32 UR20, UR12, UR5, URZ ;  /* 0x000000050c1472a5 */ /* 0x000fe2000f8e003f */
[----:B------:R-:W-:Y:S01]  /*0d70*/  LOP3.LUT R2, R2, 0xfffffffe, RZ, 0xc0, !PT ;  /* 0xfffffffe02027812 */ /* 0x000fe200078ec0ff */
[----:B------:R-:W-:Y:S01]  /*0d80*/  STL [R1+0x74], R85 ;  /* 0x0000745501007387 */ /* 0x000fe20000100800 */
[----:B------:R-:W-:Y:S01]  /*0d90*/  LOP3.LUT R0, R0, 0xfffffff8, RZ, 0xc0, !PT ;  /* 0xfffffff800007812 */ /* 0x000fe200078ec0ff */
[----:B------:R-:W-:Y:S01]  /*0da0*/  ULDC.64 UR4, c[0x0][0x1e0] ;  /* 0x0000780000047ab9 */ /* 0x000fe20000000a00 */
[----:B------:R-:W-:Y:S01]  /*0db0*/  SHF.R.S32.HI R32, RZ, 0x5, R27 ;  /* 0x00000005ff207819 */ /* 0x000fe2000001141b */
[----:B------:R-:W-:Y:S01]  /*0dc0*/  IMAD.IADD R22, R5, 0x1, -R2 ;  /* 0x0000000105167824 */ /* 0x000fe200078e0a02 */
[----:B------:R-:W-:Y:S01]  /*0dd0*/  LOP3.LUT R2, R35, 0xfffffff8, RZ, 0xc0, !PT ;  /* 0xfffffff823027812 */ /* 0x000fe200078ec0ff */
[----:B------:R-:W-:Y:S01]  /*0de0*/  IMAD.IADD R10, R4, 0x1, -R0 ;  /* 0x00000001040a7824 */ /* 0x000fe200078e0a00 */
[----:B------:R-:W-:Y:S01]  /*0df0*/  LEA.HI R0, R18, R84, RZ, 0x6 ;  /* 0x0000005412007211 */ /* 0x000fe200078f30ff */
[----:B------:R-:W-:Y:S01]  /*0e00*/  @UP0 UMOV UR15, UR21 ;  /* 0x00000015000f0c82 */ /* 0x000fe20008000000 */
[----:B------:R-:W-:Y:S01]  /*0e10*/  STL.64 [R1+0x58], R40 ;  /* 0x0000582801007387 */ /* 0x000fe20000100a00 */
[----:B------:R-:W-:Y:S01]  /*0e20*/  IMAD.IADD R20, R84, 0x1, -R2 ;  /* 0x0000000154147824 */ /* 0x000fe200078e0a02 */
[----:B------:R-:W-:Y:S01]  /*0e30*/  SHF.R.S32.HI R21, RZ, 0x6, R0 ;  /* 0x00000006ff157819 */ /* 0x000fe20000011400 */
[----:B------:R-:W-:Y:S01]  /*0e40*/  IMAD.SHL.U32 R0, R40, 0x40, RZ ;  /* 0x0000004028007824 */ /* 0x000fe200078e00ff */
[----:B------:R-:W-:Y:S01]  /*0e50*/  @UP0 USHF.R.U32.HI UR7, URZ, UR6, UR15 ;  /* 0x000000063f070299 */ /* 0x000fe2000801160f */
[----:B------:R-:W-:Y:S01]  /*0e60*/  IMAD.SHL.U32 R2, R20, 0x8, RZ ;  /* 0x0000000814027824 */ /* 0x000fe200078e00ff */
[----:B------:R-:W-:Y:S01]  /*0e70*/  LOP3.LUT P0, RZ, R10, 0x4, RZ, 0xc0, !PT ;  /* 0x000000040aff7812 */ /* 0x000fe2000780c0ff */
[----:B------:R-:W-:Y:S01]  /*0e80*/  IMAD.SHL.U32 R23, R21, 0x200, RZ ;  /* 0x0000020015177824 */ /* 0x000fe200078e00ff */
[----:B------:R-:W-:Y:S01]  /*0e90*/  LOP3.LUT R0, R0, 0x1c0, RZ, 0xc0, !PT ;  /* 0x000001c000007812 */ /* 0x000fe200078ec0ff */
[----:B------:R-:W-:Y:S01]  /*0ea0*/  USHF.R.S32.HI UR6, URZ, 0x1f, UR7 ;  /* 0x0000001f3f067899 */ /* 0x000fe20008011407 */
[--C-:B------:R-:W-:Y:S01]  /*0eb0*/  SHF.R.S32.HI R3, RZ, 0x1f, R2.reuse ;  /* 0x0000001fff037819 */ /* 0x100fe20000011402 */
[----:B------:R-:W-:Y:S01]  /*0ec0*/  IMAD.U32 R12, RZ, RZ, UR7 ;  /* 0x00000007ff0c7e24 */ /* 0x000fe2000f8e00ff */
[----:B------:R-:W-:Y:S01]  /*0ed0*/  LOP3.LUT R6, R0, 0x38, R2, 0xf8, !PT ;  /* 0x0000003800067812 */ /* 0x000fe200078ef802 */
[----:B------:R-:W-:Y:S01]  /*0ee0*/  UIMAD UR4, UR6, UR4, URZ ;  /* 0x00000004060472a4 */ /* 0x000fe2000f8e023f */
[----:B------:R-:W-:Y:S01]  /*0ef0*/  SHF.R.U32.HI R0, RZ, 0x3, R0 ;  /* 0x00000003ff007819 */ /* 0x000fe20000011600 */
[----:B------:R-:W-:Y:S01]  /*0f00*/  IMAD.WIDE.U32 R4, R12, c[0x0][0x1e0], R2 ;  /* 0x000078000c047a25 */ /* 0x000fe200078e0002 */
[----:B------:R-:W-:Y:S01]  /*0f10*/  ISETP.GE.AND P4, PT, R2, c[0x0][0x1cc], PT ;  /* 0x0000730002007a0c */ /* 0x000fe20003f86270 */
[----:B------:R-:W-:Y:S01]  /*0f20*/  UIMAD UR8, UR7, UR5, UR4 ;  /* 0x00000005070872a4 */ /* 0x000fe2000f8e0204 */
[----:B------:R-:W-:Y:S01]  /*0f30*/  LOP3.LUT R26, R23, R6, R0, 0xf6, !PT ;  /* 0x00000006171a7212 */ /* 0x000fe200078ef600 */
[----:B------:R-:W-:Y:S01]  /*0f40*/  IMAD R0, R41, c[0x0][0x178], RZ ;  /* 0x00005e0029007a24 */ /* 0x000fe200078e02ff */
[----:B------:R-:W-:Y:S01]  /*0f50*/  ULDC.64 UR4, c[0x0][0x1b0] ;  /* 0x00006c0000047ab9 */ /* 0x000fe20000000a00 */
[C---:B------:R-:W-:Y:S01]  /*0f60*/  IMAD.WIDE.U32 R6, R40.reuse, c[0x0][0x178], R2 ;  /* 0x00005e0028067a25 */ /* 0x040fe200078e0002 */
[----:B------:R-:W-:Y:S01]  /*0f70*/  UIMAD UR6, UR6, UR4, URZ ;  /* 0x00000004060672a4 */ /* 0x000fe2000f8e023f */
[----:B------:R-:W-:Y:S01]  /*0f80*/  IADD3 R9, R5, UR8, RZ ;  /* 0x0000000805097c10 */ /* 0x000fe2000fffe0ff */
[----:B------:R-:W-:Y:S01]  /*0f90*/  USHF.R.S32.HI UR8, URZ, 0x1f, UR13 ;  /* 0x0000001f3f087899 */ /* 0x000fe2000801140d */
[----:B------:R-:W-:Y:S01]  /*0fa0*/  IMAD R0, R40, c[0x0][0x17c], R0 ;  /* 0x00005f0028007a24 */ /* 0x000fe200078e0200 */
[----:B------:R-:W-:Y:S01]  /*0fb0*/  UIMAD UR6, UR7, UR5, UR6 ;  /* 0x00000005070672a4 */ /* 0x000fe2000f8e0206 */
[----:B------:R-:W-:Y:S01]  /*0fc0*/  IMAD R5, R41, c[0x0][0x208], RZ ;  /* 0x0000820029057a24 */ /* 0x000fe200078e02ff */
[----:B------:R-:W-:Y:S01]  /*0fd0*/  USHF.R.S32.HI UR20, URZ, 0x1f, UR18 ;  /* 0x0000001f3f147899 */ /* 0x000fe20008011412 */
[----:B------:R-:W-:Y:S01]  /*0fe0*/  IMAD.IADD R11, R7, 0x1, R0 ;  /* 0x00000001070b7824 */ /* 0x000fe200078e0200 */
[----:B------:R-:W-:Y:S01]  /*0ff0*/  ULDC.64 UR4, c[0x0][0x1e8] ;  /* 0x00007a0000047ab9 */ /* 0x000fe20000000a00 */
[----:B------:R-:W-:Y:S01]  /*1000*/  IMAD.SHL.U32 R0, R10, 0x40, RZ ;  /* 0x000000400a007824 */ /* 0x000fe200078e00ff */
[----:B------:R-:W-:Y:S01]  /*1010*/  UIMAD UR4, UR8, UR4, URZ ;  /* 0x00000004080472a4 */ /* 0x000fe2000f8e023f */
[----:B------:R-:W-:Y:S01]  /*1020*/  IMAD.MOV.U32 R8, RZ, RZ, R4 ;  /* 0x000000ffff087224 */ /* 0x000fe200078e0004 */
[----:B------:R-:W-:Y:S01]  /*1030*/  UMOV UR21, 0x5 ;  /* 0x0000000500157882 */ /* 0x000fe20000000000 */
[----:B------:R-:W-:Y:S01]  /*1040*/  IMAD R14, R40, c[0x0][0x20c], R5 ;  /* 0x00008300280e7a24 */ /* 0x000fe200078e0205 */
[----:B------:R-:W-:Y:S01]  /*1050*/  LOP3.LUT R0, R0, 0x1c0, RZ, 0xc0, !PT ;  /* 0x000001c000007812 */ /* 0x000fe200078ec0ff */
[--C-:B------:R-:W-:Y:S01]  /*1060*/  IMAD.WIDE.U32 R12, R12, c[0x0][0x1b0], R2.reuse ;  /* 0x00006c000c0c7a25 */ /* 0x100fe200078e0002 */
[----:B------:R-:W-:Y:S01]  /*1070*/  UIMAD UR15, UR13, UR5, UR4 ;  /* 0x000000050d0f72a4 */ /* 0x000fe2000f8e0204 */
[----:B------:R-:W-:Y:S01]  /*1080*/  CS2R R146, SRZ ;  /* 0x0000000000927805 */ /* 0x000fe2000001ff00 */
[----:B------:R-:W-:Y:S01]  /*1090*/  CS2R R144, SRZ ;  /* 0x0000000000907805 */ /* 0x000fe2000001ff00 */
[----:B------:R-:W-:Y:S01]  /*10a0*/  IMAD.WIDE.U32 R4, R40, c[0x0][0x208], R2 ;  /* 0x0000820028047a25 */ /* 0x000fe200078e0002 */
[----:B------:R-:W-:Y:S01]  /*10b0*/  ULDC.64 UR4, c[0x0][0x1b8] ;  /* 0x00006e0000047ab9 */ /* 0x000fe20000000a00 */
[----:B------:R-:W-:Y:S01]  /*10c0*/  CS2R R142, SRZ ;  /* 0x00000000008e7805 */ /* 0x000fe2000001ff00 */
[----:B------:R-:W-:Y:S01]  /*10d0*/  UIMAD UR4, UR8, UR4, URZ ;  /* 0x00000004080472a4 */ /* 0x000fe2000f8e023f */
[----:B------:R-:W-:Y:S01]  /*10e0*/  IMAD.SHL.U32 R3, R21, 0x8, RZ ;  /* 0x0000000815037824 */ /* 0x000fe200078e00ff */
[----:B------:R-:W-:Y:S01]  /*10f0*/  CS2R R140, SRZ ;  /* 0x00000000008c7805 */ /* 0x000fe2000001ff00 */
[----:B------:R-:W-:Y:S01]  /*1100*/  IMAD.IADD R7, R5, 0x1, R14 ;  /* 0x0000000105077824 */ /* 0x000fe200078e020e */
[----:B------:R-:W-:Y:S01]  /*1110*/  IADD3 R5, R13, UR6, RZ ;  /* 0x000000060d057c10 */ /* 0x000fe2000fffe0ff */
[----:B------:R-:W-:Y:S01]  /*1120*/  IMAD.MOV.U32 R10, RZ, RZ, R6 ;  /* 0x000000ffff0a7224 */ /* 0x000fe200078e0006 */
[----:B------:R-:W-:Y:S01]  /*1130*/  LOP3.LUT R36, R3, 0x18, RZ, 0xc0, !PT ;  /* 0x0000001803247812 */ /* 0x000fe200078ec0ff */
[----:B------:R-:W-:Y:S01]  /*1140*/  IMAD.MOV.U32 R6, RZ, RZ, R4 ;  /* 0x000000ffff067224 */ /* 0x000fe200078e0004 */
[----:B------:R-:W-:Y:S01]  /*1150*/  SHF.R.U32.HI R3, RZ, 0x3, R0 ;  /* 0x00000003ff037819 */ /* 0x000fe20000011600 */
[----:B------:R-:W-:Y:S01]  /*1160*/  ULDC.64 UR6, c[0x0][0x180] ;  /* 0x0000600000067ab9 */ /* 0x000fe20000000a00 */
[----:B------:R-:W-:Y:S01]  /*1170*/  LOP3.LUT R13, R15, 0x3ffffffc, RZ, 0xc0, !PT ;  /* 0x3ffffffc0f0d7812 */ /* 0x000fe200078ec0ff */
[----:B------:R-:W-:Y:S01]  /*1180*/  IMAD.MOV.U32 R4, RZ, RZ, R12 ;  /* 0x000000ffff047224 */ /* 0x000fe200078e000c */
[----:B------:R-:W-:Y:S01]  /*1190*/  LOP3.LUT R14, R3, R0, R36, 0x1e, !PT ;  /* 0x00000000030e7212 */ /* 0x000fe200078e1e24 */
[----:B------:R-:W-:Y:S01]  /*11a0*/  IMAD.U32 R0, RZ, RZ, UR13 ;  /* 0x0000000dff007e24 */ /* 0x000fe2000f8e00ff */
[----:B------:R-:W-:Y:S01]  /*11b0*/  LEA.HI R3, R27, R32, RZ, 0x1 ;  /* 0x000000201b037211 */ /* 0x000fe200078f08ff */
[----:B------:R-:W-:Y:S01]  /*11c0*/  IMAD.U32 R12, RZ, RZ, UR13 ;  /* 0x0000000dff0c7e24 */ /* 0x000fe2000f8e00ff */
[----:B------:R-:W-:Y:S01]  /*11d0*/  UIMAD UR19, UR9, UR6, URZ ;  /* 0x00000006091372a4 */ /* 0x000fe2000f8e023f */
[----:B------:R-:W-:Y:S01]  /*11e0*/  IMAD.WIDE.U32 R8, R0, c[0x0][0x1e8], R8 ;  /* 0x00007a0000087a25 */ /* 0x000fe200078e0008 */
[----:B------:R-:W-:Y:S01]  /*11f0*/  LOP3.LUT R3, R3, 0xfffffffe, RZ, 0xc0, !PT ;  /* 0xfffffffe03037812 */ /* 0x000fe200078ec0ff */
[----:B------:R-:W-:Y:S01]  /*1200*/  UIMAD UR6, UR13, UR5, UR4 ;  /* 0x000000050d0672a4 */ /* 0x000fe2000f8e0204 */
[----:B------:R-:W-:Y:S01]  /*1210*/  CS2R R138, SRZ ;  /* 0x00000000008a7805 */ /* 0x000fe2000001ff00 */
[----:B------:R-:W-:Y:S01]  /*1220*/  IMAD.U32 R0, RZ, RZ, UR12 ;  /* 0x0000000cff007e24 */ /* 0x000fe2000f8e00ff */
[----:B------:R-:W-:Y:S01]  /*1230*/  ULDC.64 UR4, c[0x0][0x210] ;  /* 0x0000840000047ab9 */ /* 0x000fe20000000a00 */
[----:B------:R-:W-:Y:S01]  /*1240*/  IMAD.IADD R34, R32, 0x1, -R3 ;  /* 0x0000000120227824 */ /* 0x000fe200078e0a03 */
[----:B------:R-:W-:Y:S01]  /*1250*/  UIMAD UR4, UR9, UR4, URZ ;  /* 0x00000004090472a4 */ /* 0x000fe2000f8e023f */
[----:B------:R-:W-:Y:S01]  /*1260*/  IMAD.IADD R3, R84, 0x1, -R13 ;  /* 0x0000000154037824 */ /* 0x000fe200078e0a0d */
[----:B------:R-:W-:Y:S01]  /*1270*/  UIMAD UR7, UR12, UR7, UR19 ;  /* 0x000000070c0772a4 */ /* 0x000fe2000f8e0213 */
[----:B------:R-:W-:Y:S01]  /*1280*/  IMAD.SHL.U32 R37, R34, 0x400, RZ ;  /* 0x0000040022257824 */ /* 0x000fe200078e00ff */
[----:B------:R-:W-:Y:S01]  /*1290*/  UIMAD UR4, UR12, UR5, UR4 ;  /* 0x000000050c0472a4 */ /* 0x000fe2000f8e0204 */
[----:B------:R-:W-:Y:S01]  /*12a0*/  IMAD.WIDE.U32 R4, R12, c[0x0][0x1b8], R4 ;  /* 0x00006e000c047a25 */ /* 0x000fe200078e0004 */
[----:B------:R-:W-:Y:S01]  /*12b0*/  CS2R R136, SRZ ;  /* 0x0000000000887805 */ /* 0x000fe2000001ff00 */
[----:B------:R-:W-:Y:S01]  /*12c0*/  CS2R R134, SRZ ;  /* 0x0000000000867805 */ /* 0x000fe2000001ff00 */
[----:B------:R-:W-:Y:S01]  /*12d0*/  CS2R R132, SRZ ;  /* 0x0000000000847805 */ /* 0x000fe2000001ff00 */
[----:B------:R-:W-:Y:S01]  /*12e0*/  IMAD R3, R3, 0x2, R37 ;  /* 0x0000000203037824 */ /* 0x000fe200078e0225 */
[----:B------:R-:W-:Y:S01]  /*12f0*/  IADD3 R5, R5, UR6, RZ ;  /* 0x0000000605057c10 */ /* 0x000fe2000fffe0ff */
[----:B------:R-:W-:Y:S01]  /*1300*/  IMAD.U32 R12, RZ, RZ, UR12 ;  /* 0x0000000cff0c7e24 */ /* 0x000fe2000f8e00ff */
[----:B------:R-:W-:Y:S01]  /*1310*/  CS2R R130, SRZ ;  /* 0x0000000000827805 */ /* 0x000fe2000001ff00 */
[----:B------:R-:W-:Y:S01]  /*1320*/  IMAD.WIDE.U32 R10, R0, c[0x0][0x180], R10 ;  /* 0x00006000000a7a25 */ /* 0x000fe200078e000a */
[----:B------:R-:W-:Y:S01]  /*1330*/  CS2R R128, SRZ ;  /* 0x0000000000807805 */ /* 0x000fe2000001ff00 */
[----:B------:R-:W-:Y:S01]  /*1340*/  CS2R R126, SRZ ;  /* 0x00000000007e7805 */ /* 0x000fe2000001ff00 */
[----:B------:R-:W-:Y:S01]  /*1350*/  CS2R R124, SRZ ;  /* 0x00000000007c7805 */ /* 0x000fe2000001ff00 */
[----:B------:R-:W-:Y:S01]  /*1360*/  IMAD.IADD R0, R3, 0x1, R14 ;  /* 0x0000000103007824 */ /* 0x000fe200078e020e */
[----:B------:R-:W-:Y:S01]  /*1370*/  IADD3 R11, R11, UR7, RZ ;  /* 0x000000070b0b7c10 */ /* 0x000fe2000fffe0ff */
[----:B------:R-:W-:Y:S01]  /*1380*/  IMAD.WIDE.U32 R12, R12, c[0x0][0x210], R6 ;  /* 0x000084000c0c7a25 */ /* 0x000fe200078e0006 */
[----:B------:R-:W-:Y:S01]  /*1390*/  IADD3 R7, R9, UR15, RZ ;  /* 0x0000000f09077c10 */ /* 0x000fe2000fffe0ff */
[----:B------:R-:W-:Y:S01]  /*13a0*/  ULDC UR15, c[0x0][0x198] ;  /* 0x00006600000f7ab9 */ /* 0x000fe20000000800 */
[----:B------:R-:W-:Y:S01]  /*13b0*/  CS2R R122, SRZ ;  /* 0x00000000007a7805 */ /* 0x000fe2000001ff00 */
[----:B------:R-:W-:Y:S01]  /*13c0*/  IMAD.MOV.U32 R6, RZ, RZ, R8 ;  /* 0x000000ffff067224 */ /* 0x000fe200078e0008 */
[----:B------:R-:W-:Y:S01]  /*13d0*/  IADD3 R15, R13, UR4, RZ ;  /* 0x000000040d0f7c10 */ /* 0x000fe2000fffe0ff */
[C---:B------:R-:W-:Y:S01]  /*13e0*/  IMAD R3, R17.reuse, c[0x0][0x1d8], RZ ;  /* 0x0000760011037a24 */ /* 0x040fe200078e02ff */
[----:B------:R-:W-:Y:S01]  /*13f0*/  UIADD3 UR15, -UR10, UR15, URZ ;  /* 0x0000000f0a0f7290 */ /* 0x000fe2000fffe13f */
[----:B------:R-:W-:Y:S01]  /*1400*/  IMAD.SHL.U32 R19, R0, 0x2, RZ ;  /* 0x0000000200137824 */ /* 0x000fe200078e00ff */
[----:B------:R-:W-:Y:S01]  /*1410*/  ULDC.64 UR4, c[0x0][0x188] ;  /* 0x0000620000047ab9 */ /* 0x000fe20000000a00 */
[----:B------:R-:W-:Y:S01]  /*1420*/  IMAD.MOV.U32 R14, RZ, RZ, R12 ;  /* 0x000000ffff0e7224 */ /* 0x000fe200078e000c */
[----:B------:R-:W-:Y:S01]  /*1430*/  UIMAD UR4, UR8, UR4, URZ ;  /* 0x00000004080472a4 */ /* 0x000fe2000f8e023f */
[----:B------:R-:W-:Y:S01]  /*1440*/  IMAD R0, R17, c[0x0][0x1a8], RZ ;  /* 0x00006a0011007a24 */ /* 0x000fe200078e02ff */
[----:B------:R1:W-:Y:S01]  /*1450*/  STL [R1+0x68], R19 ;  /* 0x0000681301007387 */ /* 0x0003e20000100800 */
[C---:B------:R-:W-:Y:S01]  /*1460*/  IMAD R3, R16.reuse, c[0x0][0x1dc], R3 ;  /* 0x0000770010037a24 */ /* 0x040fe200078e0203 */
[C---:B------:R-:W-:Y:S01]  /*1470*/  IADD3 R17, R19.reuse, 0x14180, RZ ;  /* 0x0001418013117810 */ /* 0x040fe20007ffe0ff */
[C---:B------:R-:W-:Y:S01]  /*1480*/  IMAD.WIDE.U32 R12, R16.reuse, c[0x0][0x1d8], R6 ;  /* 0x00007600100c7a25 */ /* 0x040fe200078e0006 */
[----:B------:R-:W-:Y:S01]  /*1490*/  IADD3 R38, R19, 0x141c0, RZ ;  /* 0x000141c013267810 */ /* 0x000fe20007ffe0ff */
[----:B------:R-:W-:Y:S01]  /*14a0*/  UIMAD UR19, UR13, UR5, UR4 ;  /* 0x000000050d1372a4 */ /* 0x000fe2000f8e0204 */
[----:B------:R-:W-:Y:S01]  /*14b0*/  @P0 IADD3 R38, R17, -0x40, RZ ;  /* 0xffffffc011260810 */ /* 0x000fe20007ffe0ff */
[----:B------:R-:W-:Y:S01]  /*14c0*/  IMAD.WIDE.U32 R8, R16, c[0x0][0x1a8], R4 ;  /* 0x00006a0010087a25 */ /* 0x000fe200078e0004 */
[----:B------:R-:W-:Y:S01]  /*14d0*/  LEA R6, P1, R12, c[0x0][0x1c0], 0x1 ;  /* 0x000070000c067a11 */ /* 0x000fe200078208ff */
[----:B------:R-:W-:Y:S01]  /*14e0*/  ULDC.64 UR4, c[0x0][0x178] ;  /* 0x00005e0000047ab9 */ /* 0x000fe20000000a00 */
[----:B------:R-:W-:Y:S01]  /*14f0*/  IADD3 R17, R2, 0x40, RZ ;  /* 0x0000004002117810 */ /* 0x000fe20007ffe0ff */
[----:B------:R-:W-:Y:S01]  /*1500*/  IMAD.U32 R18, RZ, RZ, UR13 ;  /* 0x0000000dff127e24 */ /* 0x000fe2000f8e00ff */
[----:B------:R-:W-:Y:S01]  /*1510*/  LEA R4, P0, R8, c[0x0][0x190], 0x1 ;  /* 0x0000640008047a11 */ /* 0x000fe200078008ff */
[----:B------:R-:W-:Y:S01]  /*1520*/  UIMAD UR22, UR20, UR4, URZ ;  /* 0x00000004141672a4 */ /* 0x000fe2000f8e023f */
[----:B------:R-:W-:Y:S01]  /*1530*/  ISETP.GE.AND P3, PT, R17, c[0x0][0x1cc], PT ;  /* 0x0000730011007a0c */ /* 0x000fe20003f66270 */
[----:B------:R-:W-:Y:S01]  /*1540*/  IMAD.WIDE.U32 R42, R18, c[0x0][0x188], R10 ;  /* 0x00006200122a7a25 */ /* 0x000fe200078e000a */
[----:B------:R-:W-:Y:S01]  /*1550*/  IADD3 R18, R2, 0x80, RZ ;  /* 0x0000008002127810 */ /* 0x000fe20007ffe0ff */
[----:B------:R-:W-:Y:S01]  /*1560*/  UIMAD.WIDE.U32 UR24, UR18, UR4, URZ ;  /* 0x00000004121872a5 */ /* 0x000fe2000f8e003f */
[----:B------:R2:W-:Y:S01]  /*1570*/  STL [R1+0x6c], R38 ;  /* 0x00006c2601007387 */ /* 0x0005e20000100800 */
[----:B------:R-:W-:Y:S01]  /*1580*/  IMAD.MOV.U32 R11, RZ, RZ, c[0x0][0x1dc] ;  /* 0x00007700ff0b7624 */ /* 0x000fe200078e00ff */
[----:B------:R-:W-:Y:S01]  /*1590*/  UIMAD UR22, UR18, UR5, UR22 ;  /* 0x00000005121672a4 */ /* 0x000fe2000f8e0216 */
[----:B------:R-:W-:Y:S01]  /*15a0*/  ISETP.GE.AND P2, PT, R18, c[0x0][0x1cc], PT ;  /* 0x0000730012007a0c */ /* 0x000fe20003f46270 */
[----:B------:R3:W-:Y:S01]  /*15b0*/  STL.64 [R1+0xa0], R42 ;  /* 0x0000a02a01007387 */ /* 0x0007e20000100a00 */
[----:B------:R-:W-:Y:S01]  /*15c0*/  IADD3 R39, R43, UR19, RZ ;  /* 0x000000132b277c10 */ /* 0x000fe2000fffe0ff */
[----:B------:R-:W-:Y:S01]  /*15d0*/  UIADD3 UR22, UR25, UR22, URZ ;  /* 0x0000001619167290 */ /* 0x000fe2000fffe03f */
[----:B-1----:R-:W-:Y:S01]  /*15e0*/  IMAD R19, R16, c[0x0][0x1ac], R0 ;  /* 0x00006b0010137a24 */ /* 0x002fe200078e0200 */
[----:B------:R-:W-:Y:S01]  /*15f0*/  ULDC.64 UR4, c[0x0][0x218] ;  /* 0x0000860000047ab9 */ /* 0x000fe20000000a00 */
[----:B------:R-:W-:Y:S01]  /*1600*/  IMAD.IADD R0, R13, 0x1, R3 ;  /* 0x000000010d007824 */ /* 0x000fe200078e0203 */
[----:B------:R-:W-:Y:S01]  /*1610*/  UIMAD UR4, UR8, UR4, URZ ;  /* 0x00000004080472a4 */ /* 0x000fe2000f8e023f */
[----:B------:R-:W-:Y:S01]  /*1620*/  IMAD.IADD R3, R9, 0x1, R19 ;  /* 0x0000000109037824 */ /* 0x000fe200078e0213 */
[----:B------:R-:W-:Y:S01]  /*1630*/  IADD3 R19, R2, 0xc0, RZ ;  /* 0x000000c002137810 */ /* 0x000fe20007ffe0ff */
[----:B------:R-:W-:Y:S01]  /*1640*/  IMAD.MOV.U32 R9, RZ, RZ, c[0x0][0x1ac] ;  /* 0x00006b00ff097624 */ /* 0x000fe200078e00ff */
[----:B------:R-:W-:Y:S01]  /*1650*/  LEA.HI.X R7, R12, c[0x0][0x1c4], R0, 0x1, P1 ;  /* 0x000071000c077a11 */ /* 0x000fe200008f0c00 */
[----:B------:R-:W-:Y:S01]  /*1660*/  IMAD.MOV.U32 R0, RZ, RZ, c[0x0][0x1a8] ;  /* 0x00006a00ff007624 */ /* 0x000fe200078e00ff */
[----:B------:R-:W-:Y:S01]  /*1670*/  LEA.HI.X R5, R8, c[0x0][0x194], R3, 0x1, P0 ;  /* 0x0000650008057a11 */ /* 0x000fe200000f0c03 */
[----:B------:R-:W-:Y:S01]  /*1680*/  IMAD.MOV.U32 R3, RZ, RZ, c[0x0][0x1d8] ;  /* 0x00007600ff037624 */ /* 0x000fe200078e00ff */
[----:B------:R-:W-:Y:S01]  /*1690*/  ISETP.GE.AND P5, PT, R19, c[0x0][0x1cc], PT ;  /* 0x0000730013007a0c */ /* 0x000fe20003fa6270 */
[----:B------:R-:W-:Y:S01]  /*16a0*/  IMAD.U32 R12, RZ, RZ, UR24 ;  /* 0x00000018ff0c7e24 */ /* 0x000fe2000f8e00ff */
[C---:B------:R-:W-:Y:S01]  /*16b0*/  LEA R8, P0, R0.reuse, R4, 0x6 ;  /* 0x0000000400087211 */ /* 0x040fe200078030ff */
[----:B------:R-:W-:Y:S01]  /*16c0*/  IMAD.U32 R13, RZ, RZ, UR25 ;  /* 0x00000019ff0d7e24 */ /* 0x000fe2000f8e00ff */
[C---:B------:R-:W-:Y:S01]  /*16d0*/  LEA R10, P1, R3.reuse, R6, 0x6 ;  /* 0x00000006030a7211 */ /* 0x040fe200078230ff */
[----:B------:R-:W-:Y:S01]  /*16e0*/  IMAD.U32 R16, RZ, RZ, UR22 ;  /* 0x00000016ff107e24 */ /* 0x000fe2000f8e00ff */
[----:B------:R-:W-:Y:S01]  /*16f0*/  LEA.HI.X R9, R0, R5, R9, 0x6, P0 ;  /* 0x0000000500097211 */ /* 0x000fe200000f3409 */
[----:B--2---:R-:W-:Y:S01]  /*1700*/  IMAD.SHL.U32 R38, R26, 0x2, RZ ;  /* 0x000000021a267824 */ /* 0x004fe200078e00ff */
[----:B------:R-:W-:Y:S01]  /*1710*/  IADD3 R0, -R40, UR15, RZ ;  /* 0x0000000f28007c10 */ /* 0x000fe2000fffe1ff */
[----:B------:R-:W-:Y:S01]  /*1720*/  ULDC.64 UR6, c[0x0][0x208] ;  /* 0x0000820000067ab9 */ /* 0x000fe20000000a00 */
[----:B------:R-:W-:Y:S01]  /*1730*/  LEA.HI.X R11, R3, R7, R11, 0x6, P1 ;  /* 0x00000007030b7211 */ /* 0x000fe200008f340b */
[----:B------:R-:W-:Y:S01]  /*1740*/  IMAD.U32 R3, RZ, RZ, UR13 ;  /* 0x0000000dff037e24 */ /* 0x000fe2000f8e00ff */
[C---:B------:R-:W-:Y:S01]  /*1750*/  ISETP.LT.OR P1, PT, R0.reuse, 0x1, P4 ;  /* 0x000000010000780c */ /* 0x040fe20002721670 */
[----:B------:R-:W-:Y:S01]  /*1760*/  USHF.L.U64.HI UR7, UR6, UR21, UR7 ;  /* 0x0000001506077299 */ /* 0x000fe20008010207 */
[C---:B------:R-:W-:Y:S01]  /*1770*/  ISETP.LT.OR P0, PT, R0.reuse, 0x1, P3 ;  /* 0x000000010000780c */ /* 0x040fe20001f01670 */
[----:B------:R-:W-:Y:S01]  /*1780*/  UIMAD UR4, UR13, UR5, UR4 ;  /* 0x000000050d0472a4 */ /* 0x000fe2000f8e0204 */
[C---:B------:R-:W-:Y:S01]  /*1790*/  ISETP.LT.OR P6, PT, R0.reuse, 0x1, P2 ;  /* 0x000000010000780c */ /* 0x040fe200017c1670 */
[----:B------:R-:W-:Y:S01]  /*17a0*/  USHF.L.U32 UR6, UR6, 0x5, URZ ;  /* 0x0000000506067899 */ /* 0x000fe2000800063f */
[C---:B------:R-:W-:Y:S01]  /*17b0*/  ISETP.LT.OR P4, PT, R0.reuse, 0x21, P4 ;  /* 0x000000210000780c */ /* 0x040fe20002781670 */
[----:B------:R-:W-:Y:S01]  /*17c0*/  UIMAD UR7, UR7, UR18, URZ ;  /* 0x00000012070772a4 */ /* 0x000fe2000f8e023f */
[----:B------:R-:W-:Y:S01]  /*17d0*/  STL [R1+0x50], R38 ;  /* 0x0000502601007387 */ /* 0x000fe20000100800 */
[----:B------:R-:W-:Y:S01]  /*17e0*/  USHF.L.U32 UR19, UR18, 0x5, URZ ;  /* 0x0000000512137899 */ /* 0x000fe2000800063f */
[----:B------:R-:W-:Y:S01]  /*17f0*/  IMAD.MOV.U32 R148, RZ, RZ, 0x20 ;  /* 0x00000020ff947424 */ /* 0x000fe200078e00ff */
[----:B------:R-:W-:Y:S01]  /*1800*/  UIMAD UR7, UR20, UR6, UR7 ;  /* 0x00000006140772a4 */ /* 0x000fe2000f8e0207 */
[----:B------:R-:W-:Y:S01]  /*1810*/  STL [R1+0xbc], R39 ;  /* 0x0000bc2701007387 */ /* 0x000fe20000100800 */
[----:B------:R-:W-:Y:S01]  /*1820*/  CS2R R120, SRZ ;  /* 0x0000000000787805 */ /* 0x000fe2000001ff00 */
[----:B------:R-:W-:Y:S01]  /*1830*/  ULDC UR20, c[0x0][0x168] ;  /* 0x00005a0000147ab9 */ /* 0x000fe20000000800 */
[----:B------:R-:W-:Y:S01]  /*1840*/  CS2R R118, SRZ ;  /* 0x0000000000767805 */ /* 0x000fe2000001ff00 */
[----:B------:R-:W-:Y:S01]  /*1850*/  @!PT LDS RZ, [RZ] ;  /* 0x00000000fffff984 */ /* 0x000fe20000000800 */
[----:B------:R-:W-:Y:S01]  /*1860*/  @!PT LDS RZ, [RZ] ;  /* 0x00000000fffff984 */ /* 0x000fe20000000800 */
[----:B------:R-:W-:Y:S01]  /*1870*/  @!PT LDS RZ, [RZ] ;  /* 0x00000000fffff984 */ /* 0x000fe20000000800 */
[----:B------:R1:W-:Y:S01]  /*1880*/  LDGSTS.E.BYPASS.LTC128B.128 [R38+0x8080], [R6.64], !P1 ;  /* 0x0808000006267fae */ /* 0x0003e2000c901d50 */
[----:B------:R-:W-:Y:S01]  /*1890*/  ISETP.LT.OR P1, PT, R0, 0x1, P5 ;  /* 0x000000010000780c */ /* 0x000fe20002f21670 */
[----:B------:R-:W-:Y:S01]  /*18a0*/  UIADD3 UR20, -UR19, UR20, URZ ;  /* 0x0000001413147290 */ /* 0x000fe2000fffe13f */
[----:B------:R-:W-:Y:S01]  /*18b0*/  CS2R R116, SRZ ;  /* 0x0000000000747805 */ /* 0x000fe2000001ff00 */
[----:B------:R1:W-:Y:S01]  /*18c0*/  LDGSTS.E.BYPASS.LTC128B.128 [R38+0xa080], [R6.64+0x80], !P0 ;  /* 0x0a08008006267fae */ /* 0x0003e2000c101d50 */
[C---:B------:R-:W-:Y:S01]  /*18d0*/  LEA R13, P0, R12.reuse, R42, 0x5 ;  /* 0x0000002a0c0d7211 */ /* 0x040fe200078028ff */
[----:B---3--:R-:W-:Y:S01]  /*18e0*/  IMAD.WIDE.U32 R42, R3, c[0x0][0x218], R14 ;  /* 0x00008600032a7a25 */ /* 0x008fe200078e000e */
[----:B------:R-:W-:Y:S01]  /*18f0*/  CS2R R114, SRZ ;  /* 0x0000000000727805 */ /* 0x000fe2000001ff00 */
[----:B------:R1:W-:Y:S01]  /*1900*/  LDGSTS.E.BYPASS.LTC128B.128 [R38+0xc080], [R6.64+0x100], !P6 ;  /* 0x0c08010006267fae */ /* 0x0003e2000f101d50 */
[----:B------:R-:W-:Y:S01]  /*1910*/  LEA.HI.X R16, R12, R39, R16, 0x5, P0 ;  /* 0x000000270c107211 */ /* 0x000fe200000f2c10 */
[----:B------:R-:W-:Y:S01]  /*1920*/  IMAD.MOV.U32 R14, RZ, RZ, R42 ;  /* 0x000000ffff0e7224 */ /* 0x000fe200078e002a */
[C---:B------:R-:W-:Y:S01]  /*1930*/  ISETP.LT.OR P0, PT, R0.reuse, 0x21, P3 ;  /* 0x000000210000780c */ /* 0x040fe20001f01670 */
[----:B------:R2:W-:Y:S01]  /*1940*/  STL.64 [R1+0x98], R42 ;  /* 0x0000982a01007387 */ /* 0x0005e20000100a00 */
[----:B------:R-:W-:Y:S01]  /*1950*/  P2R R12, PR, RZ, 0x10 ;  /* 0x00000010ff0c7803 */ /* 0x000fe20000000000 */
[----:B------:R-:W-:Y:S01]  /*1960*/  CS2R R112, SRZ ;  /* 0x0000000000707805 */ /* 0x000fe2000001ff00 */
[----:B------:R-:W-:Y:S01]  /*1970*/  P2R R3, PR, RZ, 0x1 ;  /* 0x00000001ff037803 */ /* 0x000fe20000000000 */
[----:B------:R1:W-:Y:S01]  /*1980*/  LDGSTS.E.BYPASS.LTC128B.128 [R38+0xe080], [R6.64+0x180], !P1 ;  /* 0x0e08018006267fae */ /* 0x0003e2000c901d50 */
[----:B------:R-:W-:Y:S01]  /*1990*/  ISETP.LT.OR P1, PT, R0, 0x21, P2 ;  /* 0x000000210000780c */ /* 0x000fe20001721670 */
[----:B------:R-:W-:Y:S01]  /*19a0*/  CS2R R110, SRZ ;  /* 0x00000000006e7805 */ /* 0x000fe2000001ff00 */
[----:B------:R-:W-:Y:S01]  /*19b0*/  ISETP.NE.AND P2, PT, R12, RZ, PT ;  /* 0x000000ff0c00720c */ /* 0x000fe20003f45270 */
[----:B------:R-:W-:Y:S01]  /*19c0*/  CS2R R108, SRZ ;  /* 0x00000000006c7805 */ /* 0x000fe2000001ff00 */
[----:B------:R-:W-:Y:S01]  /*19d0*/  ISETP.NE.AND P6, PT, R3, RZ, PT ;  /* 0x000000ff0300720c */ /* 0x000fe20003fc5270 */
[----:B------:R-:W-:Y:S01]  /*19e0*/  CS2R R106, SRZ ;  /* 0x00000000006a7805 */ /* 0x000fe2000001ff00 */
[----:B------:R-:W-:Y:S01]  /*19f0*/  ISETP.GE.AND P4, PT, R2, c[0x0][0x19c], PT ;  /* 0x0000670002007a0c */ /* 0x000fe20003f86270 */
[----:B------:R-:W-:Y:S01]  /*1a00*/  CS2R R104, SRZ ;  /* 0x0000000000687805 */ /* 0x000fe2000001ff00 */
[----:B------:R-:W-:Y:S01]  /*1a10*/  ISETP.GE.AND P3, PT, R17, c[0x0][0x19c], PT ;  /* 0x0000670011007a0c */ /* 0x000fe20003f66270 */
[----:B------:R-:W-:Y:S01]  /*1a20*/  CS2R R102, SRZ ;  /* 0x0000000000667805 */ /* 0x000fe2000001ff00 */
[C---:B------:R-:W-:Y:S01]  /*1a30*/  ISETP.LT.OR P0, PT, R0.reuse, 0x21, P5 ;  /* 0x000000210000780c */ /* 0x040fe20002f01670 */
[----:B------:R-:W-:Y:S01]  /*1a40*/  CS2R R100, SRZ ;  /* 0x0000000000647805 */ /* 0x000fe2000001ff00 */
[----:B------:R-:W-:Y:S01]  /*1a50*/  ISETP.LT.OR P5, PT, R0, 0x1, P4 ;  /* 0x000000010000780c */ /* 0x000fe200027a1670 */
[----:B------:R-:W-:Y:S01]  /*1a60*/  CS2R R98, SRZ ;  /* 0x0000000000627805 */ /* 0x000fe2000001ff00 */
[----:B------:R-:W-:Y:S01]  /*1a70*/  IADD3 R15, R43, UR4, RZ ;  /* 0x000000042b0f7c10 */ /* 0x000fe2000fffe0ff */
[----:B------:R3:W-:Y:S01]  /*1a80*/  LDGSTS.E.BYPASS.LTC128B.128 [R38+0x9080], [R10.64], !P2 ;  /* 0x090800000a267fae */ /* 0x0007e2000d101d50 */
[----:B------:R-:W-:Y:S01]  /*1a90*/  ISETP.GE.AND P2, PT, R18, c[0x0][0x19c], PT ;  /* 0x0000670012007a0c */ /* 0x000fe20003f46270 */
[----:B------:R-:W-:Y:S01]  /*1aa0*/  ULDC.64 UR4, c[0x0][0x288] ;  /* 0x0000a20000047ab9 */ /* 0x000fe20000000a00 */
[----:B------:R-:W-:Y:S01]  /*1ab0*/  CS2R R96, SRZ ;  /* 0x0000000000607805 */ /* 0x000fe2000001ff00 */
[----:B------:R3:W-:Y:S01]  /*1ac0*/  LDGSTS.E.BYPASS.LTC128B.128 [R38+0xb080], [R10.64+0x80], !P6 ;  /* 0x0b0800800a267fae */ /* 0x0007e2000f101d50 */
[----:B------:R-:W-:Y:S01]  /*1ad0*/  ISETP.LT.OR P6, PT, R0, 0x1, P3 ;  /* 0x000000010000780c */ /* 0x000fe20001fc1670 */
[----:B------:R-:W-:Y:S01]  /*1ae0*/  UIMAD UR4, UR9, UR4, URZ ;  /* 0x00000004090472a4 */ /* 0x000fe2000f8e023f */
[----:B------:R-:W-:Y:S01]  /*1af0*/  CS2R R94, SRZ ;  /* 0x00000000005e7805 */ /* 0x000fe2000001ff00 */
[----:B------:R3:W-:Y:S01]  /*1b00*/  LDGSTS.E.BYPASS.LTC128B.128 [R38+0xd080], [R10.64+0x100], !P1 ;  /* 0x0d0801000a267fae */ /* 0x0007e2000c901d50 */
[----:B------:R-:W-:Y:S01]  /*1b10*/  ISETP.GE.AND P1, PT, R19, c[0x0][0x19c], PT ;  /* 0x0000670013007a0c */ /* 0x000fe20003f26270 */
[----:B------:R-:W-:Y:S01]  /*1b20*/  UIMAD UR4, UR12, UR5, UR4 ;  /* 0x000000050c0472a4 */ /* 0x000fe2000f8e0204 */
[----:B-1----:R-:W-:Y:S01]  /*1b30*/  IMAD.U32 R6, RZ, RZ, UR6 ;  /* 0x00000006ff067e24 */ /* 0x002fe2000f8e00ff */
[----:B------:R3:W-:Y:S01]  /*1b40*/  LDGSTS.E.BYPASS.LTC128B.128 [R38+0xf080], [R10.64+0x180], !P0 ;  /* 0x0f0801800a267fae */ /* 0x0007e2000c101d50 */
[----:B------:R-:W-:Y:S01]  /*1b50*/  CS2R R92, SRZ ;  /* 0x00000000005c7805 */ /* 0x000fe2000001ff00 */
[----:B------:R-:W-:Y:S01]  /*1b60*/  CS2R R90, SRZ ;  /* 0x00000000005a7805 */ /* 0x000fe2000001ff00 */
[----:B------:R-:W-:Y:S01]  /*1b70*/  IMAD.WIDE.U32 R6, R6, UR18, R14 ;  /* 0x0000001206067c25 */ /* 0x000fe2000f8e000e */
[----:B------:R-:W0:Y:S01]  /*1b80*/  LDGDEPBAR ;  /* 0x00000000000079af */ /* 0x000e220000000000 */
[----:B------:R-:W-:Y:S01]  /*1b90*/  CS2R R88, SRZ ;  /* 0x0000000000587805 */ /* 0x000fe2000001ff00 */
[----:B------:R-:W-:Y:S01]  /*1ba0*/  CS2R R86, SRZ ;  /* 0x0000000000567805 */ /* 0x000fe2000001ff00 */
[----:B------:R-:W-:Y:S01]  /*1bb0*/  CS2R R82, SRZ ;  /* 0x0000000000527805 */ /* 0x000fe2000001ff00 */
[----:B------:R1:W-:Y:S01]  /*1bc0*/  LDGSTS.E.BYPASS.LTC128B.128 [R38+0x80], [R4.64], !P5 ;  /* 0x0008000004267fae */ /* 0x0003e2000e901d50 */
[----:B------:R-:W-:Y:S01]  /*1bd0*/  IADD3 R3, R7, UR7, RZ ;  /* 0x0000000707037c10 */ /* 0x000fe2000fffe0ff */
[----:B------:R-:W-:Y:S01]  /*1be0*/  ULDC.64 UR6, c[0x0][0x270] ;  /* 0x00009c0000067ab9 */ /* 0x000fe20000000a00 */
[C---:B------:R-:W-:Y:S01]  /*1bf0*/  ISETP.LT.OR P5, PT, R0.reuse, 0x1, P1 ;  /* 0x000000010000780c */ /* 0x040fe20000fa1670 */
[----:B------:R1:W-:Y:S01]  /*1c00*/  LDGSTS.E.BYPASS.LTC128B.128 [R38+0x2080], [R4.64+0x80], !P6 ;  /* 0x0208008004267fae */ /* 0x0003e2000f101d50 */
[C---:B------:R-:W-:Y:S01]  /*1c10*/  ISETP.LT.OR P6, PT, R0.reuse, 0x1, P2 ;  /* 0x000000010000780c */ /* 0x040fe200017c1670 */
[----:B------:R-:W-:Y:S01]  /*1c20*/  UIMAD UR6, UR9, UR6, URZ ;  /* 0x00000006090672a4 */ /* 0x000fe2000f8e023f */
[----:B------:R-:W-:Y:S01]  /*1c30*/  CS2R R80, SRZ ;  /* 0x0000000000507805 */ /* 0x000fe2000001ff00 */
[----:B------:R4:W-:Y:S01]  /*1c40*/  STL.64 [R1+0x80], R14 ;  /* 0x0000800e01007387 */ /* 0x0009e20000100a00 */
[----:B------:R-:W-:Y:S01]  /*1c50*/  P2R R7, PR, RZ, 0x40 ;  /* 0x00000040ff077803 */ /* 0x000fe20000000000 */
[----:B------:R-:W-:Y:S01]  /*1c60*/  UIMAD UR6, UR12, UR7, UR6 ;  /* 0x000000070c0672a4 */ /* 0x000fe2000f8e0206 */
[C---:B------:R-:W-:Y:S01]  /*1c70*/  ISETP.LT.OR P6, PT, R0.reuse, 0x21, P4 ;  /* 0x000000210000780c */ /* 0x040fe200027c1670 */
[----:B------:R-:W-:Y:S01]  /*1c80*/  CS2R R78, SRZ ;  /* 0x00000000004e7805 */ /* 0x000fe2000001ff00 */
[----:B------:R-:W-:Y:S01]  /*1c90*/  ISETP.LT.OR P4, PT, R0, 0x21, P2 ;  /* 0x000000210000780c */ /* 0x000fe20001781670 */
[----:B------:R-:W-:Y:S01]  /*1ca0*/  CS2R R76, SRZ ;  /* 0x00000000004c7805 */ /* 0x000fe2000001ff00 */
[----:B------:R-:W-:Y:S01]  /*1cb0*/  CS2R R74, SRZ ;  /* 0x00000000004a7805 */ /* 0x000fe2000001ff00 */
[----:B------:R-:W-:Y:S01]  /*1cc0*/  CS2R R72, SRZ ;  /* 0x0000000000487805 */ /* 0x000fe2000001ff00 */
[----:B------:R-:W-:Y:S01]  /*1cd0*/  CS2R R70, SRZ ;  /* 0x0000000000467805 */ /* 0x000fe2000001ff00 */
[----:B------:R-:W-:Y:S01]  /*1ce0*/  CS2R R68, SRZ ;  /* 0x0000000000447805 */ /* 0x000fe2000001ff00 */
[C---:B---3--:R-:W-:Y:S01]  /*1cf0*/  LEA R10, P0, R6.reuse, c[0x0][0x1f0], 0x1 ;  /* 0x00007c00060a7a11 */ /* 0x048fe200078008ff */
[----:B------:R-:W-:Y:S01]  /*1d00*/  CS2R R66, SRZ ;  /* 0x0000000000427805 */ /* 0x000fe2000001ff00 */
[----:B------:R-:W-:Y:S01]  /*1d10*/  CS2R R64, SRZ ;  /* 0x0000000000407805 */ /* 0x000fe2000001ff00 */
[----:B------:R-:W-:Y:S01]  /*1d20*/  CS2R R62, SRZ ;  /* 0x00000000003e7805 */ /* 0x000fe2000001ff00 */
[----:B------:R-:W-:Y:S01]  /*1d30*/  LEA.HI.X R11, R6, c[0x0][0x1f4], R3, 0x1, P0 ;  /* 0x00007d00060b7a11 */ /* 0x000fe200000f0c03 */
[----:B------:R-:W-:Y:S01]  /*1d40*/  CS2R R60, SRZ ;  /* 0x00000000003c7805 */ /* 0x000fe2000001ff00 */
[----:B------:R-:W-:Y:S01]  /*1d50*/  P2R R3, PR, RZ, 0x20 ;  /* 0x00000020ff037803 */ /* 0x000fe20000000000 */
[----:B------:R-:W-:Y:S01]  /*1d60*/  CS2R R58, SRZ ;  /* 0x00000000003a7805 */ /* 0x000fe2000001ff00 */
[C---:B------:R-:W-:Y:S01]  /*1d70*/  ISETP.LT.OR P5, PT, R0.reuse, 0x21, P3 ;  /* 0x000000210000780c */ /* 0x040fe20001fa1670 */
[----:B------:R-:W-:Y:S01]  /*1d80*/  CS2R R56, SRZ ;  /* 0x0000000000387805 */ /* 0x000fe2000001ff00 */
[----:B------:R-:W-:Y:S01]  /*1d90*/  ISETP.LT.OR P3, PT, R0, 0x21, P1 ;  /* 0x000000210000780c */ /* 0x000fe20000f61670 */
[----:B------:R-:W-:Y:S01]  /*1da0*/  IMAD.SHL.U32 R0, R20, 0x40, RZ ;  /* 0x0000004014007824 */ /* 0x000fe200078e00ff */
[----:B------:R-:W-:Y:S01]  /*1db0*/  ISETP.NE.AND P1, PT, R7, RZ, PT ;  /* 0x000000ff0700720c */ /* 0x000fe20003f25270 */
[----:B------:R-:W-:Y:S01]  /*1dc0*/  CS2R R54, SRZ ;  /* 0x0000000000367805 */ /* 0x000fe2000001ff00 */
[----:B------:R-:W-:Y:S01]  /*1dd0*/  ISETP.NE.AND P2, PT, R3, RZ, PT ;  /* 0x000000ff0300720c */ /* 0x000fe20003f45270 */
[----:B------:R-:W-:Y:S01]  /*1de0*/  IMAD R3, R22, 0x800, R23 ;  /* 0x0000080016037824 */ /* 0x000fe200078e0217 */
[C---:B------:R-:W-:Y:S01]  /*1df0*/  LEA R6, P0, R13.reuse, c[0x0][0x160], 0x1 ;  /* 0x000058000d067a11 */ /* 0x040fe200078008ff */
[----:B------:R-:W-:Y:S01]  /*1e00*/  CS2R R52, SRZ ;  /* 0x0000000000347805 */ /* 0x000fe2000001ff00 */
[----:B------:R-:W-:Y:S01]  /*1e10*/  LOP3.LUT R12, R0, 0x1c0, RZ, 0xc0, !PT ;  /* 0x000001c0000c7812 */ /* 0x000fe200078ec0ff */
[----:B------:R-:W-:Y:S01]  /*1e20*/  CS2R R50, SRZ ;  /* 0x0000000000327805 */ /* 0x000fe2000001ff00 */
[----:B------:R-:W-:Y:S01]  /*1e30*/  LEA.HI.X R7, R13, c[0x0][0x164], R16, 0x1, P0 ;  /* 0x000059000d077a11 */ /* 0x000fe200000f0c10 */
[----:B------:R-:W-:Y:S01]  /*1e40*/  CS2R R48, SRZ ;  /* 0x0000000000307805 */ /* 0x000fe2000001ff00 */
[----:B------:R-:W-:Y:S01]  /*1e50*/  LOP3.LUT R0, R12, 0x8, R35, 0xf8, !PT ;  /* 0x000000080c007812 */ /* 0x000fe200078ef823 */
[----:B------:R-:W-:Y:S01]  /*1e60*/  CS2R R46, SRZ ;  /* 0x00000000002e7805 */ /* 0x000fe2000001ff00 */
[----:B------:R-:W-:Y:S01]  /*1e70*/  SHF.R.U32.HI R13, RZ, 0x3, R12 ;  /* 0x00000003ff0d7819 */ /* 0x000fe2000001160c */
[----:B------:R1:W-:Y:S01]  /*1e80*/  LDGSTS.E.BYPASS.LTC128B.128 [R38+0x4080], [R4.64+0x100], !P1 ;  /* 0x0408010004267fae */ /* 0x0003e2000c901d50 */
[----:B------:R-:W-:Y:S01]  /*1e90*/  ISETP.LT.AND P0, PT, R40, UR20, PT ;  /* 0x0000001428007c0c */ /* 0x000fe2000bf01270 */
[----:B------:R-:W-:Y:S01]  /*1ea0*/  CS2R R44, SRZ ;  /* 0x00000000002c7805 */ /* 0x000fe2000001ff00 */
[----:B------:R-:W-:Y:S01]  /*1eb0*/  LOP3.LUT R0, R0, R13, RZ, 0x3c, !PT ;  /* 0x0000000d00007212 */ /* 0x000fe200078e3cff */
[----:B------:R1:W-:Y:S01]  /*1ec0*/  LDGSTS.E.BYPASS.LTC128B.128 [R38+0x6080], [R4.64+0x180], !P2 ;  /* 0x0608018004267fae */ /* 0x0003e2000d101d50 */
[C---:B------:R-:W-:Y:S01]  /*1ed0*/  LOP3.LUT P1, RZ, R20.reuse, 0x2, RZ, 0xc0, !PT ;  /* 0x0000000214ff7812 */ /* 0x040fe2000782c0ff */
[----:B--2---:R-:W-:Y:S01]  /*1ee0*/  CS2R R42, SRZ ;  /* 0x00000000002a7805 */ /* 0x004fe2000001ff00 */
[----:B------:R-:W-:Y:S01]  /*1ef0*/  LOP3.LUT P2, RZ, R20, 0x4, RZ, 0xc0, !PT ;  /* 0x0000000414ff7812 */ /* 0x000fe2000784c0ff */
[----:B------:R2:W-:Y:S01]  /*1f00*/  LDGSTS.E.BYPASS.LTC128B.128 [R38+0x1080], [R8.64], !P6 ;  /* 0x0108000008267fae */ /* 0x0005e2000f101d50 */
[----:B------:R-:W-:Y:S01]  /*1f10*/  ISETP.GE.AND P6, PT, R2, c[0x0][0x16c], PT ;  /* 0x00005b0002007a0c */ /* 0x000fe20003fc6270 */
[----:B------:R-:W-:-:S02]  /*1f20*/  ULDC UR7, c[0x0][0x198] ;  /* 0x0000660000077ab9 */ /* 0x000fc40000000800 */
[----:B------:R2:W-:Y:S01]  /*1f30*/  LDGSTS.E.BYPASS.LTC128B.128 [R38+0x3080], [R8.64+0x80], !P5 ;  /* 0x0308008008267fae */ /* 0x0005e2000e901d50 */
[----:B------:R-:W-:Y:S01]  /*1f40*/  ISETP.GT.AND P5, PT, R84, 0x7, PT ;  /* 0x000000075400780c */ /* 0x000fe20003fa4270 */
[----:B------:R-:W-:Y:S02]  /*1f50*/  ULDC UR9, c[0x0][0x168] ;  /* 0x00005a0000097ab9 */ /* 0x000fe40000000800 */
[----:B------:R2:W-:Y:S01]  /*1f60*/  LDGSTS.E.BYPASS.LTC128B.128 [R38+0x5080], [R8.64+0x100], !P4 ;  /* 0x0508010008267fae */ /* 0x0005e2000e101d50 */
[----:B------:R-:W-:-:S03]  /*1f70*/  ISETP.GE.OR P4, PT, R2, c[0x0][0x16c], !P0 ;  /* 0x00005b0002007a0c */ /* 0x000fc60004786670 */
[----:B------:R2:W-:Y:S01]  /*1f80*/  LDGSTS.E.BYPASS.LTC128B.128 [R38+0x7080], [R8.64+0x180], !P3 ;  /* 0x0708018008267fae */ /* 0x0005e2000d901d50 */
[----:B------:R-:W-:-:S03]  /*1f90*/  ISETP.GE.AND P3, PT, R2, c[0x0][0x1fc], PT ;  /* 0x00007f0002007a0c */ /* 0x000fc60003f66270 */
[----:B------:R-:W0:Y:S01]  /*1fa0*/  LDGDEPBAR ;  /* 0x00000000000079af */ /* 0x000e220000000000 */
[----:B-1----:R-:W-:Y:S02]  /*1fb0*/  P2R R4, PR, RZ, 0x8 ;  /* 0x00000008ff047803 */ /* 0x002fe40000000000 */
[----:B------:R-:W-:Y:S01]  /*1fc0*/  ISETP.GE.OR P3, PT, R2, c[0x0][0x1fc], !P0 ;  /* 0x00007f0002007a0c */ /* 0x000fe20004766670 */
[----:B------:R-:W-:Y:S01]  /*1fd0*/  IMAD.IADD R2, R3, 0x1, R0 ;  /* 0x0000000103027824 */ /* 0x000fe200078e0200 */
[----:B------:R-:W-:Y:S01]  /*1fe0*/  SHF.R.S32.HI R0, RZ, 0x1f, R21 ;  /* 0x0000001fff007819 */ /* 0x000fe20000011415 */
[----:B------:R-:W-:Y:S01]  /*1ff0*/  IMAD.MOV.U32 R3, RZ, RZ, 0x40 ;  /* 0x00000040ff037424 */ /* 0x000fe200078e00ff */
[----:B------:R-:W-:Y:S01]  /*2000*/  P2R R20, PR, RZ, 0x8 ;  /* 0x00000008ff147803 */ /* 0x000fe20000000000 */
[----:B------:R-:W-:Y:S01]  /*2010*/  IMAD.SHL.U32 R39, R2, 0x2, RZ ;  /* 0x0000000202277824 */ /* 0x000fe200078e00ff */
[----:B----4-:R-:W-:Y:S02]  /*2020*/  LEA.HI R14, R0, R21, RZ, 0x2 ;  /* 0x00000015000e7211 */ /* 0x010fe400078f10ff */
[----:B------:R-:W-:-:S02]  /*2030*/  SEL R0, R148, 0xffffffe0, !P1 ;  /* 0xffffffe094007807 */ /* 0x000fc40004800000 */
[----:B------:R-:W-:Y:S01]  /*2040*/  SEL R2, R3, 0xffffffc0, !P2 ;  /* 0xffffffc003027807 */ /* 0x000fe20005000000 */
[----:B------:R-:W-:Y:S01]  /*2050*/  IMAD.U32 R3, RZ, RZ, UR13 ;  /* 0x0000000dff037e24 */ /* 0x000fe2000f8e00ff */
[----:B------:R-:W-:Y:S01]  /*2060*/  ISETP.GE.OR P3, PT, R17, c[0x0][0x16c], !P0 ;  /* 0x00005b0011007a0c */ /* 0x000fe20004766670 */
[----:B------:R-:W-:Y:S01]  /*2070*/  IMAD.IADD R26, R39, 0x1, R0 ;  /* 0x00000001271a7824 */ /* 0x000fe200078e0200 */
[----:B------:R-:W-:Y:S01]  /*2080*/  ISETP.GE.OR P2, PT, R18, c[0x0][0x16c], !P0 ;  /* 0x00005b0012007a0c */ /* 0x000fe20004746670 */
[----:B------:R-:W-:-:S04]  /*2090*/  DEPBAR.LE SB0, 0x1 ;  /* 0x000080400000791a */ /* 0x000fc80000000000 */
[----:B------:R-:W-:Y:S01]  /*20a0*/  BAR.SYNC.DEFER_BLOCKING 0x0 ;  /* 0x0000000000007b1d */ /* 0x000fe20000010000 */
[----:B------:R-:W-:Y:S01]  /*20b0*/  IMAD.IADD R16, R39, 0x1, R2 ;  /* 0x0000000127107824 */ /* 0x000fe200078e0202 */
[----:B------:R-:W-:Y:S01]  /*20c0*/  ISETP.GE.OR P1, PT, R19, c[0x0][0x16c], !P0 ;  /* 0x00005b0013007a0c */ /* 0x000fe20004726670 */
[----:B------:R-:W-:Y:S01]  /*20d0*/  IMAD.IADD R15, R2, 0x1, R26 ;  /* 0x00000001020f7824 */ /* 0x000fe200078e021a */
[----:B------:R-:W-:Y:S01]  /*20e0*/  IADD3 R5, R31, UR4, RZ ;  /* 0x000000041f057c10 */ /* 0x000fe2000fffe0ff */
[----:B--2---:R-:W-:Y:S01]  /*20f0*/  IMAD.MOV.U32 R8, RZ, RZ, R28 ;  /* 0x000000ffff087224 */ /* 0x004fe200078e001c */
[----:B------:R-:W-:Y:S01]  /*2100*/  ULDC.64 UR4, c[0x0][0x278] ;  /* 0x00009e0000047ab9 */ /* 0x000fe20000000a00 */
[----:B------:R-:W-:Y:S01]  /*2110*/  IADD3 R9, R29, UR6, RZ ;  /* 0x000000061d097c10 */ /* 0x000fe2000fffe0ff */
[----:B------:R-:W-:Y:S01]  /*2120*/  UIMAD UR4, UR8, UR4, URZ ;  /* 0x00000004080472a4 */ /* 0x000fe2000f8e023f */
[----:B------:R-:W-:Y:S01]  /*2130*/  IMAD.U32 R0, RZ, RZ, UR13 ;  /* 0x0000000dff007e24 */ /* 0x000fe2000f8e00ff */
[----:B------:R-:W-:Y:S01]  /*2140*/  STL [R1+0x28], R39 ;  /* 0x0000282701007387 */ /* 0x000fe20000100800 */
[----:B------:R-:W-:Y:S01]  /*2150*/  USHF.R.S32.HI UR6, URZ, 0x1f, UR19 ;  /* 0x0000001f3f067899 */ /* 0x000fe20008011413 */
[----:B------:R-:W-:Y:S01]  /*2160*/  IMAD.WIDE.U32 R40, R3, c[0x0][0x278], R8 ;  /* 0x00009e0003287a25 */ /* 0x000fe200078e0008 */
[----:B------:R-:W-:Y:S01]  /*2170*/  UIMAD UR5, UR13, UR5, UR4 ;  /* 0x000000050d0572a4 */ /* 0x000fe2000f8e0204 */
[----:B------:R-:W-:Y:S01]  /*2180*/  STL [R1+0x2c], R26 ;  /* 0x00002c1a01007387 */ /* 0x000fe20000100800 */
[----:B------:R-:W-:Y:S01]  /*2190*/  LOP3.LUT R14, R14, 0x1ffffffc, RZ, 0xc0, !PT ;  /* 0x1ffffffc0e0e7812 */ /* 0x000fe200078ec0ff */
[----:B------:R-:W-:Y:S01]  /*21a0*/  IMAD.WIDE.U32 R150, R0, c[0x0][0x240], R24 ;  /* 0x0000900000967a25 */ /* 0x000fe200078e0018 */
[----:B------:R-:W-:Y:S01]  /*21b0*/  LOP3.LUT R0, R33, 0xfffffff0, RZ, 0xc0, !PT ;  /* 0xfffffff021007812 */ /* 0x000fe200078ec0ff */
[----:B------:R-:W-:Y:S02]  /*21c0*/  STL [R1+0x34], R16 ;  /* 0x0000341001007387 */ /* 0x000fe40000100800 */
[----:B------:R-:W-:Y:S01]  /*21d0*/  IMAD.IADD R21, R21, 0x1, -R14 ;  /* 0x0000000115157824 */ /* 0x000fe200078e0a0e */
[----:B------:R-:W-:Y:S01]  /*21e0*/  LOP3.LUT R14, R27, 0xffffffe0, RZ, 0xc0, !PT ;  /* 0xffffffe01b0e7812 */ /* 0x000fe200078ec0ff */
[----:B------:R-:W-:Y:S01]  /*21f0*/  STL [R1+0x30], R15 ;  /* 0x0000300f01007387 */ /* 0x000fe20000100800 */
[----:B------:R-:W-:-:S02]  /*2200*/  IMAD.IADD R0, R84, 0x1, -R0 ;  /* 0x0000000154007824 */ /* 0x000fc400078e0a00 */
[----:B------:R-:W-:Y:S01]  /*2210*/  IMAD.U32 R9, RZ, RZ, UR13 ;  /* 0x0000000dff097e24 */ /* 0x000fe2000f8e00ff */
[----:B------:R-:W1:Y:S02]  /*2220*/  LDSM.16.M88.4 R164, [R39+0x8080] ;  /* 0x0080800027a4783b */ /* 0x000e640000000200 */
[----:B------:R-:W-:Y:S02]  /*2230*/  SHF.R.S32.HI R8, RZ, 0x1f, R0 ;  /* 0x0000001fff087819 */ /* 0x000fe40000011400 */
[----:B------:R-:W2:Y:S02]  /*2240*/  LDSM.16.M88.4 R168, [R26+0x8080] ;  /* 0x008080001aa8783b */ /* 0x000ea40000000200 */
[----:B------:R-:W-:Y:S02]  /*2250*/  LEA.HI R8, R8, R0, RZ, 0x3 ;  /* 0x0000000008087211 */ /* 0x000fe400078f18ff */
[----:B------:R-:W3:Y:S04]  /*2260*/  LDSM.16.M88.4 R172, [R16+0x8080] ;  /* 0x0080800010ac783b */ /* 0x000ee80000000200 */
[----:B------:R-:W4:Y:S04]  /*2270*/  LDSM.16.M88.4 R176, [R15+0x8080] ;  /* 0x008080000fb0783b */ /* 0x000f280000000200 */
        /* <DEDUP_REMOVED lines=11> */
[----:B------:R2:W1:Y:S04]  /*2330*/  LDSM.16.M88.4 R224, [R15+0xe080] ;  /* 0x00e080000fe0783b */ /* 0x0004680000000200 */
[----:B------:R-:W-:Y:S06]  /*2340*/  BAR.SYNC.DEFER_BLOCKING 0x0 ;  /* 0x0000000000007b1d */ /* 0x000fec0000010000 */
[----:B------:R-:W-:Y:S04]  /*2350*/  STL.64 [R1+0xb0], R150 ;  /* 0x0000b09601007387 */ /* 0x000fe80000100a00 */
[----:B------:R1:W-:Y:S01]  /*2360*/  STL.64 [R1+0x90], R40 ;  /* 0x0000902801007387 */ /* 0x0003e20000100a00 */
[----:B-----5:R-:W-:-:S02]  /*2370*/  SEL R26, RZ, 0x1, P6 ;  /* 0x00000001ff1a7807 */ /* 0x020fc40003000000 */
[----:B------:R-:W-:Y:S02]  /*2380*/  ISETP.GE.OR P6, PT, R17, c[0x0][0x1fc], !P0 ;  /* 0x00007f0011007a0c */ /* 0x000fe400047c6670 */
[----:B--2---:R-:W-:Y:S01]  /*2390*/  IADD3 R15, R41, UR5, RZ ;  /* 0x00000005290f7c10 */ /* 0x004fe2000fffe0ff */
[----:B------:R-:W-:Y:S02]  /*23a0*/  ULDC.64 UR4, c[0x0][0x290] ;  /* 0x0000a40000047ab9 */ /* 0x000fe40000000a00 */
[----:B------:R-:W-:Y:S01]  /*23b0*/  UIMAD UR4, UR8, UR4, URZ ;  /* 0x00000004080472a4 */ /* 0x000fe2000f8e023f */
[----:B------:R-:W-:Y:S01]  /*23c0*/  @!PT LDS RZ, [RZ] ;  /* 0x00000000fffff984 */ /* 0x000fe20000000800 */
[----:B------:R-:W-:Y:S01]  /*23d0*/  @!PT LDS RZ, [RZ] ;  /* 0x00000000fffff984 */ /* 0x000fe20000000800 */
[----:B------:R-:W-:Y:S01]  /*23e0*/  @!PT LDS RZ, [RZ] ;  /* 0x00000000fffff984 */ /* 0x000fe20000000800 */
[----:B------:R2:W-:Y:S01]  /*23f0*/  LDGSTS.E.BYPASS.LTC128B.128 [R38+0x8080], [R6.64], !P4 ;  /* 0x0808000006267fae */ /* 0x0005e2000e101d50 */
[----:B------:R-:W-:Y:S01]  /*2400*/  ISETP.NE.AND P4, PT, R4, RZ, PT ;  /* 0x000000ff0400720c */ /* 0x000fe20003f85270 */
[----:B------:R-:W-:Y:S01]  /*2410*/  IMAD.MOV.U32 R4, RZ, RZ, R30 ;  /* 0x000000ffff047224 */ /* 0x000fe200078e001e */
[----:B------:R-:W-:Y:S01]  /*2420*/  UIMAD UR4, UR13, UR5, UR4 ;  /* 0x000000050d0472a4 */ /* 0x000fe2000f8e0204 */
[----:B------:R2:W-:Y:S01]  /*2430*/  LDGSTS.E.BYPASS.LTC128B.128 [R38+0x9080], [R6.64+0x80], !P3 ;  /* 0x0908008006267fae */ /* 0x0005e2000d901d50 */
[----:B------:R-:W-:Y:S01]  /*2440*/  ISETP.GE.AND P3, PT, R17, c[0x0][0x16c], PT ;  /* 0x00005b0011007a0c */ /* 0x000fe20003f66270 */
[----:B------:R-:W-:Y:S01]  /*2450*/  IMAD.WIDE.U32 R28, R9, c[0x0][0x290], R4 ;  /* 0x0000a400091c7a25 */ /* 0x000fe200078e0004 */
[----:B------:R-:W-:Y:S01]  /*2460*/  LOP3.LUT R9, R8, 0xfffffff8, RZ, 0xc0, !PT ;  /* 0xfffffff808097812 */ /* 0x000fe200078ec0ff */
[----:B------:R2:W-:Y:S01]  /*2470*/  LDGSTS.E.BYPASS.LTC128B.128 [R38+0xa080], [R6.64+0x100], !P2 ;  /* 0x0a08010006267fae */ /* 0x0005e2000d101d50 */
[----:B------:R-:W-:Y:S01]  /*2480*/  SEL R23, RZ, 0xffffffff, P3 ;  /* 0xffffffffff177807 */ /* 0x000fe20001800000 */
[----:B------:R-:W-:Y:S01]  /*2490*/  IMAD.SHL.U32 R5, R34, 0x10, RZ ;  /* 0x0000001022057824 */ /* 0x000fe200078e00ff */
[----:B------:R-:W-:Y:S01]  /*24a0*/  ISETP.GE.AND P3, PT, R17, c[0x0][0x1fc], PT ;  /* 0x00007f0011007a0c */ /* 0x000fe20003f66270 */
[----:B------:R2:W-:Y:S01]  /*24b0*/  LDGSTS.E.BYPASS.LTC128B.128 [R38+0xb080], [R6.64+0x180], !P1 ;  /* 0x0b08018006267fae */ /* 0x0005e2000c901d50 */
[----:B------:R-:W-:Y:S01]  /*24c0*/  ISETP.GE.AND P1, PT, R19, c[0x0][0x16c], PT ;  /* 0x00005b0013007a0c */ /* 0x000fe20003f26270 */
[----:B------:R-:W-:Y:S01]  /*24d0*/  IMAD.IADD R0, R0, 0x1, -R9 ;  /* 0x0000000100007824 */ /* 0x000fe200078e0a09 */
[----:B------:R-:W-:Y:S01]  /*24e0*/  LOP3.LUT R12, R12, 0x10, R5, 0xf8, !PT ;  /* 0x000000100c0c7812 */ /* 0x000fe200078ef805 */
[----:B------:R5:W-:Y:S01]  /*24f0*/  STL [R1+0xac], R15 ;  /* 0x0000ac0f01007387 */ /* 0x000be20000100800 */
[----:B------:R-:W-:Y:S01]  /*2500*/  SEL R24, RZ, 0x8, P1 ;  /* 0x00000008ff187807 */ /* 0x000fe20000800000 */
[----:B------:R-:W-:Y:S01]  /*2510*/  CS2R R30, SRZ ;  /* 0x00000000001e7805 */ /* 0x000fe2000001ff00 */
[----:B------:R-:W-:Y:S01]  /*2520*/  @!P5 IADD3 R3, P1, R40, UR19, RZ ;  /* 0x000000132803dc10 */ /* 0x000fe2000ff3e0ff */
[----:B------:R-:W-:Y:S01]  /*2530*/  STL.64 [R1+0x88], R28 ;  /* 0x0000881c01007387 */ /* 0x000fe20000100a00 */
[----:B------:R-:W-:Y:S01]  /*2540*/  ISETP.GE.AND P2, PT, R18, c[0x0][0x16c], PT ;  /* 0x00005b0012007a0c */ /* 0x000fe20003f46270 */
[----:B-1----:R-:W-:Y:S01]  /*2550*/  CS2R R40, SRZ ;  /* 0x0000000000287805 */ /* 0x002fe2000001ff00 */
[----:B------:R-:W-:-:S02]  /*2560*/  SEL R17, RZ, 0xffffffff, P3 ;  /* 0xffffffffff117807 */ /* 0x000fc40001800000 */
[----:B------:R-:W-:Y:S02]  /*2570*/  SEL R16, RZ, 0x1, P4 ;  /* 0x00000001ff107807 */ /* 0x000fe40002000000 */
[C---:B------:R-:W-:Y:S02]  /*2580*/  ISETP.GE.OR P4, PT, R18.reuse, c[0x0][0x1fc], !P0 ;  /* 0x00007f0012007a0c */ /* 0x040fe40004786670 */
[----:B------:R-:W-:Y:S02]  /*2590*/  ISETP.GE.OR P3, PT, R19, c[0x0][0x1fc], !P0 ;  /* 0x00007f0013007a0c */ /* 0x000fe40004766670 */
[----:B------:R-:W-:Y:S02]  /*25a0*/  SEL R25, RZ, 0x4, P2 ;  /* 0x00000004ff197807 */ /* 0x000fe40001000000 */
[----:B------:R-:W-:Y:S02]  /*25b0*/  ISETP.GE.AND P2, PT, R18, c[0x0][0x1fc], PT ;  /* 0x00007f0012007a0c */ /* 0x000fe40003f46270 */
[----:B--2---:R-:W-:-:S02]  /*25c0*/  @!P5 IADD3.X R7, R15, UR6, RZ, P1, !PT ;  /* 0x000000060f07dc10 */ /* 0x004fc40008ffe4ff */
[----:B------:R-:W-:Y:S01]  /*25d0*/  @!P5 LEA R6, P1, R3, c[0x0][0x258], 0x2 ;  /* 0x000096000306da11 */ /* 0x000fe200078210ff */
[----:B-----5:R-:W-:-:S03]  /*25e0*/  IMAD.SHL.U32 R15, R22, 0x20, RZ ;  /* 0x00000020160f7824 */ /* 0x020fc600078e00ff */
[----:B------:R-:W-:Y:S01]  /*25f0*/  @!P5 LEA.HI.X R7, R3, c[0x0][0x25c], R7, 0x2, P1 ;  /* 0x000097000307da11 */ /* 0x000fe200008f1407 */
[----:B------:R-:W-:Y:S01]  /*2600*/  IMAD.IADD R3, R84, 0x1, -R14 ;  /* 0x0000000154037824 */ /* 0x000fe200078e0a0e */
[----:B------:R-:W-:Y:S02]  /*2610*/  ISETP.GE.AND P1, PT, R19, c[0x0][0x1fc], PT ;  /* 0x00007f0013007a0c */ /* 0x000fe40003f26270 */
[----:B------:R-:W-:Y:S01]  /*2620*/  IADD3 R19, R29, UR4, RZ ;  /* 0x000000041d137c10 */ /* 0x000fe2000fffe0ff */
[----:B------:R-:W-:Y:S01]  /*2630*/  ULDC.64 UR4, c[0x0][0x240] ;  /* 0x0000900000047ab9 */ /* 0x000fe20000000a00 */
[----:B------:R-:W-:Y:S01]  /*2640*/  SHF.R.S32.HI R14, RZ, 0x1f, R3 ;  /* 0x0000001fff0e7819 */ /* 0x000fe20000011403 */
[----:B------:R-:W-:Y:S01]  /*2650*/  UIMAD UR4, UR8, UR4, URZ ;  /* 0x00000004080472a4 */ /* 0x000fe2000f8e023f */
[----:B------:R-:W-:Y:S02]  /*2660*/  LOP3.LUT R15, R36, 0x20, R15, 0xf8, !PT ;  /* 0x00000020240f7812 */ /* 0x000fe400078ef80f */
[----:B------:R-:W-:Y:S01]  /*2670*/  LEA.HI R4, R14, R3, RZ, 0x2 ;  /* 0x000000030e047211 */ /* 0x000fe200078f10ff */
[----:B------:R-:W-:Y:S01]  /*2680*/  UIMAD UR5, UR13, UR5, UR4 ;  /* 0x000000050d0572a4 */ /* 0x000fe2000f8e0204 */
[----:B------:R-:W-:Y:S01]  /*2690*/  SEL R14, RZ, 0x4, P2 ;  /* 0x00000004ff0e7807 */ /* 0x000fe20001000000 */
[----:B------:R-:W-:Y:S01]  /*26a0*/  UMOV UR8, 0xffffffe0 ;  /* 0xffffffe000087882 */ /* 0x000fe20000000000 */
[----:B------:R-:W-:-:S02]  /*26b0*/  LOP3.LUT R9, R4, 0x7ffffffc, RZ, 0xc0, !PT ;  /* 0x7ffffffc04097812 */ /* 0x000fc400078ec0ff */
[----:B------:R-:W-:Y:S02]  /*26c0*/  LEA.HI.SX32 R5, R4, R5, 0x1e ;  /* 0x0000000504057211 */ /* 0x000fe400078ff2ff */
[----:B------:R-:W-:Y:S01]  /*26d0*/  LOP3.LUT P2, RZ, R0, 0x4, RZ, 0xc0, !PT ;  /* 0x0000000400ff7812 */ /* 0x000fe2000784c0ff */
[----:B------:R-:W-:Y:S02]  /*26e0*/  IMAD.IADD R4, R3, 0x1, -R9 ;  /* 0x0000000103047824 */ /* 0x000fe400078e0a09 */
[----:B------:R-:W-:Y:S01]  /*26f0*/  @!P5 IMAD.SHL.U32 R3, R84, 0x10, RZ ;  /* 0x000000105403d824 */ /* 0x000fe200078e00ff */
[----:B------:R1:W-:Y:S01]  /*2700*/  STL [R1+0x54], R5 ;  /* 0x0000540501007387 */ /* 0x0003e20000100800 */
[----:B------:R-:W-:-:S03]  /*2710*/  IMAD R18, R21, 0x4, R4 ;  /* 0x0000000415127824 */ /* 0x000fc600078e0204 */
[----:B------:R2:W-:Y:S04]  /*2720*/  @!P5 LDGSTS.E.BYPASS.LTC128B.128 [R3+0x14080], [R6.64] ;  /* 0x140800000603dfae */ /* 0x0005e8000b901d50 */
[----:B------:R-:W0:Y:S04]  /*2730*/  LDGDEPBAR ;  /* 0x00000000000079af */ /* 0x000e280000000000 */
[----:B------:R-:W-:Y:S01]  /*2740*/  STL [R1+0xa8], R19 ;  /* 0x0000a81301007387 */ /* 0x000fe20000100800 */
[----:B-1----:R-:W-:Y:S02]  /*2750*/  LOP3.LUT R5, R12, 0x8, R35, 0xf8, !PT ;  /* 0x000000080c057812 */ /* 0x002fe400078ef823 */
[----:B------:R-:W-:-:S02]  /*2760*/  CS2R R34, SRZ ;  /* 0x0000000000227805 */ /* 0x000fc4000001ff00 */
[----:B------:R-:W-:Y:S01]  /*2770*/  LOP3.LUT R9, R5, R13, RZ, 0x3c, !PT ;  /* 0x0000000d05097212 */ /* 0x000fe200078e3cff */
[----:B------:R-:W-:Y:S01]  /*2780*/  IMAD.SHL.U32 R5, R23, 0x2, RZ ;  /* 0x0000000217057824 */ /* 0x000fe200078e00ff */
[----:B--2---:R-:W-:Y:S01]  /*2790*/  SEL R7, RZ, 0x8, P1 ;  /* 0x00000008ff077807 */ /* 0x004fe20000800000 */
[----:B------:R-:W-:Y:S01]  /*27a0*/  IMAD.SHL.U32 R6, R17, 0x2, RZ ;  /* 0x0000000211067824 */ /* 0x000fe200078e00ff */
[----:B------:R-:W-:Y:S02]  /*27b0*/  ISETP.NE.AND P1, PT, R20, RZ, PT ;  /* 0x000000ff1400720c */ /* 0x000fe40003f25270 */
[----:B------:R-:W-:Y:S01]  /*27c0*/  IADD3 R3, P0, R28, UR19, RZ ;  /* 0x000000131c037c10 */ /* 0x000fe2000ff1e0ff */
[----:B------:R-:W-:Y:S01]  /*27d0*/  CS2R R20, SRZ ;  /* 0x0000000000147805 */ /* 0x000fe2000001ff00 */
[----:B------:R-:W-:Y:S01]  /*27e0*/  LOP3.LUT R5, R5, 0x2, R26, 0xe2, !PT ;  /* 0x0000000205057812 */ /* 0x000fe200078ee21a */
[----:B------:R-:W-:Y:S01]  /*27f0*/  CS2R R28, SRZ ;  /* 0x00000000001c7805 */ /* 0x000fe2000001ff00 */
[----:B------:R-:W-:Y:S01]  /*2800*/  IADD3.X R4, R19, UR6, RZ, P0, !PT ;  /* 0x0000000613047c10 */ /* 0x000fe200087fe4ff */
[----:B------:R-:W-:Y:S01]  /*2810*/  CS2R R26, SRZ ;  /* 0x00000000001a7805 */ /* 0x000fe2000001ff00 */
[----:B------:R-:W-:Y:S01]  /*2820*/  LEA R12, P0, R3, c[0x0][0x280], 0x2 ;  /* 0x0000a000030c7a11 */ /* 0x000fe200078010ff */
[----:B------:R-:W-:Y:S01]  /*2830*/  ULDC UR6, c[0x0][0x168] ;  /* 0x00005a0000067ab9 */ /* 0x000fe20000000800 */
[----:B------:R-:W-:-:S02]  /*2840*/  LOP3.LUT R16, R6, 0x2, R16, 0xe2, !PT ;  /* 0x0000000206107812 */ /* 0x000fc400078ee210 */
[----:B------:R-:W-:Y:S01]  /*2850*/  LEA.HI.X R13, R3, c[0x0][0x284], R4, 0x2, P0 ;  /* 0x0000a100030d7a11 */ /* 0x000fe200000f1404 */
[----:B------:R1:W-:Y:S01]  /*2860*/  LDGSTS.E.BYPASS.LTC128B.128 [R38+0x10080], [R10.64], !P1 ;  /* 0x100800000a267fae */ /* 0x0003e2000c901d50 */
[C---:B------:R-:W-:Y:S01]  /*2870*/  LOP3.LUT P1, RZ, R0.reuse, 0x2, RZ, 0xc0, !PT ;  /* 0x0000000200ff7812 */ /* 0x040fe2000782c0ff */
[----:B------:R-:W-:Y:S01]  /*2880*/  IMAD.SHL.U32 R0, R0, 0x40, RZ ;  /* 0x0000004000007824 */ /* 0x000fe200078e00ff */
[----:B------:R-:W-:Y:S01]  /*2890*/  LOP3.LUT R3, R24, R5, R25, 0xfe, !PT ;  /* 0x0000000518037212 */ /* 0x000fe200078efe19 */
[----:B------:R-:W-:Y:S01]  /*28a0*/  IMAD.SHL.U32 R5, R32, 0x8, RZ ;  /* 0x0000000820057824 */ /* 0x000fe200078e00ff */
[----:B------:R-:W-:Y:S01]  /*28b0*/  LOP3.LUT R6, R7, R16, R14, 0xfe, !PT ;  /* 0x0000001007067212 */ /* 0x000fe200078efe0e */
[----:B------:R-:W-:Y:S01]  /*28c0*/  IMAD.SHL.U32 R4, R22, 0x8, RZ ;  /* 0x0000000816047824 */ /* 0x000fe200078e00ff */
[----:B------:R-:W-:Y:S01]  /*28d0*/  LOP3.LUT R0, R0, 0x1c0, RZ, 0xc0, !PT ;  /* 0x000001c000007812 */ /* 0x000fe200078ec0ff */
[----:B------:R2:W-:Y:S01]  /*28e0*/  STL [R1+0x64], R3 ;  /* 0x0000640301007387 */ /* 0x0005e20000100800 */
[----:B------:R-:W-:Y:S01]  /*28f0*/  ISETP.GE.AND P0, PT, R84, 0x8, PT ;  /* 0x000000085400780c */ /* 0x000fe20003f06270 */
[----:B------:R-:W-:Y:S01]  /*2900*/  CS2R R32, SRZ ;  /* 0x0000000000207805 */ /* 0x000fe2000001ff00 */
[C---:B------:R-:W-:Y:S01]  /*2910*/  LOP3.LUT R5, R0.reuse, 0x38, R5, 0xf8, !PT ;  /* 0x0000003800057812 */ /* 0x040fe200078ef805 */
[----:B------:R5:W-:Y:S01]  /*2920*/  STL [R1+0x60], R6 ;  /* 0x0000600601007387 */ /* 0x000be20000100800 */
[----:B------:R-:W-:Y:S01]  /*2930*/  LOP3.LUT R4, R0, 0x8, R4, 0xf8, !PT ;  /* 0x0000000800047812 */ /* 0x000fe200078ef804 */
[----:B------:R-:W-:-:S02]  /*2940*/  CS2R R24, SRZ ;  /* 0x0000000000187805 */ /* 0x000fc4000001ff00 */
[----:B------:R1:W-:Y:S04]  /*2950*/  LDGSTS.E.BYPASS.LTC128B.128 [R38+0x11080], [R10.64+0x80], !P6 ;  /* 0x110800800a267fae */ /* 0x0003e8000f101d50 */
[----:B------:R1:W-:Y:S04]  /*2960*/  LDGSTS.E.BYPASS.LTC128B.128 [R38+0x12080], [R10.64+0x100], !P4 ;  /* 0x120801000a267fae */ /* 0x0003e8000e101d50 */
[----:B------:R1:W-:Y:S01]  /*2970*/  LDGSTS.E.BYPASS.LTC128B.128 [R38+0x13080], [R10.64+0x180], !P3 ;  /* 0x130801800a267fae */ /* 0x0003e2000d901d50 */
[----:B--2---:R-:W-:Y:S01]  /*2980*/  SHF.R.U32.HI R3, RZ, 0x3, R0 ;  /* 0x00000003ff037819 */ /* 0x004fe20000011600 */
[----:B-----5:R-:W-:-:S03]  /*2990*/  IMAD.SHL.U32 R6, R8, 0x40, RZ ;  /* 0x0000004008067824 */ /* 0x020fc600078e00ff */
[----:B------:R-:W-:Y:S01]  /*29a0*/  LOP3.LUT R7, R3, R15, R0, 0x1e, !PT ;  /* 0x0000000f03077212 */ /* 0x000fe200078e1e00 */
[----:B------:R-:W-:Y:S01]  /*29b0*/  IMAD R0, R22, 0x200, R9 ;  /* 0x0000020016007824 */ /* 0x000fe200078e0209 */
[-C--:B------:R-:W-:Y:S01]  /*29c0*/  LOP3.LUT R5, R5, R3.reuse, RZ, 0x3c, !PT ;  /* 0x0000000305057212 */ /* 0x080fe200078e3cff */
[----:B------:R-:W-:Y:S01]  /*29d0*/  IMAD.SHL.U32 R9, R18, 0x2, RZ ;  /* 0x0000000212097824 */ /* 0x000fe200078e00ff */
[----:B------:R-:W-:Y:S02]  /*29e0*/  LOP3.LUT R6, R6, 0xfffffe00, RZ, 0xc0, !PT ;  /* 0xfffffe0006067812 */ /* 0x000fe400078ec0ff */
[----:B------:R-:W-:Y:S02]  /*29f0*/  LOP3.LUT R4, R4, R3, RZ, 0x3c, !PT ;  /* 0x0000000304047212 */ /* 0x000fe400078e3cff */
[-C--:B------:R-:W-:Y:S01]  /*2a00*/  LOP3.LUT R7, R7, R6.reuse, RZ, 0xfc, !PT ;  /* 0x0000000607077212 */ /* 0x080fe200078efcff */
[----:B------:R-:W-:Y:S01]  /*2a10*/  IMAD R8, R22, 0x1000, R6 ;  /* 0x0000100016087824 */ /* 0x000fe200078e0206 */
[CC--:B------:R-:W-:Y:S01]  /*2a20*/  IADD3 R3, R4.reuse, R6.reuse, R37 ;  /* 0x0000000604037210 */ /* 0x0c0fe20007ffe025 */
[----:B------:R-:W-:Y:S01]  /*2a30*/  CS2R R22, SRZ ;  /* 0x0000000000167805 */ /* 0x000fe2000001ff00 */
[----:B------:R-:W-:Y:S01]  /*2a40*/  LOP3.LUT R6, R4, R6, RZ, 0xfc, !PT ;  /* 0x0000000604067212 */ /* 0x000fe200078efcff */
[----:B------:R-:W-:Y:S01]  /*2a50*/  IMAD.IADD R8, R8, 0x1, R5 ;  /* 0x0000000108087824 */ /* 0x000fe200078e0205 */
[----:B-1----:R-:W-:Y:S01]  /*2a60*/  IADD3 R10, R151, UR5, RZ ;  /* 0x00000005970a7c10 */ /* 0x002fe2000fffe0ff */
[----:B------:R-:W-:Y:S01]  /*2a70*/  IMAD.MOV.U32 R5, RZ, RZ, 0x10 ;  /* 0x00000010ff057424 */ /* 0x000fe200078e00ff */
[----:B------:R-:W-:Y:S01]  /*2a80*/  CS2R R38, SRZ ;  /* 0x0000000000267805 */ /* 0x000fe2000001ff00 */
[----:B------:R-:W-:Y:S01]  /*2a90*/  @!P0 IMAD.SHL.U32 R4, R84, 0x10, RZ ;  /* 0x0000001054048824 */ /* 0x000fe200078e00ff */
[----:B------:R-:W-:Y:S01]  /*2aa0*/  CS2R R36, SRZ ;  /* 0x0000000000247805 */ /* 0x000fe2000001ff00 */
[----:B------:R1:W-:Y:S01]  /*2ab0*/  STL [R1+0xb8], R10 ;  /* 0x0000b80a01007387 */ /* 0x0003e20000100800 */
[----:B------:R-:W-:Y:S01]  /*2ac0*/  SEL R5, R5, 0xfffffff0, !P1 ;  /* 0xfffffff005057807 */ /* 0x000fe20004800000 */
[----:B------:R-:W-:-:S02]  /*2ad0*/  CS2R R84, SRZ ;  /* 0x0000000000547805 */ /* 0x000fc4000001ff00 */
[----:B------:R2:W-:Y:S04]  /*2ae0*/  STL [R1+0x7c], R9 ;  /* 0x00007c0901007387 */ /* 0x0005e80000100800 */
[----:B------:R5:W-:Y:S04]  /*2af0*/  @!P0 LDGSTS.E.BYPASS.LTC128B.128 [R4+0x14100], [R12.64] ;  /* 0x141000000c048fae */ /* 0x000be8000b901d50 */
[----:B------:R-:W0:Y:S01]  /*2b00*/  LDGDEPBAR ;  /* 0x00000000000079af */ /* 0x000e220000000000 */
[----:B-1----:R-:W-:Y:S01]  /*2b10*/  IADD3 R10, -R9, UR15, RZ ;  /* 0x0000000f090a7c10 */ /* 0x002fe2000fffe1ff */
[----:B--2---:R-:W-:-:S04]  /*2b20*/  IMAD R9, R0, 0x2, R2 ;  /* 0x0000000200097824 */ /* 0x004fc800078e0202 */
[----:B------:R-:W-:Y:S01]  /*2b30*/  STL [R1+0x78], R10 ;  /* 0x0000780a01007387 */ /* 0x000fe20000100800 */
[----:B------:R-:W-:Y:S02]  /*2b40*/  IMAD.SHL.U32 R0, R0, 0x2, RZ ;  /* 0x0000000200007824 */ /* 0x000fe400078e00ff */
[----:B------:R-:W-:Y:S01]  /*2b50*/  IMAD.SHL.U32 R2, R3, 0x2, RZ ;  /* 0x0000000203027824 */ /* 0x000fe200078e00ff */
[----:B------:R1:W-:Y:S01]  /*2b60*/  STL [R1+0x38], R9 ;  /* 0x0000380901007387 */ /* 0x0003e20000100800 */
[----:B-----5:R-:W-:Y:S02]  /*2b70*/  SEL R4, R148, 0xffffffe0, !P2 ;  /* 0xffffffe094047807 */ /* 0x020fe40005000000 */
[----:B------:R-:W-:Y:S01]  /*2b80*/  IMAD R3, R5, 0x2, R2 ;  /* 0x0000000205037824 */ /* 0x000fe200078e0202 */
[----:B------:R2:W-:Y:S03]  /*2b90*/  STL [R1+0x3c], R0 ;  /* 0x00003c0001007387 */ /* 0x0005e60000100800 */
[----:B------:R-:W-:Y:S01]  /*2ba0*/  IMAD R252, R4, 0x2, R3 ;  /* 0x0000000204fc7824 */ /* 0x000fe200078e0203 */
[----:B-1----:R-:W-:-:S02]  /*2bb0*/  LEA R9, R6, 0x15180, 0x1 ;  /* 0x0001518006097811 */ /* 0x002fc400078e08ff */
[----:B------:R-:W-:Y:S01]  /*2bc0*/  LEA R6, R8, 0x80, 0x1 ;  /* 0x0000008008067811 */ /* 0x000fe200078e08ff */
[----:B--2---:R-:W-:Y:S02]  /*2bd0*/  IMAD.SHL.U32 R0, R7, 0x2, RZ ;  /* 0x0000000207007824 */ /* 0x004fe400078e00ff */
[----:B------:R-:W-:Y:S01]  /*2be0*/  STL [R1+0x40], R9 ;  /* 0x0000400901007387 */ /* 0x000fe20000100800 */
[----:B------:R-:W-:-:S03]  /*2bf0*/  IMAD R7, R4, 0x2, R2 ;  /* 0x0000000204077824 */ /* 0x000fc600078e0202 */
[----:B------:R1:W-:Y:S04]  /*2c00*/  STL [R1+0x24], R6 ;  /* 0x0000240601007387 */ /* 0x0003e80000100800 */
[----:B------:R2:W-:Y:S01]  /*2c10*/  STL [R1+0x20], R7 ;  /* 0x0000200701007387 */ /* 0x0005e20000100800 */
[--C-:B-1----:R-:W-:Y:S02]  /*2c20*/  IMAD R6, R5, 0x2, R9.reuse ;  /* 0x0000000205067824 */ /* 0x102fe400078e0209 */
[C---:B------:R-:W-:Y:S02]  /*2c30*/  IMAD R5, R4.reuse, 0x2, R9 ;  /* 0x0000000204057824 */ /* 0x040fe400078e0209 */
[----:B------:R-:W-:Y:S01]  /*2c40*/  IMAD R4, R4, 0x2, R6 ;  /* 0x0000000204047824 */ /* 0x000fe200078e0206 */
[----:B------:R2:W-:Y:S04]  /*2c50*/  STL [R1+0x44], R6 ;  /* 0x0000440601007387 */ /* 0x0005e80000100800 */
[----:B------:R2:W-:Y:S04]  /*2c60*/  STL [R1+0x4c], R5 ;  /* 0x00004c0501007387 */ /* 0x0005e80000100800 */
[----:B---34-:R2:W-:Y:S02]  /*2c70*/  STL [R1+0x48], R4 ;  /* 0x0000480401007387 */ /* 0x0185e40000100800 */
.L_x_347:
[----:B-1----:R-:W3:Y:S01]  /*2c80*/  LDL R159, [R1+0x28] ;  /* 0x00002800019f7983 */ /* 0x002ee20000100800 */
[----:B------:R-:W-:Y:S04]  /*2c90*/  DEPBAR.LE SB0, 0x0 ;  /* 0x000080000000791a */ /* 0x000fe80000000000 */
[----:B------:R-:W4:Y:S01]  /*2ca0*/  LDL R158, [R1+0x2c] ;  /* 0x00002c00019e7983 */ /* 0x000f220000100800 */
[----:B------:R-:W-:Y:S02]  /*2cb0*/  USHF.L.U32 UR19, UR18, 0x5, URZ ;  /* 0x0000000512137899 */ /* 0x000fe4000800063f */
[----:B------:R-:W-:Y:S01]  /*2cc0*/  UIADD3 UR15, UR18, 0x1, URZ ;  /* 0x00000001120f7890 */ /* 0x000fe2000fffe03f */
[----:B-----5:R-:W5:Y:S01]  /*2cd0*/  LDL R157, [R1+0x34] ;  /* 0x00003400019d7983 */ /* 0x020f620000100800 */
[----:B------:R-:W-:Y:S02]  /*2ce0*/  UIADD3 UR4, -UR10, 0x1, UR19 ;  /* 0x000000010a047890 */ /* 0x000fe4000fffe113 */
[----:B------:R-:W-:Y:S01]  /*2cf0*/  UISETP.GE.AND UP0, UPT, UR15, UR11, UPT ;  /* 0x0000000b0f00728c */ /* 0x000fe2000bf06270 */
[----:B--2---:R-:W2:Y:S01]  /*2d00*/  LDL R232, [R1+0x20] ;  /* 0x0000200001e87983 */ /* 0x004ea20000100800 */
[----:B------:R-:W-:Y:S03]  /*2d10*/  UIADD3 UR4, UR4, UR7, URZ ;  /* 0x0000000704047290 */ /* 0x000fe6000fffe03f */
[----:B------:R-:W2:Y:S04]  /*2d20*/  LDL R156, [R1+0x30] ;  /* 0x00003000019c7983 */ /* 0x000ea80000100800 */
[----:B------:R-:W-:Y:S01]  /*2d30*/  BAR.SYNC.DEFER_BLOCKING 0x0 ;  /* 0x0000000000007b1d */ /* 0x000fe20000010000 */
[----:B------:R-:W-:Y:S05]  /*2d40*/  PLOP3.LUT P6, PT, PT, PT, UP0, 0x80, 0x0 ;  /* 0x000000000000781c */ /* 0x000fea0003fcf008 */
[----:B------:R-:W-:Y:S04]  /*2d50*/  LDSM.16.M88.4 R8, [R2+0x8080] ;  /* 0x008080000208783b */ /* 0x000fe80000000200 */
[----:B------:R-:W-:Y:S04]  /*2d60*/  LDSM.16.M88.4 R16, [R3+0x8080] ;  /* 0x008080000310783b */ /* 0x000fe80000000200 */
[----:B------:R-:W2:Y:S04]  /*2d70*/  LDL R229, [R1+0x54] ;  /* 0x0000540001e57983 */ /* 0x000ea80000100800 */
        /* <DEDUP_REMOVED lines=75> */
[----:B------:R-:W-:Y:S01]  /*3230*/  FMUL.FTZ R6, R6, c[0x0][0x2b4] ;  /* 0x0000ad0006067a20 */ /* 0x000fe20000410000 */
[----:B------:R-:W4:Y:S01]  /*3240*/  MUFU.TANH R162, R4 ;  /* 0x0000000400a27308 */ /* 0x000f220000002400 */
[----:B------:R-:W-:Y:S01]  /*3250*/  FMUL.FTZ R7, R7, c[0x0][0x2b4] ;  /* 0x0000ad0007077a20 */ /* 0x000fe20000410000 */
[C---:B-1----:R-:W-:Y:S03]  /*3260*/  HMMA.16816.F32.BF16 R12, R156.reuse, R164, RZ ;  /* 0x000000a49c0c723c */ /* 0x042fe600000418ff */
[----:B------:R-:W-:Y:S02]  /*3270*/  FMUL.FTZ R9, R9, c[0x0][0x2b4] ;  /* 0x0000ad0009097a20 */ /* 0x000fe40000410000 */
[----:B------:R-:W-:Y:S02]  /*3280*/  FMUL.FTZ R10, R10, c[0x0][0x2b4] ;  /* 0x0000ad000a0a7a20 */ /* 0x000fe40000410000 */
[----:B------:R-:W-:Y:S01]  /*3290*/  FMUL.FTZ R11, R11, c[0x0][0x2b4] ;  /* 0x0000ad000b0b7a20 */ /* 0x000fe20000410000 */
[----:B------:R-:W-:Y:S01]  /*32a0*/  HMMA.16816.F32.BF16 R16, R156, R166, RZ ;  /* 0x000000a69c10723c */ /* 0x000fe200000418ff */
[----:B------:R-:W1:Y:S03]  /*32b0*/  MUFU.TANH R158, R5 ;  /* 0x00000005009e7308 */ /* 0x000e660000002400 */
[----:B------:R-:W-:Y:S07]  /*32c0*/  FMUL.FTZ R8, R8, c[0x0][0x2b4] ;  /* 0x0000ad0008087a20 */ /* 0x000fee0000410000 */
[----:B------:R5:W-:Y:S05]  /*32d0*/  MUFU.TANH R157, R8 ;  /* 0x00000008009d7308 */ /* 0x000bea0000002400 */
[C---:B---3--:R-:W-:Y:S05]  /*32e0*/  HMMA.16816.F32.BF16 R12, R152.reuse, R168, R12 ;  /* 0x000000a8980c723c */ /* 0x048fea000004180c */
[----:B------:R-:W3:Y:S03]  /*32f0*/  MUFU.TANH R228, R6 ;  /* 0x0000000600e47308 */ /* 0x000ee60000002400 */
[----:B------:R-:W-:Y:S01]  /*3300*/  HMMA.16816.F32.BF16 R16, R152, R170, R16 ;  /* 0x000000aa9810723c */ /* 0x000fe20000041810 */
[----:B------:R-:W1:Y:S06]  /*3310*/  LDSM.16.M88.4 R152, [R252+0x10080] ;  /* 0x01008000fc98783b */ /* 0x000e6c0000000200 */
[----:B------:R3:W1:Y:S01]  /*3320*/  MUFU.TANH R163, R7 ;  /* 0x0000000700a37308 */ /* 0x0006620000002400 */
[----:B-----5:R-:W-:Y:S08]  /*3330*/  MOV R8, UR4 ;  /* 0x0000000400087c02 */ /* 0x020ff00008000f00 */
[C---:B--2---:R-:W-:Y:S01]  /*3340*/  HMMA.16816.F32.BF16 R12, R148.reuse, R172, R12 ;  /* 0x000000ac940c723c */ /* 0x044fe2000004180c */
[----:B------:R-:W2:Y:S04]  /*3350*/  MUFU.TANH R156, R9 ;  /* 0x00000009009c7308 */ /* 0x000ea80000002400 */
[----:B------:R-:W-:Y:S03]  /*3360*/  IADD3 R8, R229, -c[0x0][0x168], R8 ;  /* 0x80005a00e5087a10 */ /* 0x000fe60007ffe008 */
[----:B------:R-:W-:Y:S01]  /*3370*/  HMMA.16816.F32.BF16 R16, R148, R174, R16 ;  /* 0x000000ae9410723c */ /* 0x000fe20000041810 */
[----:B------:R-:W5:Y:S02]  /*3380*/  LDSM.16.M88.4 R148, [R2+0x11080] ;  /* 0x011080000294783b */ /* 0x000f640000000200 */
[----:B------:R-:W2:Y:S02]  /*3390*/  MUFU.TANH R159, R10 ;  /* 0x0000000a009f7308 */ /* 0x000ea40000002400 */
[----:B---3--:R-:W-:Y:S11]  /*33a0*/  LDSM.16.M88.4 R4, [R232+0x13080] ;  /* 0x01308000e804783b */ /* 0x008ff60000000200 */
[C---:B-1----:R-:W-:Y:S08]  /*33b0*/  HMMA.16816.F32.BF16 R12, R152.reuse, R176, R12 ;  /* 0x000000b0980c723c */ /* 0x042ff0000004180c */
[----:B------:R-:W-:Y:S01]  /*33c0*/  HMMA.16816.F32.BF16 R16, R152, R178, R16 ;  /* 0x000000b29810723c */ /* 0x000fe20000041810 */
[----:B------:R-:W1:-:S15]  /*33d0*/  LDSM.16.M88.4 R152, [R3+0x11080] ;  /* 0x011080000398783b */ /* 0x000e5e0000000200 */
[C---:B-----5:R-:W-:Y:S08]  /*33e0*/  HMMA.16816.F32.BF16 R12, R148.reuse, R180, R12 ;  /* 0x000000b4940c723c */ /* 0x060ff0000004180c */
        /* <DEDUP_REMOVED lines=24> */
[----:B------:R-:W-:Y:S07]  /*3570*/  HMMA.16816.F32.BF16 R16, R148, R214, R16 ;  /* 0x000000d69410723c */ /* 0x000fee0000041810 */
[----:B------:R-:W-:Y:S05]  /*3580*/  IADD3 R148, -R231, R8, RZ ;  /* 0x00000008e7947210 */ /* 0x000fea0007ffe1ff */
[----:B------:R-:W-:Y:S02]  /*3590*/  IMNMX R149, R230, R148, PT ;  /* 0x00000094e6957217 */ /* 0x000fe40003800200 */
[----:B------:R-:W-:Y:S02]  /*35a0*/  IADD3 R148, R148, 0x8, RZ ;  /* 0x0000000894947810 */ /* 0x000fe40007ffe0ff */
[C---:B------:R-:W-:Y:S01]  /*35b0*/  ISETP.GT.AND P0, PT, R149.reuse, RZ, PT ;  /* 0x000000ff9500720c */ /* 0x040fe20003f04270 */
[C---:B-1----:R-:W-:Y:S05]  /*35c0*/  HMMA.16816.F32.BF16 R12, R152.reuse, R216, R12 ;  /* 0x000000d8980c723c */ /* 0x042fea000004180c */
[----:B------:R-:W-:Y:S03]  /*35d0*/  IMNMX R148, R230, R148, PT ;  /* 0x00000094e6947217 */ /* 0x000fe60003800200 */
[----:B------:R-:W-:Y:S01]  /*35e0*/  HMMA.16816.F32.BF16 R16, R152, R218, R16 ;  /* 0x000000da9810723c */ /* 0x000fe20000041810 */
[----:B------:R-:W3:Y:S01]  /*35f0*/  LDL R155, [R1+0x68] ;  /* 0x00006800019b7983 */ /* 0x000ee20000100800 */
[----:B------:R1:W5:Y:S01]  /*3600*/  MUFU.TANH R154, R11 ;  /* 0x0000000b009a7308 */ /* 0x0003620000002400 */
[----:B------:R-:W-:Y:S04]  /*3610*/  ISETP.GT.AND P1, PT, R148, 0x20, PT ;  /* 0x000000209400780c */ /* 0x000fe80003f24270 */
[----:B----4-:R-:W-:Y:S02]  /*3620*/  FSEL R153, R162, -INF , P0 ;  /* 0xff800000a2997808 */ /* 0x010fe40000000000 */
[----:B------:R-:W-:Y:S03]  /*3630*/  ISETP.GT.AND P0, PT, R149, 0x1, PT ;  /* 0x000000019500780c */ /* 0x000fe60003f04270 */
[--C-:B------:R-:W-:Y:S01]  /*3640*/  FFMA.FTZ R153, R153, c[0x0][0x29c], -R160.reuse ;  /* 0x0000a70099997a23 */ /* 0x100fe200000108a0 */
[----:B------:R-:W-:Y:S02]  /*3650*/  FSEL R150, R158, -INF , P0 ;  /* 0xff8000009e967808 */ /* 0x000fe40000000000 */
[----:B------:R-:W-:Y:S01]  /*3660*/  ISETP.GT.AND P0, PT, R148, RZ, PT ;  /* 0x000000ff9400720c */ /* 0x000fe20003f04270 */
[C---:B------:R-:W-:Y:S02]  /*3670*/  HMMA.16816.F32.BF16 R12, R4.reuse, R220, R12 ;  /* 0x000000dc040c723c */ /* 0x040fe4000004180c */
[----:B------:R-:W4:Y:S03]  /*3680*/  MUFU.EX2 R153, R153 ;  /* 0x0000009900997308 */ /* 0x000f260000000800 */
[--C-:B------:R-:W-:Y:S03]  /*3690*/  FFMA.FTZ R150, R150, c[0x0][0x29c], -R160.reuse ;  /* 0x0000a70096967a23 */ /* 0x100fe600000108a0 */
[----:B------:R-:W-:Y:S01]  /*36a0*/  HMMA.16816.F32.BF16 R16, R4, R222, R16 ;  /* 0x000000de0410723c */ /* 0x000fe20000041810 */
[----:B------:R-:W-:Y:S03]  /*36b0*/  LDS R5, [R229.X4+0x14100] ;  /* 0x01410000e5057984 */ /* 0x000fe60000004800 */
[----:B------:R2:W-:Y:S01]  /*36c0*/  MUFU.EX2 R152, R150 ;  /* 0x0000009600987308 */ /* 0x0005e20000000800 */
[----:B-1----:R-:W1:Y:S04]  /*36d0*/  LDSM.16.M88.4 R8, [R252+0x13080] ;  /* 0x01308000fc08783b */ /* 0x002e680000000200 */
[----:B------:R-:W4:Y:S03]  /*36e0*/  LDS R4, [R229.X4+0x14120] ;  /* 0x01412000e5047984 */ /* 0x000f260000004800 */
[----:B--2---:R-:W-:Y:S02]  /*36f0*/  FSEL R150, R228, -INF , P0 ;  /* 0xff800000e4967808 */ /* 0x004fe40000000000 */
[----:B------:R-:W-:Y:S03]  /*3700*/  ISETP.GT.AND P0, PT, R148, 0x1, PT ;  /* 0x000000019400780c */ /* 0x000fe60003f04270 */
[--C-:B------:R-:W-:Y:S01]  /*3710*/  FFMA.FTZ R150, R150, c[0x0][0x29c], -R161.reuse ;  /* 0x0000a70096967a23 */ /* 0x100fe200000108a1 */
[----:B------:R-:W-:Y:S02]  /*3720*/  FSEL R151, R163, -INF , P0 ;  /* 0xff800000a3977808 */ /* 0x000fe40000000000 */
[----:B------:R-:W-:Y:S03]  /*3730*/  ISETP.GT.AND P0, PT, R149, 0x20, PT ;  /* 0x000000209500780c */ /* 0x000fe60003f04270 */
[----:B------:R-:W-:Y:S01]  /*3740*/  MUFU.EX2 R150, R150 ;  /* 0x0000009600967308 */ /* 0x000fe20000000800 */
[----:B------:R-:W-:Y:S01]  /*3750*/  FSEL R6, R157, -INF , P0 ;  /* 0xff8000009d067808 */ /* 0x000fe20000000000 */
[--C-:B------:R-:W-:Y:S01]  /*3760*/  FFMA.FTZ R151, R151, c[0x0][0x29c], -R161.reuse ;  /* 0x0000a70097977a23 */ /* 0x100fe200000108a1 */
[----:B------:R-:W-:Y:S02]  /*3770*/  ISETP.GT.AND P0, PT, R149, 0x21, PT ;  /* 0x000000219500780c */ /* 0x000fe40003f04270 */
[----:B------:R-:W2:Y:S01]  /*3780*/  LDL R149, [R1+0x6c] ;  /* 0x00006c0001957983 */ /* 0x000ea20000100800 */
[C---:B-1----:R-:W-:Y:S04]  /*3790*/  HMMA.16816.F32.BF16 R12, R8.reuse, R224, R12 ;  /* 0x000000e0080c723c */ /* 0x042fe8000004180c */
[----:B------:R-:W-:Y:S01]  /*37a0*/  MUFU.EX2 R151, R151 ;  /* 0x0000009700977308 */ /* 0x000fe20000000800 */
[----:B------:R-:W-:Y:S01]  /*37b0*/  FSEL R7, R156, -INF , P0 ;  /* 0xff8000009c077808 */ /* 0x000fe20000000000 */
[--C-:B------:R-:W-:Y:S01]  /*37c0*/  FFMA.FTZ R6, R6, c[0x0][0x29c], -R160.reuse ;  /* 0x0000a70006067a23 */ /* 0x100fe200000108a0 */
[----:B------:R-:W-:Y:S01]  /*37d0*/  ISETP.GT.AND P0, PT, R148, 0x21, PT ;  /* 0x000000219400780c */ /* 0x000fe20003f04270 */
[----:B------:R-:W-:Y:S04]  /*37e0*/  HMMA.16816.F32.BF16 R16, R8, R226, R16 ;  /* 0x000000e20810723c */ /* 0x000fe80000041810 */
[----:B------:R-:W-:Y:S02]  /*37f0*/  FFMA.FTZ R160, R7, c[0x0][0x29c], -R160 ;  /* 0x0000a70007a07a23 */ /* 0x000fe400000108a0 */
[----:B------:R-:W1:Y:S01]  /*3800*/  MUFU.EX2 R6, R6 ;  /* 0x0000000600067308 */ /* 0x000e620000000800 */
[----:B------:R-:W-:Y:S01]  /*3810*/  FFMA.FTZ R148, -R157, R157, 1 ;  /* 0x3f8000009d947423 */ /* 0x000fe2000001019d */
[----:B------:R-:W-:Y:S04]  /*3820*/  FSEL R11, R159, -INF , P1 ;  /* 0xff8000009f0b7808 */ /* 0x000fe80000800000 */
[----:B-----5:R-:W-:Y:S01]  /*3830*/  FSEL R8, R154, -INF , P0 ;  /* 0xff8000009a087808 */ /* 0x020fe20000000000 */
[----:B------:R-:W-:Y:S03]  /*3840*/  FFMA.FTZ R11, R11, c[0x0][0x29c], -R161 ;  /* 0x0000a7000b0b7a23 */ /* 0x000fe600000108a1 */
[----:B------:R-:W5:Y:S01]  /*3850*/  MUFU.EX2 R7, R160 ;  /* 0x000000a000077308 */ /* 0x000f620000000800 */
[--C-:B------:R-:W-:Y:S02]  /*3860*/  FADD.FTZ R12, R12, -R5.reuse ;  /* 0x800000050c0c7221 */ /* 0x100fe40000010000 */
[--C-:B------:R-:W-:Y:S02]  /*3870*/  FADD.FTZ R10, R13, -R5.reuse ;  /* 0x800000050d0a7221 */ /* 0x100fe40000010000 */
[----:B------:R-:W-:Y:S02]  /*3880*/  FFMA.FTZ R13, -R162, R162, 1 ;  /* 0x3f800000a20d7423 */ /* 0x000fe400000101a2 */
[----:B----4-:R-:W-:Y:S02]  /*3890*/  FMUL.FTZ R12, R153, R12 ;  /* 0x0000000c990c7220 */ /* 0x010fe40000410000 */
[--C-:B------:R-:W-:Y:S01]  /*38a0*/  FADD.FTZ R9, R16, -R5.reuse ;  /* 0x8000000510097221 */ /* 0x100fe20000010000 */
[----:B------:R-:W4:Y:S01]  /*38b0*/  MUFU.EX2 R11, R11 ;  /* 0x0000000b000b7308 */ /* 0x000f220000000800 */
[----:B------:R-:W-:Y:S02]  /*38c0*/  FADD.FTZ R5, R17, -R5 ;  /* 0x8000000511057221 */ /* 0x000fe40000010000 */
[----:B------:R-:W-:Y:S02]  /*38d0*/  FFMA.FTZ R17, -R156, R156, 1 ;  /* 0x3f8000009c117423 */ /* 0x000fe4000001019c */
[----:B-1----:R-:W-:Y:S02]  /*38e0*/  FMUL.FTZ R9, R6, R9 ;  /* 0x0000000906097220 */ /* 0x002fe40000410000 */
[----:B------:R-:W-:Y:S02]  /*38f0*/  FMUL.FTZ R13, R13, R12 ;  /* 0x0000000c0d0d7220 */ /* 0x000fe40000410000 */
[----:B------:R-:W-:Y:S02]  /*3900*/  FMUL.FTZ R12, R148, R9 ;  /* 0x00000009940c7220 */ /* 0x000fe40000410000 */
[----:B------:R-:W-:Y:S02]  /*3910*/  FFMA.FTZ R161, R8, c[0x0][0x29c], -R161 ;  /* 0x0000a70008a17a23 */ /* 0x000fe400000108a1 */
[--C-:B------:R-:W-:Y:S02]  /*3920*/  FADD.FTZ R19, R19, -R4.reuse ;  /* 0x8000000413137221 */ /* 0x100fe40000010000 */
[C---:B-----5:R-:W-:Y:S01]  /*3930*/  FMUL.FTZ R5, R7.reuse, R5 ;  /* 0x0000000507057220 */ /* 0x060fe20000410000 */
[----:B------:R-:W1:Y:S01]  /*3940*/  MUFU.EX2 R8, R161 ;  /* 0x000000a100087308 */ /* 0x000e620000000800 */
[--C-:B------:R-:W-:Y:S01]  /*3950*/  FADD.FTZ R14, R14, -R4.reuse ;  /* 0x800000040e0e7221 */ /* 0x100fe20000010000 */
[----:B------:R-:W-:Y:S01]  /*3960*/  F2FP.BF16.PACK_AB R7, R7, R6 ;  /* 0x000000060707723e */ /* 0x000fe200000010ff */
[----:B------:R-:W-:Y:S01]  /*3970*/  FMUL.FTZ R9, R17, R5 ;  /* 0x0000000511097220 */ /* 0x000fe20000410000 */
[----:B------:R-:W-:Y:S01]  /*3980*/  F2FP.BF16.PACK_AB R5, R152, R153 ;  /* 0x000000999805723e */ /* 0x000fe200000010ff */
[----:B------:R-:W-:Y:S02]  /*3990*/  FFMA.FTZ R16, -R158, R158, 1 ;  /* 0x3f8000009e107423 */ /* 0x000fe4000001019e */
[----:B------:R-:W-:Y:S01]  /*39a0*/  FMUL.FTZ R10, R152, R10 ;  /* 0x0000000a980a7220 */ /* 0x000fe20000410000 */
[----:B------:R-:W-:Y:S01]  /*39b0*/  F2FP.BF16.PACK_AB R9, R9, R12 ;  /* 0x0000000c0909723e */ /* 0x000fe200000010ff */
[--C-:B------:R-:W-:Y:S02]  /*39c0*/  FADD.FTZ R12, R18, -R4.reuse ;  /* 0x80000004120c7221 */ /* 0x100fe40000010000 */
[----:B------:R-:W-:Y:S02]  /*39d0*/  FMUL.FTZ R10, R16, R10 ;  /* 0x0000000a100a7220 */ /* 0x000fe40000410000 */
[----:B------:R-:W-:Y:S02]  /*39e0*/  FMUL.FTZ R14, R150, R14 ;  /* 0x0000000e960e7220 */ /* 0x000fe40000410000 */
[----:B----4-:R-:W-:Y:S01]  /*39f0*/  FMUL.FTZ R12, R11, R12 ;  /* 0x0000000c0b0c7220 */ /* 0x010fe20000410000 */
[----:B------:R-:W-:Y:S01]  /*3a00*/  F2FP.BF16.PACK_AB R10, R10, R13 ;  /* 0x0000000d0a0a723e */ /* 0x000fe200000010ff */
[----:B------:R-:W-:Y:S02]  /*3a10*/  FFMA.FTZ R13, -R163, R163, 1 ;  /* 0x3f800000a30d7423 */ /* 0x000fe400000101a3 */
[----:B------:R-:W-:Y:S01]  /*3a20*/  FFMA.FTZ R16, -R154, R154, 1 ;  /* 0x3f8000009a107423 */ /* 0x000fe2000001019a */
[----:B-1----:R-:W-:Y:S01]  /*3a30*/  F2FP.BF16.PACK_AB R6, R8, R11 ;  /* 0x0000000b0806723e */ /* 0x002fe200000010ff */
[----:B------:R-:W-:Y:S02]  /*3a40*/  FFMA.FTZ R11, -R228, R228, 1 ;  /* 0x3f800000e40b7423 */ /* 0x000fe400000101e4 */
[----:B------:R-:W-:Y:S02]  /*3a50*/  FMUL.FTZ R8, R8, R19 ;  /* 0x0000001308087220 */ /* 0x000fe40000410000 */
[----:B------:R-:W-:Y:S02]  /*3a60*/  FMUL.FTZ R11, R11, R14 ;  /* 0x0000000e0b0b7220 */ /* 0x000fe40000410000 */
[----:B------:R-:W-:Y:S01]  /*3a70*/  FMUL.FTZ R8, R16, R8 ;  /* 0x0000000810087220 */ /* 0x000fe20000410000 */
[----:B---3--:R1:W-:Y:S02]  /*3a80*/  STS [R155+0x14180], R5 ;  /* 0x014180059b007388 */ /* 0x0083e40000000800 */
[----:B-1----:R-:W-:Y:S01]  /*3a90*/  FADD.FTZ R5, R15, -R4 ;  /* 0x800000040f057221 */ /* 0x002fe20000010000 */
[----:B------:R-:W-:Y:S01]  /*3aa0*/  F2FP.BF16.PACK_AB R4, R151, R150 ;  /* 0x000000969704723e */ /* 0x000fe200000010ff */
[----:B------:R-:W-:Y:S02]  /*3ab0*/  FFMA.FTZ R15, -R159, R159, 1 ;  /* 0x3f8000009f0f7423 */ /* 0x000fe4000001019f */
[----:B------:R-:W-:Y:S02]  /*3ac0*/  FMUL.FTZ R5, R151, R5 ;  /* 0x0000000597057220 */ /* 0x000fe40000410000 */
[----:B------:R1:W-:Y:S01]  /*3ad0*/  STS [R155+0x14580], R4 ;  /* 0x014580049b007388 */ /* 0x0003e20000000800 */
[----:B------:R-:W-:Y:S02]  /*3ae0*/  FMUL.FTZ R12, R15, R12 ;  /* 0x0000000c0f0c7220 */ /* 0x000fe40000410000 */
[----:B------:R-:W-:Y:S05]  /*3af0*/  FMUL.FTZ R5, R13, R5 ;  /* 0x000000050d057220 */ /* 0x000fea0000410000 */
[----:B------:R-:W-:Y:S02]  /*3b00*/  F2FP.BF16.PACK_AB R5, R5, R11 ;  /* 0x0000000b0505723e */ /* 0x000fe400000010ff */
[----:B-1----:R-:W-:Y:S01]  /*3b10*/  F2FP.BF16.PACK_AB R4, R8, R12 ;  /* 0x0000000c0804723e */ /* 0x002fe200000010ff */
[----:B--2---:R-:W-:Y:S04]  /*3b20*/  STS [R149], R7 ;  /* 0x0000000795007388 */ /* 0x004fe80000000800 */
[----:B------:R-:W-:Y:S04]  /*3b30*/  STS [R149+0x400], R6 ;  /* 0x0004000695007388 */ /* 0x000fe80000000800 */
[----:B------:R-:W-:Y:S06]  /*3b40*/  BAR.SYNC.DEFER_BLOCKING 0x0 ;  /* 0x0000000000007b1d */ /* 0x000fec0000010000 */
        /* <DEDUP_REMOVED lines=67> */
[----:B------:R4:W-:Y:S01]  /*3f80*/  STL [R1+0xc8], R0 ;  /* 0x0000c80001007387 */ /* 0x0009e20000100800 */
[----:B------:R-:W-:Y:S01]  /*3f90*/  IMAD.U32 R244, RZ, RZ, UR22 ;  /* 0x00000016fff47e24 */ /* 0x000fe2000f8e00ff */
[----:B------:R-:W-:Y:S01]  /*3fa0*/  UIMAD UR20, UR20, UR4, URZ ;  /* 0x00000004141472a4 */ /* 0x000fe2000f8e023f */
[----:B------:R-:W-:Y:S01]  /*3fb0*/  IMAD.U32 R245, RZ, RZ, UR22 ;  /* 0x00000016fff57e24 */ /* 0x000fe2000f8e00ff */
[----:B------:R-:W-:Y:S02]  /*3fc0*/  UIMAD UR4, UR15, UR8, UR6 ;  /* 0x000000080f0472a4 */ /* 0x000fe4000f8e0206 */
[----:B------:R-:W-:Y:S04]  /*3fd0*/  UIMAD UR20, UR15, UR5, UR20 ;  /* 0x000000050f1472a4 */ /* 0x000fe8000f8e0214 */
[----:B------:R-:W-:Y:S01]  /*3fe0*/  UIADD3 UR20, UR23, UR20, URZ ;  /* 0x0000001417147290 */ /* 0x000fe2000fffe03f */
[----:B-1--4-:R-:W4:Y:S04]  /*3ff0*/  LDL R0, [R1+0x60] ;  /* 0x0000600001007983 */ /* 0x012f280000100800 */
[----:B------:R1:W-:Y:S04]  /*4000*/  STL.64 [R1+0xc0], R2 ;  /* 0x0000c00201007387 */ /* 0x0003e80000100a00 */
[----:B------:R-:W4:Y:S04]  /*4010*/  LDL.64 R250, [R1+0x88] ;  /* 0x0000880001fa7983 */ /* 0x000f280000100a00 */
[----:B-1----:R-:W4:Y:S04]  /*4020*/  LDL.64 R2, [R1+0x58] ;  /* 0x0000580001027983 */ /* 0x002f280000100a00 */
[----:B--2---:R-:W2:Y:S01]  /*4030*/  LDL R247, [R1+0xa8] ;  /* 0x0000a80001f77983 */ /* 0x004ea20000100800 */
[----:B------:R-:W-:Y:S01]  /*4040*/  LEA R245, P0, R245, R246, 0x5 ;  /* 0x000000f6f5f57211 */ /* 0x000fe200078028ff */
[----:B------:R-:W-:Y:S05]  /*4050*/  IMAD.U32 R246, RZ, RZ, UR20 ;  /* 0x00000014fff67e24 */ /* 0x000fea000f8e00ff */
[----:B---3--:R-:W-:Y:S02]  /*4060*/  LEA.HI.X R246, R244, R249, R246, 0x5, P0 ;  /* 0x000000f9f4f67211 */ /* 0x008fe400000f2cf6 */
[----:B------:R-:W3:Y:S01]  /*4070*/  LDL.64 R248, [R1+0x70] ;  /* 0x0000700001f87983 */ /* 0x000ee20000100a00 */
[C---:B------:R-:W-:Y:S04]  /*4080*/  LEA R244, P0, R245.reuse, c[0x0][0x1f0], 0x1 ;  /* 0x00007c00f5f47a11 */ /* 0x040fe800078008ff */
[----:B------:R-:W-:Y:S02]  /*4090*/  LEA.HI.X R245, R245, c[0x0][0x1f4], R246, 0x1, P0 ;  /* 0x00007d00f5f57a11 */ /* 0x000fe400000f0cf6 */
[----:B------:R-:W2:Y:S01]  /*40a0*/  LDL R246, [R1+0x50] ;  /* 0x0000500001f67983 */ /* 0x000ea20000100800 */
[C---:B----4-:R-:W-:Y:S02]  /*40b0*/  LOP3.LUT P2, RZ, R0.reuse, 0x1, RZ, 0xc0, !PT ;  /* 0x0000000100ff7812 */ /* 0x050fe4000784c0ff */
[C---:B------:R-:W-:Y:S02]  /*40c0*/  LOP3.LUT P1, RZ, R0.reuse, 0x2, RZ, 0xc0, !PT ;  /* 0x0000000200ff7812 */ /* 0x040fe4000782c0ff */
[C---:B------:R-:W-:Y:S02]  /*40d0*/  LOP3.LUT P0, RZ, R0.reuse, 0x4, RZ, 0xc0, !PT ;  /* 0x0000000400ff7812 */ /* 0x040fe4000780c0ff */
[----:B------:R-:W-:Y:S02]  /*40e0*/  LOP3.LUT P3, RZ, R0, 0x8, RZ, 0xc0, !PT ;  /* 0x0000000800ff7812 */ /* 0x000fe4000786c0ff */
[----:B------:R1:W5:Y:S01]  /*40f0*/  LDL.LU R0, [R1+0xc8] ;  /* 0x0000c80001007983 */ /* 0x0003620000300800 */
        /* <DEDUP_REMOVED lines=8> */
[----:B--2---:R2:W-:Y:S04]  /*4180*/  LDGSTS.E.BYPASS.LTC128B.128 [R246+0x10080], [R244.64], !P4 ;  /* 0x10080000f4f67fae */ /* 0x0045e8000e101d50 */
[----:B------:R2:W-:Y:S04]  /*4190*/  LDGSTS.E.BYPASS.LTC128B.128 [R246+0x11080], [R244.64+0x80], !P2 ;  /* 0x11080080f4f67fae */ /* 0x0005e8000d101d50 */
[----:B------:R2:W-:Y:S04]  /*41a0*/  LDGSTS.E.BYPASS.LTC128B.128 [R246+0x12080], [R244.64+0x100], !P1 ;  /* 0x12080100f4f67fae */ /* 0x0005e8000c901d50 */
[----:B------:R2:W-:Y:S02]  /*41b0*/  LDGSTS.E.BYPASS.LTC128B.128 [R246+0x13080], [R244.64+0x180], !P0 ;  /* 0x13080180f4f67fae */ /* 0x0005e4000c101d50 */
[----:B--2---:R-:W-:Y:S05]  /*41c0*/  IMAD.U32 R244, RZ, RZ, UR19 ;  /* 0x00000013fff47e24 */ /* 0x004fea000f8e00ff */
[----:B------:R-:W-:Y:S04]  /*41d0*/  @!P5 IADD3 R244, R244, 0x20, RZ ;  /* 0x00000020f4f4d810 */ /* 0x000fe80007ffe0ff */
[C---:B------:R-:W-:Y:S04]  /*41e0*/  @!P5 IADD3 R245, P0, R244.reuse, R250, RZ ;  /* 0x000000faf4f5d210 */ /* 0x040fe80007f1e0ff */
[----:B------:R-:W-:Y:S02]  /*41f0*/  @!P5 LEA.HI.X.SX32 R246, R244, R247, 0x1, P0 ;  /* 0x000000f7f4f6d211 */ /* 0x000fe400000f0eff */
[C---:B------:R-:W-:Y:S04]  /*4200*/  @!P5 LEA R244, P0, R245.reuse, c[0x0][0x280], 0x2 ;  /* 0x0000a000f5f4da11 */ /* 0x040fe800078010ff */
[----:B------:R-:W-:Y:S01]  /*4210*/  @!P5 LEA.HI.X R245, R245, c[0x0][0x284], R246, 0x2, P0 ;  /* 0x0000a100f5f5da11 */ /* 0x000fe200000f14f6 */
[----:B---3--:R-:W-:Y:S05]  /*4220*/  @!P5 IMAD.SHL.U32 R246, R248, 0x10, RZ ;  /* 0x00000010f8f6d824 */ /* 0x008fea00078e00ff */
[----:B------:R1:W-:Y:S03]  /*4230*/  @!P5 LDGSTS.E.BYPASS.LTC128B.128 [R246+0x14100], [R244.64] ;  /* 0x14100000f4f6dfae */ /* 0x0003e6000b901d50 */
.L_x_345:
        /* <DEDUP_REMOVED lines=59> */
[----:B------:R-:W3:Y:S02]  /*45f0*/  LDL.64 R150, [R1+0x58] ;  /* 0x0000580001967983 */ /* 0x000ee40000100a00 */
[----:B------:R-:W-:Y:S02]  /*4600*/  UIMAD UR19, UR15, UR5, UR19 ;  /* 0x000000050f1372a4 */ /* 0x000fe4000f8e0213 */
[----:B------:R-:W3:Y:S01]  /*4610*/  LDL R149, [R1+0x50] ;  /* 0x0000500001957983 */ /* 0x000ee20000100800 */
[----:B------:R-:W-:Y:S02]  /*4620*/  USHF.L.U32 UR5, UR15, 0x5, URZ ;  /* 0x000000050f057899 */ /* 0x000fe4000800063f */
[----:B------:R-:W-:Y:S01]  /*4630*/  UIADD3 UR19, UR21, UR19, URZ ;  /* 0x0000001315137290 */ /* 0x000fe2000fffe03f */
[----:B------:R-:W3:Y:S01]  /*4640*/  LDL.64 R10, [R1+0x90] ;  /* 0x00009000010a7983 */ /* 0x000ee20000100a00 */
[----:B------:R-:W-:Y:S03]  /*4650*/  UIADD3 UR4, -UR5, UR9, URZ ;  /* 0x0000000905047290 */ /* 0x000fe6000fffe13f */
[----:B------:R-:W3:Y:S01]  /*4660*/  LDL R7, [R1+0xac] ;  /* 0x0000ac0001077983 */ /* 0x000ee20000100800 */
[----:B------:R-:W-:Y:S03]  /*4670*/  IMAD.U32 R6, RZ, RZ, UR19 ;  /* 0x00000013ff067e24 */ /* 0x000fe6000f8e00ff */
[----:B------:R-:W3:Y:S01]  /*4680*/  LDL.64 R8, [R1+0x70] ;  /* 0x0000700001087983 */ /* 0x000ee20000100a00 */
[----:B--2---:R-:W-:Y:S02]  /*4690*/  LEA R5, P0, R5, R14, 0x5 ;  /* 0x0000000e05057211 */ /* 0x004fe400078028ff */
[C---:B----4-:R-:W-:Y:S02]  /*46a0*/  LOP3.LUT P2, RZ, R12.reuse, 0x1, RZ, 0xc0, !PT ;  /* 0x000000010cff7812 */ /* 0x050fe4000784c0ff */
[----:B------:R-:W-:Y:S02]  /*46b0*/  LOP3.LUT P1, RZ, R12, 0x2, RZ, 0xc0, !PT ;  /* 0x000000020cff7812 */ /* 0x000fe4000782c0ff */
[----:B---3--:R-:W-:Y:S02]  /*46c0*/  LEA.HI.X R6, R4, R13, R6, 0x5, P0 ;  /* 0x0000000d04067211 */ /* 0x008fe400000f2c06 */
[C---:B------:R-:W-:Y:S02]  /*46d0*/  LEA R4, P0, R5.reuse, c[0x0][0x160], 0x1 ;  /* 0x0000580005047a11 */ /* 0x040fe400078008ff */
        /* <DEDUP_REMOVED lines=15> */
[----:B-1----:R-:W-:Y:S04]  /*47d0*/  IADD3 R5, P0, R10, UR5, RZ ;  /* 0x000000050a057c10 */ /* 0x002fe8000ff1e0ff */
[----:B------:R-:W-:Y:S02]  /*47e0*/  LEA.HI.X.SX32 R6, R6, R7, 0x1, P0 ;  /* 0x0000000706067211 */ /* 0x000fe400000f0eff */
[C---:B------:R-:W-:Y:S04]  /*47f0*/  LEA R4, P0, R5.reuse, c[0x0][0x258], 0x2 ;  /* 0x0000960005047a11 */ /* 0x040fe800078010ff */
[----:B------:R-:W-:Y:S01]  /*4800*/  LEA.HI.X R5, R5, c[0x0][0x25c], R6, 0x2, P0 ;  /* 0x0000970005057a11 */ /* 0x000fe200000f1406 */
[----:B------:R-:W-:Y:S05]  /*4810*/  @!P5 IMAD.SHL.U32 R6, R8, 0x10, RZ ;  /* 0x000000100806d824 */ /* 0x000fea00078e00ff */
[----:B------:R1:W-:Y:S03]  /*4820*/  @!P5 LDGSTS.E.BYPASS.LTC128B.128 [R6+0x14080], [R4.64] ;  /* 0x140800000406dfae */ /* 0x0003e6000b901d50 */
.L_x_346:
        /* <DEDUP_REMOVED lines=167> */
.L_x_344:
[----:B------:R-:W-:Y:S05]  /*52a0*/  @P0 BRA `(.L_x_348) ;  /* 0x00001d8000000947 */ /* 0x000fea0003800000 */
[----:B------:R-:W2:Y:S01]  /*52b0*/  LDL.LU.64 R148, [R1+0x70] ;  /* 0x0000700001947983 */ /* 0x000ea20000300a00 */
[----:B------:R-:W-:Y:S01]  /*52c0*/  F2FP.BF16.PACK_AB R39, R39, R38 ;  /* 0x000000262727723e */ /* 0x000fe200000010ff */
[----:B------:R-:W-:Y:S01]  /*52d0*/  ULDC UR7, c[0x0][0x2f0] ;  /* 0x0000bc0000077ab9 */ /* 0x000fe20000000800 */
[----:B------:R-:W-:Y:S01]  /*52e0*/  F2FP.BF16.PACK_AB R38, R3, R5 ;  /* 0x000000050326723e */ /* 0x000fe200000010ff */
[----:B------:R-:W-:Y:S01]  /*52f0*/  UIADD3 UR8, -UR10, UR7, URZ ;  /* 0x000000070a087290 */ /* 0x000fe2000fffe13f */
[----:B------:R-:W-:Y:S01]  /*5300*/  F2FP.BF16.PACK_AB R84, R37, R36 ;  /* 0x000000242554723e */ /* 0x000fe200000010ff */
[----:B------:R-:W-:Y:S01]  /*5310*/  USHF.R.S32.HI UR6, URZ, 0x1f, UR12 ;  /* 0x0000001f3f067899 */ /* 0x000fe2000801140c */
[----:B------:R-:W-:Y:S01]  /*5320*/  F2FP.BF16.PACK_AB R37, R0, R4 ;  /* 0x000000040025723e */ /* 0x000fe200000010ff */
[----:B------:R-:W-:Y:S01]  /*5330*/  UISETP.LT.AND UP0, UPT, UR8, 0x40, UPT ;  /* 0x000000400800788c */ /* 0x000fe2000bf01270 */
[----:B------:R-:W-:Y:S01]  /*5340*/  F2FP.BF16.PACK_AB R36, R89, R2 ;  /* 0x000000025924723e */ /* 0x000fe200000010ff */
[----:B------:R-:W-:Y:S01]  /*5350*/  ULDC.64 UR4, c[0x0][0x338] ;  /* 0x0000ce0000047ab9 */ /* 0x000fe20000000a00 */
[----:B------:R-:W-:Y:S01]  /*5360*/  F2FP.BF16.PACK_AB R129, R21, R20 ;  /* 0x000000141581723e */ /* 0x000fe200000010ff */
[----:B------:R-:W-:Y:S01]  /*5370*/  UIMAD UR4, UR6, UR4, URZ ;  /* 0x00000004060472a4 */ /* 0x000fe2000f8e023f */
[----:B------:R-:W-:Y:S01]  /*5380*/  F2FP.BF16.PACK_AB R127, R23, R22 ;  /* 0x00000016177f723e */ /* 0x000fe200000010ff */
[----:B------:R-:W-:Y:S01]  /*5390*/  USEL UR8, UR8, 0x40, UP0 ;  /* 0x0000004008087887 */ /* 0x000fe20008000000 */
[----:B------:R-:W-:Y:S01]  /*53a0*/  F2FP.BF16.PACK_AB R88, R33, R32 ;  /* 0x000000202158723e */ /* 0x000fe200000010ff */
[----:B------:R-:W-:Y:S01]  /*53b0*/  UIMAD UR5, UR12, UR5, UR4 ;  /* 0x000000050c0572a4 */ /* 0x000fe2000f8e0204 */
[----:B------:R-:W-:Y:S01]  /*53c0*/  F2FP.BF16.PACK_AB R87, R35, R34 ;  /* 0x000000222357723e */ /* 0x000fe200000010ff */
[----:B------:R-:W-:Y:S01]  /*53d0*/  USHF.R.S32.HI UR7, URZ, 0x1f, UR13 ;  /* 0x0000001f3f077899 */ /* 0x000fe2000801140d */
[----:B------:R-:W-:Y:S01]  /*53e0*/  F2FP.BF16.PACK_AB R125, R25, R24 ;  /* 0x00000018197d723e */ /* 0x000fe200000010ff */
[----:B------:R-:W-:Y:S01]  /*53f0*/  BSSY B0, `(.L_x_349) ;  /* 0x00000c9000007945 */ /* 0x000fe20003800000 */
        /* <DEDUP_REMOVED lines=160> */
[----:B------:R3:W-:Y:S01]  /*5e00*/  STS [R2+0x7480], R4 ;  /* 0x0074800402007388 */ /* 0x0007e20000000800 */
[----:B-1----:R-:W-:-:S03]  /*5e10*/  IMAD.SHL.U32 R0, R7, 0x2, RZ ;  /* 0x0000000207007824 */ /* 0x002fc600078e00ff */
[----:B------:R-:W-:Y:S01]  /*5e20*/  BAR.SYNC.DEFER_BLOCKING 0x1, 0x100 ;  /* 0x0044000000007b1d */ /* 0x000fe20000010000 */
[--C-:B------:R-:W-:Y:S01]  /*5e30*/  SHF.R.S32.HI R7, RZ, 0x1f, R6.reuse ;  /* 0x0000001fff077819 */ /* 0x100fe20000011406 */
[----:B--2---:R-:W-:Y:S02]  /*5e40*/  IMAD.U32 R5, RZ, RZ, UR14 ;  /* 0x0000000eff057e24 */ /* 0x004fe4000f8e00ff */
[----:B---3--:R-:W-:Y:S02]  /*5e50*/  IMAD.U32 R2, RZ, RZ, UR12 ;  /* 0x0000000cff027e24 */ /* 0x008fe4000f8e00ff */
[----:B------:R-:W-:Y:S02]  /*5e60*/  IMAD.U32 R4, RZ, RZ, UR13 ;  /* 0x0000000dff047e24 */ /* 0x000fe4000f8e00ff */
[----:B------:R-:W-:-:S05]  /*5e70*/  IMAD.WIDE.U32 R2, R2, c[0x0][0x338], R6 ;  /* 0x0000ce0002027a25 */ /* 0x000fca00078e0006 */
[----:B------:R-:W-:Y:S01]  /*5e80*/  IADD3 R3, R3, UR5, RZ ;  /* 0x0000000503037c10 */ /* 0x000fe2000fffe0ff */
[----:B------:R-:W-:Y:S02]  /*5e90*/  ULDC.64 UR4, c[0x0][0x340] ;  /* 0x0000d00000047ab9 */ /* 0x000fe40000000a00 */
[----:B------:R-:W-:Y:S02]  /*5ea0*/  UIMAD UR4, UR7, UR4, URZ ;  /* 0x00000004070472a4 */ /* 0x000fe4000f8e023f */
[----:B------:R-:W-:Y:S02]  /*5eb0*/  IMAD.WIDE.U32 R10, R4, c[0x0][0x340], R2 ;  /* 0x0000d000040a7a25 */ /* 0x000fe400078e0002 */
[----:B------:R-:W-:Y:S01]  /*5ec0*/  UIMAD UR4, UR13, UR5, UR4 ;  /* 0x000000050d0472a4 */ /* 0x000fe2000f8e0204 */
[----:B------:R1:W2:Y:S01]  /*5ed0*/  LDS.128 R20, [R0+0x8480] ;  /* 0x0084800000147984 */ /* 0x0002a20000000c00 */
[----:B------:R-:W-:-:S03]  /*5ee0*/  IMAD.WIDE R2, R5, 0x40, R8 ;  /* 0x0000004005027825 */ /* 0x000fc600078e0208 */
[----:B------:R1:W3:Y:S01]  /*5ef0*/  LDS.128 R24, [R0+0x8880] ;  /* 0x0088800000187984 */ /* 0x0002e20000000c00 */
[----:B------:R-:W-:-:S03]  /*5f00*/  IADD3 R5, R11, UR4, RZ ;  /* 0x000000040b057c10 */ /* 0x000fc6000fffe0ff */
[----:B------:R1:W4:Y:S04]  /*5f10*/  LDS.128 R28, [R0+0x8c80] ;  /* 0x008c8000001c7984 */ /* 0x0003280000000c00 */
        /* <DEDUP_REMOVED lines=22> */
.L_x_350:
[----:B--234-:R-:W-:Y:S05]  /*6080*/  BSYNC B0 ;  /* 0x0000000000007941 */ /* 0x01cfea0003800000 */
.L_x_349:
        /* <DEDUP_REMOVED lines=17> */
.L_x_352:
[----:B------:R-:W-:Y:S05]  /*61a0*/  BSYNC B0 ;  /* 0x0000000000007941 */ /* 0x000fea0003800000 */
.L_x_351:
        /* <DEDUP_REMOVED lines=17> */
.L_x_354:
[----:B------:R-:W-:Y:S05]  /*62c0*/  BSYNC B0 ;  /* 0x0000000000007941 */ /* 0x000fea0003800000 */
.L_x_353:
        /* <DEDUP_REMOVED lines=16> */
.L_x_356:
[----:B------:R-:W-:Y:S05]  /*63d0*/  BSYNC B0 ;  /* 0x0000000000007941 */ /* 0x000fea0003800000 */
.L_x_355:
        /* <DEDUP_REMOVED lines=16> */
.L_x_358:
[----:B------:R-:W-:Y:S05]  /*64e0*/  BSYNC B0 ;  /* 0x0000000000007941 */ /* 0x000fea0003800000 */
.L_x_357:
        /* <DEDUP_REMOVED lines=16> */
.L_x_360:
[----:B------:R-:W-:Y:S05]  /*65f0*/  BSYNC B0 ;  /* 0x0000000000007941 */ /* 0x000fea0003800000 */
.L_x_359:
        /* <DEDUP_REMOVED lines=16> */
.L_x_362:
[----:B------:R-:W-:Y:S05]  /*6700*/  BSYNC B0 ;  /* 0x0000000000007941 */ /* 0x000fea0003800000 */
.L_x_361:
        /* <DEDUP_REMOVED lines=15> */
.L_x_364:
[----:B------:R-:W-:Y:S05]  /*6800*/  BSYNC B0 ;  /* 0x0000000000007941 */ /* 0x000fea0003800000 */
.L_x_363:
[----:B------:R-:W-:Y:S01]  /*6810*/  ULDC.64 UR4, c[0x0][0x308] ;  /* 0x0000c20000047ab9 */ /* 0x000fe20000000a00 */
[----:B------:R-:W-:Y:S01]  /*6820*/  IMAD.U32 R0, RZ, RZ, UR12 ;  /* 0x0000000cff007e24 */ /* 0x000fe2000f8e00ff */
[----:B------:R-:W-:Y:S01]  /*6830*/  UIMAD UR4, UR6, UR4, URZ ;  /* 0x00000004060472a4 */ /* 0x000fe2000f8e023f */
[----:B------:R-:W-:Y:S01]  /*6840*/  ISETP.GE.OR P0, PT, R6, c[0x0][0x2f4], P2 ;  /* 0x0000bd0006007a0c */ /* 0x000fe20001706670 */
[----:B------:R-:W-:Y:S01]  /*6850*/  BSSY B0, `(.L_x_365) ;  /* 0x0000013000007945 */ /* 0x000fe20003800000 */
[----:B--2---:R-:W-:Y:S01]  /*6860*/  IMAD.WIDE.U32 R4, R0, c[0x0][0x308], R6 ;  /* 0x0000c20000047a25 */ /* 0x004fe200078e0006 */
[----:B------:R-:W-:Y:S01]  /*6870*/  UIMAD UR12, UR12, UR5, UR4 ;  /* 0x000000050c0c72a4 */ /* 0x000fe2000f8e0204 */
[----:B------:R-:W-:Y:S02]  /*6880*/  MOV R0, UR13 ;  /* 0x0000000d00007c02 */ /* 0x000fe40008000f00 */
[----:B------:R-:W-:Y:S02]  /*6890*/  ULDC.64 UR4, c[0x0][0x310] ;  /* 0x0000c40000047ab9 */ /* 0x000fe40000000a00 */
[----:B------:R-:W-:Y:S01]  /*68a0*/  UIMAD UR4, UR7, UR4, URZ ;  /* 0x00000004070472a4 */ /* 0x000fe2000f8e023f */
[----:B------:R-:W-:-:S03]  /*68b0*/  IADD3 R5, R5, UR12, RZ ;  /* 0x0000000c05057c10 */ /* 0x000fc6000fffe0ff */
[----:B------:R-:W-:Y:S02]  /*68c0*/  UIMAD UR4, UR13, UR5, UR4 ;  /* 0x000000050d0472a4 */ /* 0x000fe4000f8e0204 */
        /* <DEDUP_REMOVED lines=11> */
.L_x_366:
[----:B------:R-:W-:Y:S05]  /*6980*/  BSYNC B0 ;  /* 0x0000000000007941 */ /* 0x000fea0003800000 */
.L_x_365:
        /* <DEDUP_REMOVED lines=15> */
.L_x_368:
[----:B------:R-:W-:Y:S05]  /*6a80*/  BSYNC B0 ;  /* 0x0000000000007941 */ /* 0x000fea0003800000 */
.L_x_367:
        /* <DEDUP_REMOVED lines=15> */
.L_x_370:
[----:B------:R-:W-:Y:S05]  /*6b80*/  BSYNC B0 ;  /* 0x0000000000007941 */ /* 0x000fea0003800000 */
.L_x_369:
        /* <DEDUP_REMOVED lines=14> */
.L_x_372:
[----:B------:R-:W-:Y:S05]  /*6c70*/  BSYNC B0 ;  /* 0x0000000000007941 */ /* 0x000fea0003800000 */
.L_x_371:
        /* <DEDUP_REMOVED lines=14> */
.L_x_374:
[----:B------:R-:W-:Y:S05]  /*6d60*/  BSYNC B0 ;  /* 0x0000000000007941 */ /* 0x000fea0003800000 */
.L_x_373:
        /* <DEDUP_REMOVED lines=14> */
.L_x_376:
[----:B------:R-:W-:Y:S05]  /*6e50*/  BSYNC B0 ;  /* 0x0000000000007941 */ /* 0x000fea0003800000 */
.L_x_375:
        /* <DEDUP_REMOVED lines=14> */
.L_x_378:
[----:B------:R-:W-:Y:S05]  /*6f40*/  BSYNC B0 ;  /* 0x0000000000007941 */ /* 0x000fea0003800000 */
.L_x_377:
        /* <DEDUP_REMOVED lines=14> */
.L_x_348:
[----:B------:R-:W2:Y:S01]  /*7030*/  LDL.LU.64 R2, [R1+0x70] ;  /* 0x0000700001027983 */ /* 0x000ea20000300a00 */
[----:B------:R-:W-:Y:S01]  /*7040*/  USHF.R.S32.HI UR6, URZ, 0x1f, UR12 ;  /* 0x0000001f3f067899 */ /* 0x000fe2000801140c */
[----:B------:R-:W-:Y:S01]  /*7050*/  IMAD.U32 R10, RZ, RZ, UR12 ;  /* 0x0000000cff0a7e24 */ /* 0x000fe2000f8e00ff */
[----:B------:R-:W-:Y:S01]  /*7060*/  ULDC.64 UR4, c[0x0][0x308] ;  /* 0x0000c20000047ab9 */ /* 0x000fe20000000a00 */
[----:B------:R-:W-:Y:S01]  /*7070*/  BSSY B0, `(.L_x_379) ;  /* 0x0000023000007945 */ /* 0x000fe20003800000 */
[----:B------:R-:W-:Y:S02]  /*7080*/  UIMAD UR4, UR6, UR4, URZ ;  /* 0x00000004060472a4 */ /* 0x000fe4000f8e023f */
[----:B------:R-:W-:Y:S02]  /*7090*/  USHF.R.S32.HI UR7, URZ, 0x1f, UR13 ;  /* 0x0000001f3f077899 */ /* 0x000fe4000801140d */
[----:B------:R-:W-:-:S03]  /*70a0*/  UIMAD UR5, UR12, UR5, UR4 ;  /* 0x000000050c0572a4 */ /* 0x000fc6000f8e0204 */
[----:B------:R-:W-:Y:S02]  /*70b0*/  ULDC UR4, c[0x0][0x2f0] ;  /* 0x0000bc0000047ab9 */ /* 0x000fe40000000800 */
[----:B------:R-:W-:Y:S01]  /*70c0*/  UIADD3 UR10, -UR10, UR4, URZ ;  /* 0x000000040a0a7290 */ /* 0x000fe2000fffe13f */
[----:B--2---:R-:W-:-:S04]  /*70d0*/  SHF.R.S32.HI R0, RZ, 0x1f, R2 ;  /* 0x0000001fff007819 */ /* 0x004fc80000011402 */
[----:B------:R-:W-:-:S04]  /*70e0*/  LEA.HI R0, R0, R2, RZ, 0x5 ;  /* 0x0000000200007211 */ /* 0x000fc800078f28ff */
[----:B------:R-:W-:Y:S02]  /*70f0*/  LOP3.LUT R4, R0, 0x1fffffe0, RZ, 0xc0, !PT ;  /* 0x1fffffe000047812 */ /* 0x000fe400078ec0ff */
[----:B------:R-:W-:Y:S01]  /*7100*/  SHF.R.S32.HI R6, RZ, 0x5, R0 ;  /* 0x00000005ff067819 */ /* 0x000fe20000011400 */
[----:B------:R-:W-:Y:S02]  /*7110*/  IMAD.U32 R0, RZ, RZ, UR13 ;  /* 0x0000000dff007e24 */ /* 0x000fe4000f8e00ff */
[----:B------:R-:W-:Y:S01]  /*7120*/  IMAD.IADD R4, R2, 0x1, -R4 ;  /* 0x0000000102047824 */ /* 0x000fe200078e0a04 */
[----:B------:R-:W-:Y:S01]  /*7130*/  ISETP.GE.AND P2, PT, R6, UR10, PT ;  /* 0x0000000a06007c0c */ /* 0x000fe2000bf46270 */
[----:B------:R-:W-:Y:S01]  /*7140*/  IMAD.U32 R2, RZ, RZ, UR14 ;  /* 0x0000000eff027e24 */ /* 0x000fe2000f8e00ff */
[----:B------:R-:W-:Y:S01]  /*7150*/  SHF.R.S32.HI R7, RZ, 0x1f, R6 ;  /* 0x0000001fff077819 */ /* 0x000fe20000011406 */
[----:B------:R-:W-:-:S04]  /*7160*/  IMAD.SHL.U32 R4, R4, 0x8, RZ ;  /* 0x0000000804047824 */ /* 0x000fc800078e00ff */
[----:B------:R-:W-:Y:S01]  /*7170*/  IMAD.WIDE R2, R2, 0x40, R6 ;  /* 0x0000004002027825 */ /* 0x000fe200078e0206 */
[----:B------:R-:W-:Y:S02]  /*7180*/  SHF.R.S32.HI R5, RZ, 0x1f, R4 ;  /* 0x0000001fff057819 */ /* 0x000fe40000011404 */
[----:B------:R-:W-:-:S03]  /*7190*/  ISETP.GE.OR P0, PT, R4, c[0x0][0x2f4], P2 ;  /* 0x0000bd0004007a0c */ /* 0x000fc60001706670 */
[----:B------:R-:W-:-:S05]  /*71a0*/  IMAD.WIDE.U32 R10, R10, c[0x0][0x308], R4 ;  /* 0x0000c2000a0a7a25 */ /* 0x000fca00078e0004 */
[----:B------:R-:W-:Y:S01]  /*71b0*/  IADD3 R11, R11, UR5, RZ ;  /* 0x000000050b0b7c10 */ /* 0x000fe2000fffe0ff */
[----:B------:R-:W-:Y:S02]  /*71c0*/  ULDC.64 UR4, c[0x0][0x310] ;  /* 0x0000c40000047ab9 */ /* 0x000fe40000000a00 */
[----:B------:R-:W-:Y:S02]  /*71d0*/  UIMAD UR4, UR7, UR4, URZ ;  /* 0x00000004070472a4 */ /* 0x000fe4000f8e023f */
[----:B------:R-:W-:Y:S02]  /*71e0*/  IMAD.WIDE.U32 R10, R0, c[0x0][0x310], R10 ;  /* 0x0000c400000a7a25 */ /* 0x000fe400078e000a */
[----:B------:R-:W-:-:S06]  /*71f0*/  UIMAD UR4, UR13, UR5, UR4 ;  /* 0x000000050d0472a4 */ /* 0x000fcc000f8e0204 */
        /* <DEDUP_REMOVED lines=10> */
.L_x_380:
[----:B------:R-:W-:Y:S05]  /*72a0*/  BSYNC B0 ;  /* 0x0000000000007941 */ /* 0x000fea0003800000 */
.L_x_379:
        /* <DEDUP_REMOVED lines=17> */
.L_x_382:
[----:B------:R-:W-:Y:S05]  /*73c0*/  BSYNC B0 ;  /* 0x0000000000007941 */ /* 0x000fea0003800000 */
.L_x_381:
        /* <DEDUP_REMOVED lines=17> */
.L_x_384:
[----:B------:R-:W-:Y:S05]  /*74e0*/  BSYNC B0 ;  /* 0x0000000000007941 */ /* 0x000fea0003800000 */
.L_x_383:
        /* <DEDUP_REMOVED lines=16> */
.L_x_386:
[----:B------:R-:W-:Y:S05]  /*75f0*/  BSYNC B0 ;  /* 0x0000000000007941 */ /* 0x000fea0003800000 */
.L_x_385:
        /* <DEDUP_REMOVED lines=16> */
.L_x_388:
[----:B------:R-:W-:Y:S05]  /*7700*/  BSYNC B0 ;  /* 0x0000000000007941 */ /* 0x000fea0003800000 */
.L_x_387:
        /* <DEDUP_REMOVED lines=16> */
.L_x_390:
[----:B------:R-:W-:Y:S05]  /*7810*/  BSYNC B0 ;  /* 0x0000000000007941 */ /* 0x000fea0003800000 */
.L_x_389:
        /* <DEDUP_REMOVED lines=16> */
.L_x_392:
[----:B------:R-:W-:Y:S05]  /*7920*/  BSYNC B0 ;  /* 0x0000000000007941 */ /* 0x000fea0003800000 */
.L_x_391:
        /* <DEDUP_REMOVED lines=15> */
.L_x_394:
[----:B------:R-:W-:Y:S05]  /*7a20*/  BSYNC B0 ;  /* 0x0000000000007941 */ /* 0x000fea0003800000 */
.L_x_393:
[----:B------:R-:W-:Y:S01]  /*7a30*/  ULDC.64 UR4, c[0x0][0x338] ;  /* 0x0000ce0000047ab9 */ /* 0x000fe20000000a00 */
[----:B------:R-:W-:Y:S01]  /*7a40*/  IMAD.U32 R8, RZ, RZ, UR12 ;  /* 0x0000000cff087e24 */ /* 0x000fe2000f8e00ff */
[----:B------:R-:W-:Y:S01]  /*7a50*/  UIMAD UR4, UR6, UR4, URZ ;  /* 0x00000004060472a4 */ /* 0x000fe2000f8e023f */
[----:B------:R-:W-:Y:S01]  /*7a60*/  ISETP.GE.OR P0, PT, R4, c[0x0][0x324], P2 ;  /* 0x0000c90004007a0c */ /* 0x000fe20001706670 */
[----:B------:R-:W-:Y:S01]  /*7a70*/  BSSY B0, `(.L_x_395) ;  /* 0x0000013000007945 */ /* 0x000fe20003800000 */
[----:B------:R-:W-:Y:S01]  /*7a80*/  IMAD.WIDE.U32 R8, R8, c[0x0][0x338], R4 ;  /* 0x0000ce0008087a25 */ /* 0x000fe200078e0004 */
[----:B------:R-:W-:Y:S01]  /*7a90*/  UIMAD UR12, UR12, UR5, UR4 ;  /* 0x000000050c0c72a4 */ /* 0x000fe2000f8e0204 */
[----:B------:R-:W-:Y:S02]  /*7aa0*/  MOV R0, UR13 ;  /* 0x0000000d00007c02 */ /* 0x000fe40008000f00 */
[----:B------:R-:W-:Y:S02]  /*7ab0*/  ULDC.64 UR4, c[0x0][0x340] ;  /* 0x0000d00000047ab9 */ /* 0x000fe40000000a00 */
[----:B------:R-:W-:Y:S01]  /*7ac0*/  UIMAD UR4, UR7, UR4, URZ ;  /* 0x00000004070472a4 */ /* 0x000fe2000f8e023f */
[----:B------:R-:W-:-:S03]  /*7ad0*/  IADD3 R9, R9, UR12, RZ ;  /* 0x0000000c09097c10 */ /* 0x000fc6000fffe0ff */
[----:B------:R-:W-:Y:S02]  /*7ae0*/  UIMAD UR4, UR13, UR5, UR4 ;  /* 0x000000050d0472a4 */ /* 0x000fe4000f8e0204 */
[----:B------:R-:W-:-:S05]  /*7af0*/  IMAD.WIDE.U32 R8, R0, c[0x0][0x340], R8 ;  /* 0x0000d00000087a25 */ /* 0x000fca00078e0008 */
[----:B--2---:R-:W-:Y:S01]  /*7b00*/  IADD3 R7, R9, UR4, RZ ;  /* 0x0000000409077c10 */ /* 0x004fe2000fffe0ff */
        /* <DEDUP_REMOVED lines=9> */
.L_x_396:
[----:B------:R-:W-:Y:S05]  /*7ba0*/  BSYNC B0 ;  /* 0x0000000000007941 */ /* 0x000fea0003800000 */
.L_x_395:
        /* <DEDUP_REMOVED lines=15> */
.L_x_398:
[----:B------:R-:W-:Y:S05]  /*7ca0*/  BSYNC B0 ;  /* 0x0000000000007941 */ /* 0x000fea0003800000 */
.L_x_397:
        /* <DEDUP_REMOVED lines=15> */
.L_x_400:
[----:B------:R-:W-:Y:S05]  /*7da0*/  BSYNC B0 ;  /* 0x0000000000007941 */ /* 0x000fea0003800000 */
.L_x_399:
        /* <DEDUP_REMOVED lines=14> */
.L_x_402:
[----:B------:R-:W-:Y:S05]  /*7e90*/  BSYNC B0 ;  /* 0x0000000000007941 */ /* 0x000fea0003800000 */
.L_x_401:
        /* <DEDUP_REMOVED lines=14> */
.L_x_404:
[----:B------:R-:W-:Y:S05]  /*7f80*/  BSYNC B0 ;  /* 0x0000000000007941 */ /* 0x000fea0003800000 */
.L_x_403:
        /* <DEDUP_REMOVED lines=14> */
.L_x_406:
[----:B------:R-:W-:Y:S05]  /*8070*/  BSYNC B0 ;  /* 0x0000000000007941 */ /* 0x000fea0003800000 */
.L_x_405:
        /* <DEDUP_REMOVED lines=14> */
.L_x_408:
[----:B------:R-:W-:Y:S05]  /*8160*/  BSYNC B0 ;  /* 0x0000000000007941 */ /* 0x000fea0003800000 */
.L_x_407:
        /* <DEDUP_REMOVED lines=13> */
.L_x_409:
        /* <DEDUP_REMOVED lines=12> */
.L_x_1154:


//--------------------- .text._ZN7cutlass13device_kernelIN5flash19enable_sm80_to_sm89INS1_16FlashAttnBwdSm80INS1_25CollectiveMainloopBwdSm80ILi1ELi1EN4cute5tupleIJNS5_1CILi32EEENS7_ILi64EEENS7_ILi256EEEEEENS_10bfloat16_tEfNS_4arch4Sm80ELb1ELb0ELb1ELb0ELb0ELb0ELb0ELb0ELi2ELi2ELi2ELi1ELb1EEENS1_24CollectiveEpilogueBwdGQAISB_fSE_Li256ELb0ELb0EEENS1_25SingleTileBwdLPTSchedulerILb0ELi64ELb0EEEEEEEEEvNT_6ParamsE --------------------------
	.section	.text._ZN7cutlass13device_kernelIN5flash19enable_sm80_to_sm89INS1_16FlashAttnBwdSm80INS1_25CollectiveMainloopBwdSm80ILi1ELi1EN4cute5tupleIJNS5_1CILi32EEENS7_ILi64EEENS7_ILi256EEEEEENS_10bfloat16_tEfNS_4arch4Sm80ELb1ELb0ELb1ELb0ELb0ELb0ELb0ELb0ELi2ELi2ELi2ELi1ELb1EEENS1_24CollectiveEpilogueBwdGQAISB_fSE_Li256ELb0ELb0EEENS1_25SingleTileBwdLPTSchedulerILb0ELi64ELb0EEEEEEEEEvNT_6ParamsE,"ax",@progbits
	.sectioninfo	@"SHI_REGISTERS=255"
	.align	128
.text._ZN7cutlass13device_kernelIN5flash19enable_sm80_to_sm89INS1_16FlashAttnBwdSm80INS1_25CollectiveMainloopBwdSm80ILi1ELi1EN4cute5tupleIJNS5_1CILi32EEENS7_ILi64EEENS7_ILi256EEEEEENS_10bfloat16_tEfNS_4arch4Sm80ELb1ELb0ELb1ELb0ELb0ELb0ELb0ELb0ELi2ELi2ELi2ELi1ELb1EEENS1_24CollectiveEpilogueBwdGQAISB_fSE_Li256ELb0ELb0EEENS1_25SingleTileBwdLPTSchedulerILb0ELi64ELb0EEEEEEEEEvNT_6ParamsE:
        .type           _ZN7cutlass13device_kernelIN5flash19enable_sm80_to_sm89INS1_16FlashAttnBwdSm80INS1_25CollectiveMainloopBwdSm80ILi1ELi1EN4cute5tupleIJNS5_1CILi32EEENS7_ILi64EEENS7_ILi256EEEEEENS_10bfloat16_tEfNS_4arch4Sm80ELb1ELb0ELb1ELb0ELb0ELb0ELb0ELb0ELi2ELi2ELi2ELi1ELb1EEENS1_24CollectiveEpilogueBwdGQAISB_fSE_Li256ELb0ELb0EEENS1_25SingleTileBwdLPTSchedulerILb0ELi64ELb0EEEEEEEEEvNT_6ParamsE,@function
        .size           _ZN7cutlass13device_kernelIN5flash19enable_sm80_to_sm89INS1_16FlashAttnBwdSm80INS1_25CollectiveMainloopBwdSm80ILi1ELi1EN4cute5tupleIJNS5_1CILi32EEENS7_ILi64EEENS7_ILi256EEEEEENS_10bfloat16_tEfNS_4arch4Sm80ELb1ELb0ELb1ELb0ELb0ELb0ELb0ELb0ELi2ELi2ELi2ELi1ELb1EEENS1_24CollectiveEpilogueBwdGQAISB_fSE_Li256ELb0ELb0EEENS1_25SingleTileBwdLPTSchedulerILb0ELi64ELb0EEEEEEEEEvNT_6ParamsE,(.L_x_1155 - _ZN7cutlass13device_kernelIN5flash19enable_sm80_to_sm89INS1_16FlashAttnBwdSm80INS1_25CollectiveMainloopBwdSm80ILi1ELi1EN4cute5tupleIJNS5_1CILi32EEENS7_ILi64EEENS7_ILi256EEEEEENS_10bfloat16_tEfNS_4arch4Sm80ELb1ELb0ELb1ELb0ELb0ELb0ELb0ELb0ELi2ELi2ELi2ELi1ELb1EEENS1_24CollectiveEpilogueBwdGQAISB_fSE_Li256ELb0ELb0EEENS1_25SingleTileBwdLPTSchedulerILb0ELi64ELb0EEEEEEEEEvNT_6ParamsE)
        .other          _ZN7cutlass13device_kernelIN5flash19enable_sm80_to_sm89INS1_16FlashAttnBwdSm80INS1_25CollectiveMainloopBwdSm80ILi1ELi1EN4cute5tupleIJNS5_1CILi32EEENS7_ILi64EEENS7_ILi256EEEEEENS_10bfloat16_tEfNS_4arch4Sm80ELb1ELb0ELb1ELb0ELb0ELb0ELb0ELb0ELi2ELi2ELi2ELi1ELb1EEENS1_24CollectiveEpilogueBwdGQAISB_fSE_Li256ELb0ELb0EEENS1_25SingleTileBwdLPTSchedulerILb0ELi64ELb0EEEEEEEEEvNT_6ParamsE,@"STO_CUDA_ENTRY STV_DEFAULT"
_ZN7cutlass13device_kernelIN5flash19enable_sm80_to_sm89INS1_16FlashAttnBwdSm80INS1_25CollectiveMainloopBwdSm80ILi1ELi1EN4cute5tupleIJNS5_1CILi32EEENS7_ILi64EEENS7_ILi256EEEEEENS_10bfloat16_tEfNS_4arch4Sm80ELb1ELb0ELb1ELb0ELb0ELb0ELb0ELb0ELi2ELi2ELi2ELi1ELb1EEENS1_24CollectiveEpilogueBwdGQAISB_fSE_Li256ELb0ELb0EEENS1_25SingleTileBwdLPTSchedulerILb0ELi64ELb0EEEEEEEEEvNT_6ParamsE:
        /* <DEDUP_REMOVED lines=32> */
.L_x_411:
[----:B------:R-:W-:Y:S02]  /*0200*/  ULDC UR8, c[0x0][0x3b4] ;  /* 0x0000ed0000087ab9 */ /* 0x000fe40000000800 */
[----:B------:R-:W-:Y:S02]  /*0210*/  UISETP.NE.AND UP0, UPT, UR8, 0x1, UPT ;  /* 0x000000010800788c */ /* 0x000fe4000bf05270 */
[----:B------:R-:W-:Y:S02]  /*0220*/  ULDC.64 UR4, c[0x0][0x3b8] ;  /* 0x0000ee0000047ab9 */ /* 0x000fe40000000a00 */
[----:B------:R-:W-:Y:S02]  /*0230*/  UIMAD.WIDE.U32 UR10, UR7, UR4, URZ ;  /* 0x00000004070a72a5 */ /* 0x000fe4000f8e003f */
[----:B------:R-:W-:-:S05]  /*0240*/  UMOV UR14, UR7 ;  /* 0x00000007000e7c82 */ /* 0x000fca0008000000 */
[----:B------:R-:W-:-:S04]  /*0250*/  @UP0 USHF.R.U32.HI UR14, URZ, UR5, UR11 ;  /* 0x000000053f0e0299 */ /* 0x000fc8000801160b */
[----:B------:R-:W-:Y:S02]  /*0260*/  UIMAD UR8, UR14, UR8, URZ ;  /* 0x000000080e0872a4 */ /* 0x000fe4000f8e023f */
.L_x_412:
        /* <DEDUP_REMOVED lines=11> */
.L_x_410:
        /* <DEDUP_REMOVED lines=20> */
.L_x_414:
[----:B------:R-:W-:Y:S02]  /*0460*/  ULDC UR8, c[0x0][0x3b4] ;  /* 0x0000ed0000087ab9 */ /* 0x000fe40000000800 */
[----:B------:R-:W-:Y:S02]  /*0470*/  UISETP.NE.AND UP0, UPT, UR8, 0x1, UPT ;  /* 0x000000010800788c */ /* 0x000fe4000bf05270 */
[----:B------:R-:W-:Y:S02]  /*0480*/  ULDC.64 UR4, c[0x0][0x3b8] ;  /* 0x0000ee0000047ab9 */ /* 0x000fe40000000a00 */
[----:B------:R-:W-:Y:S02]  /*0490*/  UIMAD.WIDE.U32 UR10, UR7, UR4, URZ ;  /* 0x00000004070a72a5 */ /* 0x000fe4000f8e003f */
[----:B------:R-:W-:-:S05]  /*04a0*/  UMOV UR14, UR7 ;  /* 0x00000007000e7c82 */ /* 0x000fca0008000000 */
[----:B------:R-:W-:-:S04]  /*04b0*/  @UP0 USHF.R.U32.HI UR14, URZ, UR5, UR11 ;  /* 0x000000053f0e0299 */ /* 0x000fc8000801160b */
[----:B------:R-:W-:Y:S02]  /*04c0*/  UIMAD UR8, UR14, UR8, URZ ;  /* 0x000000080e0872a4 */ /* 0x000fe4000f8e023f */
.L_x_415:
        /* <DEDUP_REMOVED lines=10> */
.L_x_413:
        /* <DEDUP_REMOVED lines=16> */
[----:B------:R-:W-:Y:S01]  /*0670*/  UMOV UR7, 0x1f ;  /* 0x0000001f00077882 */ /* 0x000fe20000000000 */
[----:B------:R-:W-:Y:S01]  /*0680*/  CS2R R134, SRZ ;  /* 0x0000000000867805 */ /* 0x000fe2000001ff00 */
[----:B------:R-:W-:Y:S01]  /*0690*/  USHF.R.S32.HI UR4, URZ, 0x1f, UR5 ;  /* 0x0000001f3f047899 */ /* 0x000fe20008011405 */
[----:B------:R-:W-:Y:S01]  /*06a0*/  CS2R R132, SRZ ;  /* 0x0000000000847805 */ /* 0x000fe2000001ff00 */
[----:B------:R-:W-:Y:S01]  /*06b0*/  UIADD3 UR7, UR7, UR6, URZ ;  /* 0x0000000607077290 */ /* 0x000fe2000fffe03f */
[----:B------:R-:W-:Y:S01]  /*06c0*/  CS2R R126, SRZ ;  /* 0x00000000007e7805 */ /* 0x000fe2000001ff00 */
[----:B------:R-:W-:Y:S01]  /*06d0*/  ULEA.HI UR18, UR4, UR5, URZ, 0x5 ;  /* 0x0000000504127291 */ /* 0x000fe2000f8f283f */
[----:B------:R-:W-:Y:S01]  /*06e0*/  CS2R R124, SRZ ;  /* 0x00000000007c7805 */ /* 0x000fe2000001ff00 */
[----:B------:R-:W-:Y:S01]  /*06f0*/  USHF.R.S32.HI UR4, URZ, 0x1f, UR7 ;  /* 0x0000001f3f047899 */ /* 0x000fe20008011407 */
[----:B------:R-:W-:Y:S01]  /*0700*/  CS2R R130, SRZ ;  /* 0x0000000000827805 */ /* 0x000fe2000001ff00 */
[----:B------:R-:W-:Y:S01]  /*0710*/  USHF.R.S32.HI UR18, URZ, 0x5, UR18 ;  /* 0x000000053f127899 */ /* 0x000fe20008011412 */
[----:B------:R-:W-:Y:S01]  /*0720*/  CS2R R128, SRZ ;  /* 0x0000000000807805 */ /* 0x000fe2000001ff00 */
[----:B------:R-:W-:Y:S01]  /*0730*/  ULEA.HI UR4, UR4, UR7, URZ, 0x5 ;  /* 0x0000000704047291 */ /* 0x000fe2000f8f283f */
[----:B------:R-:W-:Y:S01]  /*0740*/  CS2R R122, SRZ ;  /* 0x00000000007a7805 */ /* 0x000fe2000001ff00 */
[----:B------:R-:W-:Y:S01]  /*0750*/  UISETP.LT.AND UP0, UPT, URZ, UR18, UPT ;  /* 0x000000123f00728c */ /* 0x000fe2000bf01270 */
[----:B------:R-:W-:Y:S01]  /*0760*/  CS2R R120, SRZ ;  /* 0x0000000000787805 */ /* 0x000fe2000001ff00 */
[----:B------:R-:W-:Y:S01]  /*0770*/  USHF.R.S32.HI UR11, URZ, 0x5, UR4 ;  /* 0x000000053f0b7899 */ /* 0x000fe20008011404 */
[----:B------:R-:W-:Y:S01]  /*0780*/  CS2R R118, SRZ ;  /* 0x0000000000767805 */ /* 0x000fe2000001ff00 */
[----:B------:R-:W-:Y:S01]  /*0790*/  USEL UR18, URZ, UR18, !UP0 ;  /* 0x000000123f127287 */ /* 0x000fe2000c000000 */
[----:B------:R-:W-:Y:S01]  /*07a0*/  CS2R R116, SRZ ;  /* 0x0000000000747805 */ /* 0x000fe2000001ff00 */
[----:B------:R-:W-:Y:S01]  /*07b0*/  ULDC.64 UR16, c[0x0][0x118] ;  /* 0x0000460000107ab9 */ /* 0x000fe20000000a00 */
        /* <DEDUP_REMOVED lines=111> */
[----:B------:R-:W-:Y:S01]  /*0eb0*/  USHF.R.S32.HI UR20, URZ, 0x1f, UR18 ;  /* 0x0000001f3f147899 */ /* 0x000fe20008011412 */
        /* <DEDUP_REMOVED lines=12> */
[----:B------:R-:W-:Y:S01]  /*0f80*/  UMOV UR21, 0x5 ;  /* 0x0000000500157882 */ /* 0x000fe20000000000 */
[----:B------:R-:W-:Y:S01]  /*0f90*/  IMAD.IADD R11, R7, 0x1, R0 ;  /* 0x00000001070b7824 */ /* 0x000fe200078e0200 */
[----:B------:R-:W-:Y:S01]  /*0fa0*/  ULDC.64 UR4, c[0x0][0x1e8] ;  /* 0x00007a0000047ab9 */ /* 0x000fe20000000a00 */
[----:B------:R-:W-:Y:S01]  /*0fb0*/  IMAD.SHL.U32 R0, R10, 0x40, RZ ;  /* 0x000000400a007824 */ /* 0x000fe200078e00ff */
[----:B------:R-:W-:Y:S01]  /*0fc0*/  UIMAD UR4, UR8, UR4, URZ ;  /* 0x00000004080472a4 */ /* 0x000fe2000f8e023f */
[----:B------:R-:W-:Y:S01]  /*0fd0*/  IMAD.MOV.U32 R8, RZ, RZ, R4 ;  /* 0x000000ffff087224 */ /* 0x000fe200078e0004 */
[----:B------:R-:W-:Y:S01]  /*0fe0*/  CS2R R146, SRZ ;  /* 0x0000000000927805 */ /* 0x000fe2000001ff00 */
        /* <DEDUP_REMOVED lines=59> */
[----:B------:R-:W-:Y:S01]  /*13a0*/  ULDC.64 UR4, c[0x0][0x188] ;  /* 0x0000620000047ab9 */ /* 0x000fe20000000a00 */
[----:B------:R-:W-:Y:S01]  /*13b0*/  IMAD.SHL.U32 R19, R0, 0x2, RZ ;  /* 0x0000000200137824 */ /* 0x000fe200078e00ff */
[----:B------:R-:W-:Y:S01]  /*13c0*/  UIADD3 UR15, -UR10, UR15, URZ ;  /* 0x0000000f0a0f7290 */ /* 0x000fe2000fffe13f */
        /* <DEDUP_REMOVED lines=16> */
[----:B------:R2:W-:Y:S01]  /*14d0*/  STL [R1+0x6c], R40 ;  /* 0x00006c2801007387 */ /* 0x0005e20000100800 */
[----:B------:R-:W-:Y:S01]  /*14e0*/  ISETP.GE.AND P4, PT, R17, c[0x0][0x1cc], PT ;  /* 0x0000730011007a0c */ /* 0x000fe20003f86270 */
[----:B------:R-:W-:Y:S01]  /*14f0*/  UIMAD UR22, UR20, UR4, URZ ;  /* 0x00000004141672a4 */ /* 0x000fe2000f8e023f */
[----:B------:R-:W-:Y:S01]  /*1500*/  IMAD.SHL.U32 R26, R26, 0x2, RZ ;  /* 0x000000021a1a7824 */ /* 0x000fe200078e00ff */
[----:B------:R-:W-:Y:S01]  /*1510*/  UIMAD.WIDE.U32 UR24, UR18, UR4, URZ ;  /* 0x00000004121872a5 */ /* 0x000fe2000f8e003f */
[----:B------:R-:W-:Y:S01]  /*1520*/  IMAD.MOV.U32 R148, RZ, RZ, 0x20 ;  /* 0x00000020ff947424 */ /* 0x000fe200078e00ff */
[----:B------:R-:W-:Y:S01]  /*1530*/  UIMAD UR22, UR18, UR5, UR22 ;  /* 0x00000005121672a4 */ /* 0x000fe2000f8e0216 */
[----:B------:R-:W-:Y:S01]  /*1540*/  CS2R R118, SRZ ;  /* 0x0000000000767805 */ /* 0x000fe2000001ff00 */
[----:B------:R-:W-:Y:S01]  /*1550*/  ULDC.64 UR6, c[0x0][0x208] ;  /* 0x0000820000067ab9 */ /* 0x000fe20000000a00 */
[----:B------:R-:W-:Y:S01]  /*1560*/  CS2R R116, SRZ ;  /* 0x0000000000747805 */ /* 0x000fe2000001ff00 */
[----:B------:R-:W-:Y:S01]  /*1570*/  UIADD3 UR22, UR25, UR22, URZ ;  /* 0x0000001619167290 */ /* 0x000fe2000fffe03f */
[----:B------:R-:W-:Y:S01]  /*1580*/  CS2R R114, SRZ ;  /* 0x0000000000727805 */ /* 0x000fe2000001ff00 */
        /* <DEDUP_REMOVED lines=13> */
[----:B------:R-:W-:Y:S01]  /*1660*/  LEA R8, P0, R0, R4, 0x6 ;  /* 0x0000000400087211 */ /* 0x000fe200078030ff */
[----:B--2---:R-:W-:Y:S01]  /*1670*/  IMAD.WIDE.U32 R40, R18, c[0x0][0x188], R10 ;  /* 0x0000620012287a25 */ /* 0x004fe200078e000a */
[C---:B------:R-:W-:Y:S01]  /*1680*/  LEA R10, P1, R3.reuse, R6, 0x6 ;  /* 0x00000006030a7211 */ /* 0x040fe200078230ff */
[----:B------:R-:W-:Y:S01]  /*1690*/  USHF.L.U64.HI UR7, UR6, UR21, UR7 ;  /* 0x0000001506077299 */ /* 0x000fe20008010207 */
[----:B------:R-:W-:Y:S01]  /*16a0*/  LEA.HI.X R9, R0, R5, R9, 0x6, P0 ;  /* 0x0000000500097211 */ /* 0x000fe200000f3409 */
[----:B------:R-:W-:Y:S01]  /*16b0*/  IMAD.MOV.U32 R11, RZ, RZ, c[0x0][0x1dc] ;  /* 0x00007700ff0b7624 */ /* 0x000fe200078e00ff */
[----:B------:R-:W-:Y:S01]  /*16c0*/  IADD3 R0, -R38, UR15, RZ ;  /* 0x0000000f26007c10 */ /* 0x000fe2000fffe1ff */
[----:B------:R-:W-:Y:S01]  /*16d0*/  IMAD.U32 R13, RZ, RZ, UR25 ;  /* 0x00000019ff0d7e24 */ /* 0x000fe2000f8e00ff */
[----:B------:R-:W-:Y:S01]  /*16e0*/  IADD3 R18, R2, 0x80, RZ ;  /* 0x0000008002127810 */ /* 0x000fe20007ffe0ff */
[----:B------:R-:W-:Y:S01]  /*16f0*/  IMAD.U32 R16, RZ, RZ, UR22 ;  /* 0x00000016ff107e24 */ /* 0x000fe2000f8e00ff */
[----:B------:R-:W-:Y:S01]  /*1700*/  LEA.HI.X R11, R3, R7, R11, 0x6, P1 ;  /* 0x00000007030b7211 */ /* 0x000fe200008f340b */
[----:B------:R-:W-:Y:S01]  /*1710*/  IMAD.U32 R3, RZ, RZ, UR13 ;  /* 0x0000000dff037e24 */ /* 0x000fe2000f8e00ff */
[C---:B------:R-:W-:Y:S01]  /*1720*/  ISETP.LT.OR P1, PT, R0.reuse, 0x1, P6 ;  /* 0x000000010000780c */ /* 0x040fe20003721670 */
[----:B------:R1:W-:Y:S01]  /*1730*/  STL.64 [R1+0xa0], R40 ;  /* 0x0000a02801007387 */ /* 0x0003e20000100a00 */
[----:B------:R-:W-:Y:S01]  /*1740*/  ISETP.LT.OR P0, PT, R0, 0x1, P4 ;  /* 0x000000010000780c */ /* 0x000fe20002701670 */
[----:B------:R-:W-:Y:S01]  /*1750*/  UIMAD UR4, UR13, UR5, UR4 ;  /* 0x000000050d0472a4 */ /* 0x000fe2000f8e0204 */
[----:B------:R-:W-:Y:S01]  /*1760*/  ISETP.GE.AND P5, PT, R18, c[0x0][0x1cc], PT ;  /* 0x0000730012007a0c */ /* 0x000fe20003fa6270 */
[----:B------:R-:W-:Y:S01]  /*1770*/  USHF.L.U32 UR6, UR6, 0x5, URZ ;  /* 0x0000000506067899 */ /* 0x000fe2000800063f */
[----:B------:R-:W-:Y:S01]  /*1780*/  IADD3 R42, R41, UR19, RZ ;  /* 0x00000013292a7c10 */ /* 0x000fe2000fffe0ff */
[----:B------:R-:W-:Y:S01]  /*1790*/  UIMAD UR7, UR7, UR18, URZ ;  /* 0x00000012070772a4 */ /* 0x000fe2000f8e023f */
[C---:B------:R-:W-:Y:S01]  /*17a0*/  ISETP.LT.OR P3, PT, R0.reuse, 0x1, P5 ;  /* 0x000000010000780c */ /* 0x040fe20002f61670 */
[----:B------:R-:W-:Y:S01]  /*17b0*/  USHF.L.U32 UR19, UR18, 0x5, URZ ;  /* 0x0000000512137899 */ /* 0x000fe2000800063f */
[C---:B------:R-:W-:Y:S01]  /*17c0*/  ISETP.LT.OR P4, PT, R0.reuse, 0x21, P4 ;  /* 0x000000210000780c */ /* 0x040fe20002781670 */
        /* <DEDUP_REMOVED lines=9> */
[C---:B------:R-:W-:Y:S01]  /*1860*/  ISETP.LT.OR P1, PT, R0.reuse, 0x1, P2 ;  /* 0x000000010000780c */ /* 0x040fe20001721670 */
[----:B------:R-:W-:Y:S01]  /*1870*/  UIADD3 UR20, -UR19, UR20, URZ ;  /* 0x0000001413147290 */ /* 0x000fe2000fffe13f */
[----:B------:R-:W-:Y:S01]  /*1880*/  ISETP.LT.OR P2, PT, R0, 0x21, P2 ;  /* 0x000000210000780c */ /* 0x000fe20001741670 */
[----:B------:R2:W-:Y:S01]  /*1890*/  LDGSTS.E.BYPASS.LTC128B.128 [R26+0xa080], [R6.64+0x80], !P0 ;  /* 0x0a080080061a7fae */ /* 0x0005e2000c101d50 */
[C---:B------:R-:W-:Y:S01]  /*18a0*/  LEA R13, P0, R12.reuse, R40, 0x5 ;  /* 0x000000280c0d7211 */ /* 0x040fe200078028ff */
[----:B------:R-:W-:Y:S01]  /*18b0*/  CS2R R108, SRZ ;  /* 0x00000000006c7805 */ /* 0x000fe2000001ff00 */
[----:B------:R-:W-:Y:S01]  /*18c0*/  CS2R R106, SRZ ;  /* 0x00000000006a7805 */ /* 0x000fe2000001ff00 */
[----:B------:R2:W-:Y:S01]  /*18d0*/  LDGSTS.E.BYPASS.LTC128B.128 [R26+0xc080], [R6.64+0x100], !P3 ;  /* 0x0c080100061a7fae */ /* 0x0005e2000d901d50 */
[----:B------:R-:W-:Y:S01]  /*18e0*/  LEA.HI.X R12, R12, R42, R16, 0x5, P0 ;  /* 0x0000002a0c0c7211 */ /* 0x000fe200000f2c10 */
[----:B------:R-:W-:Y:S01]  /*18f0*/  CS2R R104, SRZ ;  /* 0x0000000000687805 */ /* 0x000fe2000001ff00 */
[C---:B------:R-:W-:Y:S01]  /*1900*/  ISETP.LT.OR P0, PT, R0.reuse, 0x21, P6 ;  /* 0x000000210000780c */ /* 0x040fe20003701670 */
[----:B-1----:R-:W-:Y:S01]  /*1910*/  IMAD.WIDE.U32 R40, R3, c[0x0][0x218], R14 ;  /* 0x0000860003287a25 */ /* 0x002fe200078e000e */
[----:B------:R-:W-:Y:S01]  /*1920*/  ISETP.LT.OR P3, PT, R0, 0x21, P5 ;  /* 0x000000210000780c */ /* 0x000fe20002f61670 */
[----:B------:R2:W-:Y:S01]  /*1930*/  LDGSTS.E.BYPASS.LTC128B.128 [R26+0xe080], [R6.64+0x180], !P1 ;  /* 0x0e080180061a7fae */ /* 0x0005e2000c901d50 */
[----:B------:R-:W-:Y:S01]  /*1940*/  ISETP.GE.AND P1, PT, R2, c[0x0][0x19c], PT ;  /* 0x0000670002007a0c */ /* 0x000fe20003f26270 */
[----:B------:R-:W-:Y:S01]  /*1950*/  IMAD.MOV.U32 R14, RZ, RZ, R40 ;  /* 0x000000ffff0e7224 */ /* 0x000fe200078e0028 */
[----:B------:R-:W-:Y:S01]  /*1960*/  ISETP.GE.AND P5, PT, R17, c[0x0][0x19c], PT ;  /* 0x0000670011007a0c */ /* 0x000fe20003fa6270 */
[----:B------:R-:W-:Y:S01]  /*1970*/  STL [R1+0xbc], R42 ;  /* 0x0000bc2a01007387 */ /* 0x000fe20000100800 */
[----:B------:R-:W-:Y:S01]  /*1980*/  IADD3 R15, R41, UR4, RZ ;  /* 0x00000004290f7c10 */ /* 0x000fe2000fffe0ff */
[----:B------:R-:W-:Y:S01]  /*1990*/  ULDC.64 UR4, c[0x0][0x288] ;  /* 0x0000a20000047ab9 */ /* 0x000fe20000000a00 */
[----:B------:R-:W-:Y:S01]  /*19a0*/  CS2R R102, SRZ ;  /* 0x0000000000667805 */ /* 0x000fe2000001ff00 */
[----:B------:R-:W-:Y:S01]  /*19b0*/  STL.64 [R1+0x98], R40 ;  /* 0x0000982801007387 */ /* 0x000fe20000100a00 */
[----:B------:R-:W-:Y:S01]  /*19c0*/  UIMAD UR4, UR9, UR4, URZ ;  /* 0x00000004090472a4 */ /* 0x000fe2000f8e023f */
[----:B------:R-:W-:Y:S01]  /*19d0*/  CS2R R100, SRZ ;  /* 0x0000000000647805 */ /* 0x000fe2000001ff00 */
[----:B------:R-:W-:Y:S01]  /*19e0*/  CS2R R98, SRZ ;  /* 0x0000000000627805 */ /* 0x000fe2000001ff00 */
[----:B------:R1:W-:Y:S01]  /*19f0*/  LDGSTS.E.BYPASS.LTC128B.128 [R26+0x9080], [R10.64], !P0 ;  /* 0x090800000a1a7fae */ /* 0x0003e2000c101d50 */
[C---:B------:R-:W-:Y:S01]  /*1a00*/  ISETP.LT.OR P0, PT, R0.reuse, 0x1, P1 ;  /* 0x000000010000780c */ /* 0x040fe20000f01670 */
[----:B------:R-:W-:Y:S01]  /*1a10*/  UIMAD UR4, UR12, UR5, UR4 ;  /* 0x000000050c0472a4 */ /* 0x000fe2000f8e0204 */
[----:B------:R-:W-:Y:S01]  /*1a20*/  CS2R R96, SRZ ;  /* 0x0000000000607805 */ /* 0x000fe2000001ff00 */
[----:B------:R1:W-:Y:S01]  /*1a30*/  LDGSTS.E.BYPASS.LTC128B.128 [R26+0xb080], [R10.64+0x80], !P4 ;  /* 0x0b0800800a1a7fae */ /* 0x0003e2000e101d50 */
[C---:B------:R-:W-:Y:S01]  /*1a40*/  ISETP.LT.OR P4, PT, R0.reuse, 0x1, P5 ;  /* 0x000000010000780c */ /* 0x040fe20002f81670 */
[----:B------:R-:W-:Y:S01]  /*1a50*/  CS2R R94, SRZ ;  /* 0x00000000005e7805 */ /* 0x000fe2000001ff00 */
[----:B------:R-:W-:Y:S01]  /*1a60*/  ISETP.LT.OR P5, PT, R0, 0x21, P5 ;  /* 0x000000210000780c */ /* 0x000fe20002fa1670 */
[----:B------:R1:W-:Y:S01]  /*1a70*/  LDGSTS.E.BYPASS.LTC128B.128 [R26+0xd080], [R10.64+0x100], !P3 ;  /* 0x0d0801000a1a7fae */ /* 0x0003e2000d901d50 */
[----:B------:R-:W-:Y:S01]  /*1a80*/  ISETP.GE.AND P3, PT, R18, c[0x0][0x19c], PT ;  /* 0x0000670012007a0c */ /* 0x000fe20003f66270 */
[----:B------:R-:W-:Y:S01]  /*1a90*/  CS2R R92, SRZ ;  /* 0x00000000005c7805 */ /* 0x000fe2000001ff00 */
[----:B------:R-:W-:Y:S01]  /*1aa0*/  CS2R R90, SRZ ;  /* 0x00000000005a7805 */ /* 0x000fe2000001ff00 */
[----:B------:R1:W-:Y:S01]  /*1ab0*/  LDGSTS.E.BYPASS.LTC128B.128 [R26+0xf080], [R10.64+0x180], !P2 ;  /* 0x0f0801800a1a7fae */ /* 0x0003e2000d101d50 */
[----:B------:R-:W-:Y:S01]  /*1ac0*/  ISETP.GE.AND P2, PT, R19, c[0x0][0x19c], PT ;  /* 0x0000670013007a0c */ /* 0x000fe20003f46270 */
[----:B------:R-:W-:Y:S01]  /*1ad0*/  CS2R R88, SRZ ;  /* 0x0000000000587805 */ /* 0x000fe2000001ff00 */
[----:B--2---:R-:W-:Y:S01]  /*1ae0*/  IMAD.U32 R6, RZ, RZ, UR6 ;  /* 0x00000006ff067e24 */ /* 0x004fe2000f8e00ff */
[----:B------:R-:W0:Y:S01]  /*1af0*/  LDGDEPBAR ;  /* 0x00000000000079af */ /* 0x000e220000000000 */
[----:B------:R-:W-:Y:S01]  /*1b00*/  ISETP.LT.OR P6, PT, R0, 0x1, P3 ;  /* 0x000000010000780c */ /* 0x000fe20001fc1670 */
[----:B------:R-:W-:Y:S01]  /*1b10*/  CS2R R86, SRZ ;  /* 0x0000000000567805 */ /* 0x000fe2000001ff00 */
[----:B------:R-:W-:Y:S01]  /*1b20*/  IMAD.WIDE.U32 R6, R6, UR18, R14 ;  /* 0x0000001206067c25 */ /* 0x000fe2000f8e000e */
[----:B------:R2:W-:Y:S01]  /*1b30*/  LDGSTS.E.BYPASS.LTC128B.128 [R26+0x80], [R4.64], !P0 ;  /* 0x00080000041a7fae */ /* 0x0005e2000c101d50 */
[C---:B------:R-:W-:Y:S01]  /*1b40*/  ISETP.LT.OR P3, PT, R0.reuse, 0x21, P3 ;  /* 0x000000210000780c */ /* 0x040fe20001f61670 */
[----:B------:R-:W-:Y:S01]  /*1b50*/  CS2R R84, SRZ ;  /* 0x0000000000547805 */ /* 0x000fe2000001ff00 */
[----:B------:R-:W-:Y:S01]  /*1b60*/  CS2R R82, SRZ ;  /* 0x0000000000527805 */ /* 0x000fe2000001ff00 */
[----:B------:R-:W-:Y:S01]  /*1b70*/  IADD3 R3, R7, UR7, RZ ;  /* 0x0000000707037c10 */ /* 0x000fe2000fffe0ff */
[----:B------:R2:W-:Y:S01]  /*1b80*/  LDGSTS.E.BYPASS.LTC128B.128 [R26+0x2080], [R4.64+0x80], !P4 ;  /* 0x02080080041a7fae */ /* 0x0005e2000e101d50 */
[C---:B------:R-:W-:Y:S01]  /*1b90*/  ISETP.LT.OR P4, PT, R0.reuse, 0x1, P2 ;  /* 0x000000010000780c */ /* 0x040fe20001781670 */
[----:B------:R-:W-:Y:S01]  /*1ba0*/  ULDC.64 UR6, c[0x0][0x270] ;  /* 0x00009c0000067ab9 */ /* 0x000fe20000000a00 */
[----:B------:R-:W-:Y:S01]  /*1bb0*/  ISETP.LT.OR P2, PT, R0, 0x21, P2 ;  /* 0x000000210000780c */ /* 0x000fe20001741670 */
[----:B------:R3:W-:Y:S01]  /*1bc0*/  STL.64 [R1+0x80], R14 ;  /* 0x0000800e01007387 */ /* 0x0007e20000100a00 */
[----:B------:R-:W-:Y:S01]  /*1bd0*/  UIMAD UR6, UR9, UR6, URZ ;  /* 0x00000006090672a4 */ /* 0x000fe2000f8e023f */
[----:B------:R-:W-:Y:S01]  /*1be0*/  CS2R R80, SRZ ;  /* 0x0000000000507805 */ /* 0x000fe2000001ff00 */
[----:B------:R-:W-:Y:S01]  /*1bf0*/  CS2R R78, SRZ ;  /* 0x00000000004e7805 */ /* 0x000fe2000001ff00 */
[----:B------:R2:W-:Y:S01]  /*1c00*/  LDGSTS.E.BYPASS.LTC128B.128 [R26+0x4080], [R4.64+0x100], !P6 ;  /* 0x04080100041a7fae */ /* 0x0005e2000f101d50 */
[----:B------:R-:W-:Y:S01]  /*1c10*/  UIMAD UR6, UR12, UR7, UR6 ;  /* 0x000000070c0672a4 */ /* 0x000fe2000f8e0206 */
[----:B------:R-:W-:Y:S01]  /*1c20*/  CS2R R76, SRZ ;  /* 0x00000000004c7805 */ /* 0x000fe2000001ff00 */
[----:B------:R-:W-:Y:S01]  /*1c30*/  CS2R R74, SRZ ;  /* 0x00000000004a7805 */ /* 0x000fe2000001ff00 */
[----:B------:R-:W-:Y:S01]  /*1c40*/  CS2R R72, SRZ ;  /* 0x0000000000487805 */ /* 0x000fe2000001ff00 */
[----:B------:R-:W-:Y:S01]  /*1c50*/  CS2R R70, SRZ ;  /* 0x0000000000467805 */ /* 0x000fe2000001ff00 */
[----:B-1----:R-:W-:Y:S01]  /*1c60*/  LEA R10, P0, R6, c[0x0][0x1f0], 0x1 ;  /* 0x00007c00060a7a11 */ /* 0x002fe200078008ff */
[----:B------:R2:W-:Y:S01]  /*1c70*/  LDGSTS.E.BYPASS.LTC128B.128 [R26+0x6080], [R4.64+0x180], !P4 ;  /* 0x06080180041a7fae */ /* 0x0005e2000e101d50 */
[----:B------:R-:W-:Y:S01]  /*1c80*/  LOP3.LUT P4, RZ, R20, 0x4, RZ, 0xc0, !PT ;  /* 0x0000000414ff7812 */ /* 0x000fe2000788c0ff */
[----:B------:R-:W-:Y:S01]  /*1c90*/  CS2R R68, SRZ ;  /* 0x0000000000447805 */ /* 0x000fe2000001ff00 */
[----:B------:R-:W-:Y:S01]  /*1ca0*/  LEA.HI.X R11, R6, c[0x0][0x1f4], R3, 0x1, P0 ;  /* 0x00007d00060b7a11 */ /* 0x000fe200000f0c03 */
[----:B------:R-:W-:Y:S01]  /*1cb0*/  IMAD R3, R22, 0x800, R23 ;  /* 0x0000080016037824 */ /* 0x000fe200078e0217 */
[----:B------:R-:W-:Y:S01]  /*1cc0*/  ISETP.LT.OR P0, PT, R0, 0x21, P1 ;  /* 0x000000210000780c */ /* 0x000fe20000f01670 */
[----:B------:R-:W-:Y:S01]  /*1cd0*/  IMAD.SHL.U32 R0, R20, 0x40, RZ ;  /* 0x0000004014007824 */ /* 0x000fe200078e00ff */
[C---:B------:R-:W-:Y:S01]  /*1ce0*/  LEA R6, P1, R13.reuse, c[0x0][0x160], 0x1 ;  /* 0x000058000d067a11 */ /* 0x040fe200078208ff */
[----:B------:R-:W-:Y:S01]  /*1cf0*/  CS2R R66, SRZ ;  /* 0x0000000000427805 */ /* 0x000fe2000001ff00 */
[----:B------:R-:W-:Y:S01]  /*1d00*/  CS2R R64, SRZ ;  /* 0x0000000000407805 */ /* 0x000fe2000001ff00 */
[----:B------:R-:W-:Y:S01]  /*1d10*/  CS2R R62, SRZ ;  /* 0x00000000003e7805 */ /* 0x000fe2000001ff00 */
[----:B------:R-:W-:Y:S01]  /*1d20*/  LEA.HI.X R7, R13, c[0x0][0x164], R12, 0x1, P1 ;  /* 0x000059000d077a11 */ /* 0x000fe200008f0c0c */
[----:B------:R-:W-:Y:S01]  /*1d30*/  CS2R R60, SRZ ;  /* 0x00000000003c7805 */ /* 0x000fe2000001ff00 */
[----:B------:R-:W-:Y:S01]  /*1d40*/  LOP3.LUT R12, R0, 0x1c0, RZ, 0xc0, !PT ;  /* 0x000001c0000c7812 */ /* 0x000fe200078ec0ff */
[----:B------:R-:W-:Y:S01]  /*1d50*/  CS2R R58, SRZ ;  /* 0x00000000003a7805 */ /* 0x000fe2000001ff00 */
[----:B------:R-:W-:Y:S01]  /*1d60*/  LOP3.LUT P1, RZ, R20, 0x2, RZ, 0xc0, !PT ;  /* 0x0000000214ff7812 */ /* 0x000fe2000782c0ff */
[----:B------:R-:W-:Y:S01]  /*1d70*/  CS2R R56, SRZ ;  /* 0x0000000000387805 */ /* 0x000fe2000001ff00 */
[----:B------:R-:W-:Y:S01]  /*1d80*/  LOP3.LUT R0, R12, 0x8, R35, 0xf8, !PT ;  /* 0x000000080c007812 */ /* 0x000fe200078ef823 */
[----:B------:R1:W-:Y:S01]  /*1d90*/  LDGSTS.E.BYPASS.LTC128B.128 [R26+0x1080], [R8.64], !P0 ;  /* 0x01080000081a7fae */ /* 0x0003e2000c101d50 */
[----:B------:R-:W-:Y:S01]  /*1da0*/  SHF.R.U32.HI R13, RZ, 0x3, R12 ;  /* 0x00000003ff0d7819 */ /* 0x000fe2000001160c */
[----:B------:R-:W-:Y:S01]  /*1db0*/  CS2R R54, SRZ ;  /* 0x0000000000367805 */ /* 0x000fe2000001ff00 */
[----:B------:R-:W-:Y:S01]  /*1dc0*/  ISETP.LT.AND P0, PT, R38, UR20, PT ;  /* 0x0000001426007c0c */ /* 0x000fe2000bf01270 */
[----:B------:R1:W-:Y:S01]  /*1dd0*/  LDGSTS.E.BYPASS.LTC128B.128 [R26+0x3080], [R8.64+0x80], !P5 ;  /* 0x03080080081a7fae */ /* 0x0003e2000e901d50 */
[----:B------:R-:W-:Y:S01]  /*1de0*/  LOP3.LUT R0, R0, R13, RZ, 0x3c, !PT ;  /* 0x0000000d00007212 */ /* 0x000fe200078e3cff */
[----:B------:R-:W-:Y:S01]  /*1df0*/  CS2R R52, SRZ ;  /* 0x0000000000347805 */ /* 0x000fe2000001ff00 */
[C---:B------:R-:W-:Y:S01]  /*1e00*/  ISETP.GE.OR P5, PT, R2.reuse, c[0x0][0x16c], !P0 ;  /* 0x00005b0002007a0c */ /* 0x040fe200047a6670 */
[----:B------:R1:W-:Y:S01]  /*1e10*/  LDGSTS.E.BYPASS.LTC128B.128 [R26+0x5080], [R8.64+0x100], !P3 ;  /* 0x05080100081a7fae */ /* 0x0003e2000d901d50 */
[C---:B------:R-:W-:Y:S01]  /*1e20*/  ISETP.GE.AND P3, PT, R2.reuse, c[0x0][0x1fc], PT ;  /* 0x00007f0002007a0c */ /* 0x040fe20003f66270 */
[----:B--2---:R-:W-:Y:S01]  /*1e30*/  IMAD.MOV.U32 R4, RZ, RZ, R30 ;  /* 0x000000ffff047224 */ /* 0x004fe200078e001e */
[C---:B------:R-:W-:Y:S01]  /*1e40*/  ISETP.GE.OR P6, PT, R2.reuse, c[0x0][0x1fc], !P0 ;  /* 0x00007f0002007a0c */ /* 0x040fe200047c6670 */
[----:B------:R1:W-:Y:S01]  /*1e50*/  LDGSTS.E.BYPASS.LTC128B.128 [R26+0x7080], [R8.64+0x180], !P2 ;  /* 0x07080180081a7fae */ /* 0x0003e2000d101d50 */
[----:B------:R-:W-:Y:S01]  /*1e60*/  ISETP.GE.AND P2, PT, R2, c[0x0][0x16c], PT ;  /* 0x00005b0002007a0c */ /* 0x000fe20003f46270 */
[----:B------:R-:W-:Y:S01]  /*1e70*/  IMAD.IADD R2, R3, 0x1, R0 ;  /* 0x0000000103027824 */ /* 0x000fe200078e0200 */
[----:B------:R-:W-:Y:S01]  /*1e80*/  SHF.R.S32.HI R0, RZ, 0x1f, R21 ;  /* 0x0000001fff007819 */ /* 0x000fe20000011415 */
[----:B------:R-:W0:Y:S01]  /*1e90*/  LDGDEPBAR ;  /* 0x00000000000079af */ /* 0x000e220000000000 */
[----:B------:R-:W-:Y:S01]  /*1ea0*/  IMAD.MOV.U32 R3, RZ, RZ, 0x40 ;  /* 0x00000040ff037424 */ /* 0x000fe200078e00ff */
[----:B------:R-:W-:Y:S01]  /*1eb0*/  IADD3 R5, R31, UR4, RZ ;  /* 0x000000041f057c10 */ /* 0x000fe2000fffe0ff */
[----:B------:R-:W-:Y:S01]  /*1ec0*/  IMAD.SHL.U32 R38, R2, 0x2, RZ ;  /* 0x0000000202267824 */ /* 0x000fe200078e00ff */
[----:B---3--:R-:W-:Y:S01]  /*1ed0*/  LEA.HI R14, R0, R21, RZ, 0x2 ;  /* 0x00000015000e7211 */ /* 0x008fe200078f10ff */
[----:B------:R-:W-:Y:S01]  /*1ee0*/  ULDC.64 UR4, c[0x0][0x278] ;  /* 0x00009e0000047ab9 */ /* 0x000fe20000000a00 */
[----:B------:R-:W-:Y:S01]  /*1ef0*/  SEL R0, R148, 0xffffffe0, !P1 ;  /* 0xffffffe094007807 */ /* 0x000fe20004800000 */
[----:B------:R-:W-:Y:S01]  /*1f00*/  UIMAD UR4, UR8, UR4, URZ ;  /* 0x00000004080472a4 */ /* 0x000fe2000f8e023f */
[----:B------:R-:W-:Y:S01]  /*1f10*/  SEL R2, R3, 0xffffffc0, !P4 ;  /* 0xffffffc003027807 */ /* 0x000fe20006000000 */
[----:B------:R-:W-:Y:S01]  /*1f20*/  IMAD.U32 R3, RZ, RZ, UR13 ;  /* 0x0000000dff037e24 */ /* 0x000fe2000f8e00ff */
[----:B------:R-:W-:Y:S01]  /*1f30*/  ISETP.GE.OR P4, PT, R17, c[0x0][0x16c], !P0 ;  /* 0x00005b0011007a0c */ /* 0x000fe20004786670 */
[----:B------:R-:W-:Y:S01]  /*1f40*/  IMAD.IADD R20, R38, 0x1, R0 ;  /* 0x0000000126147824 */ /* 0x000fe200078e0200 */
[----:B------:R-:W-:Y:S01]  /*1f50*/  ISETP.GE.OR P1, PT, R18, c[0x0][0x16c], !P0 ;  /* 0x00005b0012007a0c */ /* 0x000fe20004726670 */
[----:B------:R-:W-:Y:S01]  /*1f60*/  IMAD.IADD R16, R38, 0x1, R2 ;  /* 0x0000000126107824 */ /* 0x000fe200078e0202 */
[----:B------:R-:W-:Y:S01]  /*1f70*/  STL [R1+0x28], R38 ;  /* 0x0000282601007387 */ /* 0x000fe20000100800 */
[----:B------:R-:W-:Y:S01]  /*1f80*/  IMAD.IADD R15, R2, 0x1, R20 ;  /* 0x00000001020f7824 */ /* 0x000fe200078e0214 */
[----:B------:R-:W-:Y:S01]  /*1f90*/  UIMAD UR5, UR13, UR5, UR4 ;  /* 0x000000050d0572a4 */ /* 0x000fe2000f8e0204 */
[----:B------:R-:W-:Y:S01]  /*1fa0*/  IMAD.U32 R0, RZ, RZ, UR13 ;  /* 0x0000000dff007e24 */ /* 0x000fe2000f8e00ff */
[----:B------:R-:W-:Y:S01]  /*1fb0*/  STL [R1+0x2c], R20 ;  /* 0x00002c1401007387 */ /* 0x000fe20000100800 */
[----:B------:R-:W-:Y:S01]  /*1fc0*/  LOP3.LUT R14, R14, 0x1ffffffc, RZ, 0xc0, !PT ;  /* 0x1ffffffc0e0e7812 */ /* 0x000fe200078ec0ff */
[----:B------:R-:W-:Y:S01]  /*1fd0*/  CS2R R50, SRZ ;  /* 0x0000000000327805 */ /* 0x000fe2000001ff00 */
[----:B------:R-:W-:Y:S01]  /*1fe0*/  IMAD.WIDE.U32 R150, R0, c[0x0][0x240], R24 ;  /* 0x0000900000967a25 */ /* 0x000fe200078e0018 */
[----:B------:R-:W-:Y:S01]  /*1ff0*/  SEL R25, RZ, 0x1, P2 ;  /* 0x00000001ff197807 */ /* 0x000fe20001000000 */
[----:B------:R-:W-:Y:S01]  /*2000*/  STL [R1+0x34], R16 ;  /* 0x0000341001007387 */ /* 0x000fe20000100800 */
[----:B------:R-:W-:-:S04]  /*2010*/  DEPBAR.LE SB0, 0x1 ;  /* 0x000080400000791a */ /* 0x000fc80000000000 */
[----:B------:R-:W-:Y:S01]  /*2020*/  BAR.SYNC.DEFER_BLOCKING 0x0 ;  /* 0x0000000000007b1d */ /* 0x000fe20000010000 */
[----:B-1----:R-:W-:Y:S01]  /*2030*/  IADD3 R9, R29, UR6, RZ ;  /* 0x000000061d097c10 */ /* 0x002fe2000fffe0ff */
[----:B------:R-:W-:Y:S01]  /*2040*/  IMAD.MOV.U32 R8, RZ, RZ, R28 ;  /* 0x000000ffff087224 */ /* 0x000fe200078e001c */
[----:B------:R-:W-:Y:S01]  /*2050*/  ISETP.GE.AND P2, PT, R19, c[0x0][0x16c], PT ;  /* 0x00005b0013007a0c */ /* 0x000fe20003f46270 */
[----:B------:R-:W-:Y:S01]  /*2060*/  USHF.R.S32.HI UR6, URZ, 0x1f, UR19 ;  /* 0x0000001f3f067899 */ /* 0x000fe20008011413 */
[----:B------:R-:W-:Y:S01]  /*2070*/  LOP3.LUT R0, R34, 0xfffffff0, RZ, 0xc0, !PT ;  /* 0xfffffff022007812 */ /* 0x000fe200078ec0ff */
[----:B------:R-:W-:Y:S01]  /*2080*/  STL [R1+0x30], R15 ;  /* 0x0000300f01007387 */ /* 0x000fe20000100800 */
[----:B------:R-:W-:Y:S01]  /*2090*/  IMAD.IADD R21, R21, 0x1, -R14 ;  /* 0x0000000115157824 */ /* 0x000fe200078e0a0e */
[----:B------:R-:W-:Y:S01]  /*20a0*/  LOP3.LUT R14, R27, 0xffffffe0, RZ, 0xc0, !PT ;  /* 0xffffffe01b0e7812 */ /* 0x000fe200078ec0ff */
[----:B------:R-:W-:Y:S01]  /*20b0*/  CS2R R48, SRZ ;  /* 0x0000000000307805 */ /* 0x000fe2000001ff00 */
[----:B------:R-:W-:Y:S01]  /*20c0*/  IMAD.IADD R0, R152, 0x1, -R0 ;  /* 0x0000000198007824 */ /* 0x000fe200078e0a00 */
[----:B------:R-:W-:Y:S01]  /*20d0*/  STL.64 [R1+0xb0], R150 ;  /* 0x0000b09601007387 */ /* 0x000fe20000100a00 */
[----:B------:R-:W-:Y:S01]  /*20e0*/  SEL R24, RZ, 0x1, P3 ;  /* 0x00000001ff187807 */ /* 0x000fe20001800000 */
[----:B------:R-:W-:Y:S01]  /*20f0*/  CS2R R46, SRZ ;  /* 0x00000000002e7805 */ /* 0x000fe2000001ff00 */
[----:B------:R-:W-:Y:S01]  /*2100*/  ISETP.GE.AND P3, PT, R18, c[0x0][0x1fc], PT ;  /* 0x00007f0012007a0c */ /* 0x000fe20003f66270 */
[----:B------:R-:W-:Y:S01]  /*2110*/  CS2R R44, SRZ ;  /* 0x00000000002c7805 */ /* 0x000fe2000001ff00 */
[----:B------:R-:W-:Y:S01]  /*2120*/  CS2R R42, SRZ ;  /* 0x00000000002a7805 */ /* 0x000fe2000001ff00 */
[----:B------:R-:W-:Y:S01]  /*2130*/  CS2R R40, SRZ ;  /* 0x0000000000287805 */ /* 0x000fe2000001ff00 */
[----:B------:R-:W-:Y:S01]  /*2140*/  CS2R R30, SRZ ;  /* 0x00000000001e7805 */ /* 0x000fe2000001ff00 */
[----:B------:R-:W-:-:S02]  /*2150*/  ULDC UR7, c[0x0][0x198] ;  /* 0x0000660000077ab9 */ /* 0x000fc40000000800 */
[----:B------:R-:W-:Y:S01]  /*2160*/  ULDC UR9, c[0x0][0x168] ;  /* 0x00005a0000097ab9 */ /* 0x000fe20000000800 */
[----:B------:R-:W1:Y:S04]  /*2170*/  LDSM.16.M88.4 R164, [R38+0x8080] ;  /* 0x0080800026a4783b */ /* 0x000e680000000200 */
[----:B------:R-:W2:Y:S04]  /*2180*/  LDSM.16.M88.4 R168, [R20+0x8080] ;  /* 0x0080800014a8783b */ /* 0x000ea80000000200 */
        /* <DEDUP_REMOVED lines=13> */
[----:B------:R2:W1:Y:S04]  /*2260*/  LDSM.16.M88.4 R224, [R15+0xe080] ;  /* 0x00e080000fe0783b */ /* 0x0004680000000200 */
[----:B------:R-:W-:Y:S01]  /*2270*/  BAR.SYNC.DEFER_BLOCKING 0x0 ;  /* 0x0000000000007b1d */ /* 0x000fe20000010000 */
[----:B-----5:R-:W-:Y:S01]  /*2280*/  IMAD.WIDE.U32 R38, R3, c[0x0][0x278], R8 ;  /* 0x00009e0003267a25 */ /* 0x020fe200078e0008 */
[----:B------:R-:W-:-:S03]  /*2290*/  SHF.R.S32.HI R8, RZ, 0x1f, R0 ;  /* 0x0000001fff087819 */ /* 0x000fc60000011400 */
[----:B------:R-:W-:Y:S01]  /*22a0*/  IMAD.U32 R9, RZ, RZ, UR13 ;  /* 0x0000000dff097e24 */ /* 0x000fe2000f8e00ff */
[----:B------:R-:W-:Y:S01]  /*22b0*/  LEA.HI R8, R8, R0, RZ, 0x3 ;  /* 0x0000000008087211 */ /* 0x000fe200078f18ff */
[----:B------:R5:W-:Y:S02]  /*22c0*/  STL.64 [R1+0x90], R38 ;  /* 0x0000902601007387 */ /* 0x000be40000100a00 */
[----:B------:R-:W-:Y:S01]  /*22d0*/  IMAD.WIDE.U32 R28, R9, c[0x0][0x290], R4 ;  /* 0x0000a400091c7a25 */ /* 0x000fe200078e0004 */
[----:B------:R-:W-:Y:S02]  /*22e0*/  LOP3.LUT R9, R8, 0xfffffff8, RZ, 0xc0, !PT ;  /* 0xfffffff808097812 */ /* 0x000fe400078ec0ff */
[----:B--2---:R-:W-:Y:S01]  /*22f0*/  IADD3 R15, R39, UR5, RZ ;  /* 0x00000005270f7c10 */ /* 0x004fe2000fffe0ff */
[----:B------:R-:W-:Y:S01]  /*2300*/  IMAD.SHL.U32 R5, R33, 0x10, RZ ;  /* 0x0000001021057824 */ /* 0x000fe200078e00ff */
[----:B------:R-:W-:Y:S01]  /*2310*/  ULDC.64 UR4, c[0x0][0x290] ;  /* 0x0000a40000047ab9 */ /* 0x000fe20000000a00 */
[----:B------:R-:W-:Y:S01]  /*2320*/  IMAD.IADD R0, R0, 0x1, -R9 ;  /* 0x0000000100007824 */ /* 0x000fe200078e0a09 */
[----:B------:R-:W-:Y:S01]  /*2330*/  UIMAD UR4, UR8, UR4, URZ ;  /* 0x00000004080472a4 */ /* 0x000fe2000f8e023f */
[----:B------:R-:W-:Y:S01]  /*2340*/  @!PT LDS RZ, [RZ] ;  /* 0x00000000fffff984 */ /* 0x000fe20000000800 */
[----:B------:R-:W-:Y:S01]  /*2350*/  @!PT LDS RZ, [RZ] ;  /* 0x00000000fffff984 */ /* 0x000fe20000000800 */
[----:B------:R-:W-:Y:S01]  /*2360*/  @!PT LDS RZ, [RZ] ;  /* 0x00000000fffff984 */ /* 0x000fe20000000800 */
[----:B------:R2:W-:Y:S01]  /*2370*/  LDGSTS.E.BYPASS.LTC128B.128 [R26+0x8080], [R6.64], !P5 ;  /* 0x08080000061a7fae */ /* 0x0005e2000e901d50 */
[----:B------:R-:W-:-:S02]  /*2380*/  ISETP.GE.OR P5, PT, R19, c[0x0][0x16c], !P0 ;  /* 0x00005b0013007a0c */ /* 0x000fc400047a6670 */
[----:B------:R-:W-:Y:S01]  /*2390*/  LOP3.LUT R12, R12, 0x10, R5, 0xf8, !PT ;  /* 0x000000100c0c7812 */ /* 0x000fe200078ef805 */
[----:B------:R2:W-:Y:S01]  /*23a0*/  LDGSTS.E.BYPASS.LTC128B.128 [R26+0x9080], [R6.64+0x80], !P4 ;  /* 0x09080080061a7fae */ /* 0x0005e2000e101d50 */
[C---:B------:R-:W-:Y:S01]  /*23b0*/  ISETP.GE.AND P4, PT, R17.reuse, c[0x0][0x16c], PT ;  /* 0x00005b0011007a0c */ /* 0x040fe20003f86270 */
[----:B------:R-:W-:Y:S02]  /*23c0*/  UIMAD UR4, UR13, UR5, UR4 ;  /* 0x000000050d0472a4 */ /* 0x000fe4000f8e0204 */
[----:B------:R2:W-:Y:S01]  /*23d0*/  LDGSTS.E.BYPASS.LTC128B.128 [R26+0xa080], [R6.64+0x100], !P1 ;  /* 0x0a080100061a7fae */ /* 0x0005e2000c901d50 */
[----:B------:R-:W-:Y:S02]  /*23e0*/  ISETP.GT.AND P1, PT, R152, 0x7, PT ;  /* 0x000000079800780c */ /* 0x000fe40003f24270 */
[----:B------:R-:W-:Y:S01]  /*23f0*/  SEL R20, RZ, 0xffffffff, P4 ;  /* 0xffffffffff147807 */ /* 0x000fe20002000000 */
[----:B------:R1:W-:Y:S01]  /*2400*/  STL [R1+0xac], R15 ;  /* 0x0000ac0f01007387 */ /* 0x0003e20000100800 */
[----:B------:R-:W-:-:S03]  /*2410*/  ISETP.GE.AND P4, PT, R17, c[0x0][0x1fc], PT ;  /* 0x00007f0011007a0c */ /* 0x000fc60003f86270 */
[----:B------:R2:W-:Y:S01]  /*2420*/  LDGSTS.E.BYPASS.LTC128B.128 [R26+0xb080], [R6.64+0x180], !P5 ;  /* 0x0b080180061a7fae */ /* 0x0005e2000e901d50 */
[----:B------:R-:W-:Y:S02]  /*2430*/  ISETP.GE.AND P5, PT, R18, c[0x0][0x16c], PT ;  /* 0x00005b0012007a0c */ /* 0x000fe40003fa6270 */
[----:B------:R-:W-:Y:S01]  /*2440*/  SEL R16, RZ, 0xffffffff, P4 ;  /* 0xffffffffff107807 */ /* 0x000fe20002000000 */
[----:B------:R-:W-:Y:S01]  /*2450*/  STL.64 [R1+0x88], R28 ;  /* 0x0000881c01007387 */ /* 0x000fe20000100a00 */
[----:B------:R-:W-:Y:S02]  /*2460*/  SEL R23, RZ, 0x4, P5 ;  /* 0x00000004ff177807 */ /* 0x000fe40002800000 */
[----:B------:R-:W-:Y:S02]  /*2470*/  ISETP.GE.OR P5, PT, R17, c[0x0][0x1fc], !P0 ;  /* 0x00007f0011007a0c */ /* 0x000fe400047a6670 */
[----:B------:R-:W-:Y:S02]  /*2480*/  SEL R17, RZ, 0x8, P2 ;  /* 0x00000008ff117807 */ /* 0x000fe40001000000 */
[----:B------:R-:W-:-:S02]  /*2490*/  @!P1 IADD3 R3, P2, R38, UR19, RZ ;  /* 0x0000001326039c10 */ /* 0x000fc4000ff5e0ff */
[----:B------:R-:W-:Y:S01]  /*24a0*/  ISETP.GE.OR P4, PT, R18, c[0x0][0x1fc], !P0 ;  /* 0x00007f0012007a0c */ /* 0x000fe20004786670 */
[----:B-----5:R-:W-:Y:S01]  /*24b0*/  CS2R R38, SRZ ;  /* 0x0000000000267805 */ /* 0x020fe2000001ff00 */
[----:B------:R-:W-:Y:S02]  /*24c0*/  ISETP.GE.OR P0, PT, R19, c[0x0][0x1fc], !P0 ;  /* 0x00007f0013007a0c */ /* 0x000fe40004706670 */
[----:B--2---:R-:W-:Y:S01]  /*24d0*/  @!P1 IADD3.X R7, R15, UR6, RZ, P2, !PT ;  /* 0x000000060f079c10 */ /* 0x004fe200097fe4ff */
[----:B-1----:R-:W-:Y:S01]  /*24e0*/  IMAD.SHL.U32 R15, R22, 0x20, RZ ;  /* 0x00000020160f7824 */ /* 0x002fe200078e00ff */
[----:B------:R-:W-:-:S04]  /*24f0*/  @!P1 LEA R6, P2, R3, c[0x0][0x258], 0x2 ;  /* 0x0000960003069a11 */ /* 0x000fc800078410ff */
        /* <DEDUP_REMOVED lines=21> */
[----:B------:R5:W-:Y:S01]  /*2650*/  LDGSTS.E.BYPASS.LTC128B.128 [R26+0x10080], [R10.64], !P6 ;  /* 0x100800000a1a7fae */ /* 0x000be2000f101d50 */
[C---:B------:R-:W-:Y:S01]  /*2660*/  LOP3.LUT P6, RZ, R0.reuse, 0x2, RZ, 0xc0, !PT ;  /* 0x0000000200ff7812 */ /* 0x040fe200078cc0ff */
[----:B------:R-:W-:-:S02]  /*2670*/  IMAD.SHL.U32 R0, R0, 0x40, RZ ;  /* 0x0000004000007824 */ /* 0x000fc400078e00ff */
[----:B------:R-:W-:Y:S03]  /*2680*/  STL [R1+0xa8], R19 ;  /* 0x0000a81301007387 */ /* 0x000fe60000100800 */
[----:B------:R-:W-:Y:S01]  /*2690*/  LOP3.LUT R0, R0, 0x1c0, RZ, 0xc0, !PT ;  /* 0x000001c000007812 */ /* 0x000fe200078ec0ff */
[----:B------:R5:W-:Y:S04]  /*26a0*/  LDGSTS.E.BYPASS.LTC128B.128 [R26+0x11080], [R10.64+0x80], !P5 ;  /* 0x110800800a1a7fae */ /* 0x000be8000e901d50 */
[----:B------:R5:W-:Y:S01]  /*26b0*/  LDGSTS.E.BYPASS.LTC128B.128 [R26+0x12080], [R10.64+0x100], !P4 ;  /* 0x120801000a1a7fae */ /* 0x000be2000e101d50 */
[----:B-1----:R-:W-:Y:S02]  /*26c0*/  LOP3.LUT R5, R12, 0x8, R35, 0xf8, !PT ;  /* 0x000000080c057812 */ /* 0x002fe400078ef823 */
[----:B------:R-:W-:Y:S01]  /*26d0*/  CS2R R34, SRZ ;  /* 0x0000000000227805 */ /* 0x000fe2000001ff00 */
[----:B------:R5:W-:Y:S01]  /*26e0*/  LDGSTS.E.BYPASS.LTC128B.128 [R26+0x13080], [R10.64+0x180], !P0 ;  /* 0x130801800a1a7fae */ /* 0x000be2000c101d50 */
[----:B------:R-:W-:Y:S01]  /*26f0*/  LOP3.LUT R9, R5, R13, RZ, 0x3c, !PT ;  /* 0x0000000d05097212 */ /* 0x000fe200078e3cff */
[----:B------:R-:W-:Y:S01]  /*2700*/  IMAD.SHL.U32 R5, R20, 0x2, RZ ;  /* 0x0000000214057824 */ /* 0x000fe200078e00ff */
[----:B--2---:R-:W-:Y:S01]  /*2710*/  SEL R7, RZ, 0x8, P2 ;  /* 0x00000008ff077807 */ /* 0x004fe20001000000 */
[----:B------:R-:W-:Y:S01]  /*2720*/  IMAD.SHL.U32 R6, R16, 0x2, RZ ;  /* 0x0000000210067824 */ /* 0x000fe200078e00ff */
[----:B------:R-:W-:Y:S01]  /*2730*/  IADD3 R3, P2, R28, UR19, RZ ;  /* 0x000000131c037c10 */ /* 0x000fe2000ff5e0ff */
[----:B------:R-:W-:Y:S01]  /*2740*/  CS2R R20, SRZ ;  /* 0x0000000000147805 */ /* 0x000fe2000001ff00 */
[----:B------:R-:W-:Y:S01]  /*2750*/  LOP3.LUT R5, R5, 0x2, R25, 0xe2, !PT ;  /* 0x0000000205057812 */ /* 0x000fe200078ee219 */
[----:B------:R-:W-:Y:S01]  /*2760*/  CS2R R28, SRZ ;  /* 0x00000000001c7805 */ /* 0x000fe2000001ff00 */
[----:B------:R-:W-:Y:S01]  /*2770*/  IADD3.X R4, R19, UR6, RZ, P2, !PT ;  /* 0x0000000613047c10 */ /* 0x000fe200097fe4ff */
[----:B------:R-:W-:Y:S01]  /*2780*/  ULDC UR6, c[0x0][0x168] ;  /* 0x00005a0000067ab9 */ /* 0x000fe20000000800 */
[----:B------:R-:W-:-:S02]  /*2790*/  LEA R12, P2, R3, c[0x0][0x280], 0x2 ;  /* 0x0000a000030c7a11 */ /* 0x000fc400078410ff */
[----:B------:R-:W-:Y:S02]  /*27a0*/  LOP3.LUT R6, R6, 0x2, R24, 0xe2, !PT ;  /* 0x0000000206067812 */ /* 0x000fe400078ee218 */
[----:B------:R-:W-:Y:S01]  /*27b0*/  LEA.HI.X R13, R3, c[0x0][0x284], R4, 0x2, P2 ;  /* 0x0000a100030d7a11 */ /* 0x000fe200010f1404 */
[----:B------:R-:W-:Y:S01]  /*27c0*/  IMAD.SHL.U32 R4, R22, 0x8, RZ ;  /* 0x0000000816047824 */ /* 0x000fe200078e00ff */
[----:B------:R-:W-:Y:S01]  /*27d0*/  LOP3.LUT R3, R17, R5, R23, 0xfe, !PT ;  /* 0x0000000511037212 */ /* 0x000fe200078efe17 */
[----:B------:R-:W-:Y:S01]  /*27e0*/  IMAD.SHL.U32 R5, R32, 0x8, RZ ;  /* 0x0000000820057824 */ /* 0x000fe200078e00ff */
[----:B------:R-:W-:Y:S01]  /*27f0*/  LOP3.LUT R6, R7, R6, R14, 0xfe, !PT ;  /* 0x0000000607067212 */ /* 0x000fe200078efe0e */
[----:B------:R-:W-:Y:S01]  /*2800*/  CS2R R32, SRZ ;  /* 0x0000000000207805 */ /* 0x000fe2000001ff00 */
[----:B------:R-:W-:Y:S01]  /*2810*/  ISETP.GE.AND P2, PT, R152, 0x8, PT ;  /* 0x000000089800780c */ /* 0x000fe20003f46270 */
[----:B------:R1:W-:Y:S01]  /*2820*/  STL [R1+0x64], R3 ;  /* 0x0000640301007387 */ /* 0x0003e20000100800 */
[C---:B------:R-:W-:Y:S01]  /*2830*/  LOP3.LUT R5, R0.reuse, 0x38, R5, 0xf8, !PT ;  /* 0x0000003800057812 */ /* 0x040fe200078ef805 */
[----:B------:R-:W-:Y:S01]  /*2840*/  CS2R R24, SRZ ;  /* 0x0000000000187805 */ /* 0x000fe2000001ff00 */
[----:B------:R-:W-:Y:S01]  /*2850*/  LOP3.LUT R4, R0, 0x8, R4, 0xf8, !PT ;  /* 0x0000000800047812 */ /* 0x000fe200078ef804 */
[----:B------:R2:W-:Y:S01]  /*2860*/  STL [R1+0x60], R6 ;  /* 0x0000600601007387 */ /* 0x0005e20000100800 */
[----:B-----5:R-:W-:Y:S01]  /*2870*/  IADD3 R10, R151, UR5, RZ ;  /* 0x00000005970a7c10 */ /* 0x020fe2000fffe0ff */
[----:B------:R-:W-:-:S04]  /*2880*/  CS2R R26, SRZ ;  /* 0x00000000001a7805 */ /* 0x000fc8000001ff00 */
[----:B------:R5:W-:Y:S01]  /*2890*/  STL [R1+0xb8], R10 ;  /* 0x0000b80a01007387 */ /* 0x000be20000100800 */
[----:B-1----:R-:W-:Y:S01]  /*28a0*/  SHF.R.U32.HI R3, RZ, 0x3, R0 ;  /* 0x00000003ff037819 */ /* 0x002fe20000011600 */
[----:B--2---:R-:W-:-:S03]  /*28b0*/  IMAD.SHL.U32 R6, R8, 0x40, RZ ;  /* 0x0000004008067824 */ /* 0x004fc600078e00ff */
[----:B------:R-:W-:Y:S01]  /*28c0*/  LOP3.LUT R7, R3, R15, R0, 0x1e, !PT ;  /* 0x0000000f03077212 */ /* 0x000fe200078e1e00 */
[----:B------:R-:W-:Y:S01]  /*28d0*/  IMAD R0, R22, 0x200, R9 ;  /* 0x0000020016007824 */ /* 0x000fe200078e0209 */
[-C--:B------:R-:W-:Y:S01]  /*28e0*/  LOP3.LUT R5, R5, R3.reuse, RZ, 0x3c, !PT ;  /* 0x0000000305057212 */ /* 0x080fe200078e3cff */
[----:B------:R-:W-:Y:S01]  /*28f0*/  IMAD.SHL.U32 R9, R18, 0x2, RZ ;  /* 0x0000000212097824 */ /* 0x000fe200078e00ff */
[----:B------:R-:W-:Y:S02]  /*2900*/  LOP3.LUT R6, R6, 0xfffffe00, RZ, 0xc0, !PT ;  /* 0xfffffe0006067812 */ /* 0x000fe400078ec0ff */
[----:B------:R-:W-:Y:S02]  /*2910*/  LOP3.LUT R4, R4, R3, RZ, 0x3c, !PT ;  /* 0x0000000304047212 */ /* 0x000fe400078e3cff */
[----:B------:R1:W-:Y:S01]  /*2920*/  STL [R1+0x7c], R9 ;  /* 0x00007c0901007387 */ /* 0x0003e20000100800 */
[----:B------:R-:W-:Y:S01]  /*2930*/  IMAD R8, R22, 0x1000, R6 ;  /* 0x0000100016087824 */ /* 0x000fe200078e0206 */
[----:B-----5:R-:W-:Y:S01]  /*2940*/  IADD3 R10, -R9, UR15, RZ ;  /* 0x0000000f090a7c10 */ /* 0x020fe2000fffe1ff */
[----:B------:R-:W-:Y:S01]  /*2950*/  CS2R R22, SRZ ;  /* 0x0000000000167805 */ /* 0x000fe2000001ff00 */
[-C--:B------:R-:W-:Y:S01]  /*2960*/  LOP3.LUT R7, R7, R6.reuse, RZ, 0xfc, !PT ;  /* 0x0000000607077212 */ /* 0x080fe200078efcff */
[----:B------:R-:W-:Y:S01]  /*2970*/  IMAD.IADD R8, R8, 0x1, R5 ;  /* 0x0000000108087824 */ /* 0x000fe200078e0205 */
[CC--:B------:R-:W-:Y:S01]  /*2980*/  IADD3 R3, R4.reuse, R6.reuse, R37 ;  /* 0x0000000604037210 */ /* 0x0c0fe20007ffe025 */
[----:B------:R-:W-:Y:S01]  /*2990*/  IMAD.MOV.U32 R5, RZ, RZ, 0x10 ;  /* 0x00000010ff057424 */ /* 0x000fe200078e00ff */
[----:B------:R-:W-:Y:S01]  /*29a0*/  LOP3.LUT R6, R4, R6, RZ, 0xfc, !PT ;  /* 0x0000000604067212 */ /* 0x000fe200078efcff */
[----:B------:R-:W-:Y:S01]  /*29b0*/  @!P2 IMAD.SHL.U32 R4, R152, 0x10, RZ ;  /* 0x000000109804a824 */ /* 0x000fe200078e00ff */
[----:B------:R-:W-:Y:S01]  /*29c0*/  STL [R1+0x78], R10 ;  /* 0x0000780a01007387 */ /* 0x000fe20000100800 */
[----:B------:R-:W-:Y:S01]  /*29d0*/  CS2R R36, SRZ ;  /* 0x0000000000247805 */ /* 0x000fe2000001ff00 */
[----:B------:R-:W-:-:S02]  /*29e0*/  SEL R5, R5, 0xfffffff0, !P6 ;  /* 0xfffffff005057807 */ /* 0x000fc40007000000 */
[----:B------:R2:W-:Y:S04]  /*29f0*/  @!P2 LDGSTS.E.BYPASS.LTC128B.128 [R4+0x14100], [R12.64] ;  /* 0x141000000c04afae */ /* 0x0005e8000b901d50 */
[----:B------:R-:W0:Y:S01]  /*2a00*/  LDGDEPBAR ;  /* 0x00000000000079af */ /* 0x000e220000000000 */
[C---:B-1----:R-:W-:Y:S02]  /*2a10*/  IMAD R9, R0.reuse, 0x2, R2 ;  /* 0x0000000200097824 */ /* 0x042fe400078e0202 */
[----:B------:R-:W-:Y:S02]  /*2a20*/  IMAD.SHL.U32 R0, R0, 0x2, RZ ;  /* 0x0000000200007824 */ /* 0x000fe400078e00ff */
[----:B------:R-:W-:Y:S01]  /*2a30*/  IMAD.SHL.U32 R2, R3, 0x2, RZ ;  /* 0x0000000203027824 */ /* 0x000fe200078e00ff */
[----:B------:R1:W-:Y:S03]  /*2a40*/  STL [R1+0x38], R9 ;  /* 0x0000380901007387 */ /* 0x0003e60000100800 */
[----:B------:R-:W-:Y:S01]  /*2a50*/  IMAD R3, R5, 0x2, R2 ;  /* 0x0000000205037824 */ /* 0x000fe200078e0202 */
[----:B------:R5:W-:Y:S01]  /*2a60*/  STL [R1+0x3c], R0 ;  /* 0x00003c0001007387 */ /* 0x000be20000100800 */
[----:B--2---:R-:W-:-:S05]  /*2a70*/  SEL R4, R148, 0xffffffe0, !P3 ;  /* 0xffffffe094047807 */ /* 0x004fca0005800000 */
[----:B------:R-:W-:Y:S01]  /*2a80*/  IMAD R252, R4, 0x2, R3 ;  /* 0x0000000204fc7824 */ /* 0x000fe200078e0203 */
[----:B-1----:R-:W-:Y:S02]  /*2a90*/  LEA R9, R6, 0x15180, 0x1 ;  /* 0x0001518006097811 */ /* 0x002fe400078e08ff */
[----:B------:R-:W-:Y:S01]  /*2aa0*/  LEA R6, R8, 0x80, 0x1 ;  /* 0x0000008008067811 */ /* 0x000fe200078e08ff */
[----:B-----5:R-:W-:Y:S02]  /*2ab0*/  IMAD.SHL.U32 R0, R7, 0x2, RZ ;  /* 0x0000000207007824 */ /* 0x020fe400078e00ff */
        /* <DEDUP_REMOVED lines=10> */
.L_x_419:
        /* <DEDUP_REMOVED lines=187> */
[----:B------:R-:W-:Y:S01]  /*3710*/  FFMA.FTZ R11, R11, c[0x0][0x29c], -R161 ;  /* 0x0000a7000b0b7a23 */ /* 0x000fe200000108a1 */
[----:B------:R-:W-:Y:S02]  /*3720*/  PLOP3.LUT P0, PT, PT, PT, UP0, 0x80, 0x0 ;  /* 0x000000000000781c */ /* 0x000fe40003f0f008 */
        /* <DEDUP_REMOVED lines=159> */
.L_x_417:
        /* <DEDUP_REMOVED lines=95> */
.L_x_418:
        /* <DEDUP_REMOVED lines=167> */
.L_x_416:
[----:B------:R-:W-:Y:S05]  /*5180*/  @P1 EXIT ;  /* 0x000000000000194d */ /* 0x000fea0003800000 */
[----:B-1----:R-:W2:Y:S01]  /*5190*/  LDL.LU.64 R4, [R1+0x70] ;  /* 0x0000700001047983 */ /* 0x002ea20000300a00 */
[----:B------:R-:W-:Y:S01]  /*51a0*/  ULDC.64 UR4, c[0x0][0x338] ;  /* 0x0000ce0000047ab9 */ /* 0x000fe20000000a00 */
[----:B------:R-:W-:Y:S01]  /*51b0*/  IMAD.U32 R8, RZ, RZ, UR13 ;  /* 0x0000000dff087e24 */ /* 0x000fe2000f8e00ff */
[----:B------:R-:W-:Y:S01]  /*51c0*/  UISETP.NE.AND UP0, UPT, UR4, 0x1, UPT ;  /* 0x000000010400788c */ /* 0x000fe2000bf05270 */
[----:B------:R-:W-:Y:S01]  /*51d0*/  IMAD.U32 R6, RZ, RZ, UR13 ;  /* 0x0000000dff067e24 */ /* 0x000fe2000f8e00ff */
[----:B------:R-:W-:Y:S02]  /*51e0*/  UIMAD.WIDE.U32 UR6, UR12, UR5, URZ ;  /* 0x000000050c0672a5 */ /* 0x000fe4000f8e003f */
[----:B------:R-:W-:Y:S02]  /*51f0*/  ULDC UR4, c[0x0][0x340] ;  /* 0x0000d00000047ab9 */ /* 0x000fe40000000800 */
[----:B------:R-:W-:-:S02]  /*5200*/  USHF.L.U32 UR14, UR14, 0xe, URZ ;  /* 0x0000000e0e0e7899 */ /* 0x000fc4000800063f */
[----:B------:R-:W-:-:S03]  /*5210*/  USHF.R.S32.HI UR8, URZ, 0x1f, UR13 ;  /* 0x0000001f3f087899 */ /* 0x000fc6000801140d */
[----:B------:R-:W-:Y:S02]  /*5220*/  @UP0 USHF.R.U32.HI UR12, URZ, UR4, UR7 ;  /* 0x000000043f0c0299 */ /* 0x000fe40008011607 */
[----:B------:R-:W-:Y:S02]  /*5230*/  USHF.R.S32.HI UR7, URZ, 0x1f, UR14 ;  /* 0x0000001f3f077899 */ /* 0x000fe4000801140e */
[----:B------:R-:W-:Y:S02]  /*5240*/  USHF.R.S32.HI UR6, URZ, 0x1f, UR12 ;  /* 0x0000001f3f067899 */ /* 0x000fe4000801140c */
[----:B------:R-:W-:Y:S01]  /*5250*/  ULDC.64 UR4, c[0x0][0x328] ;  /* 0x0000ca0000047ab9 */ /* 0x000fe20000000a00 */
[----:B-----5:R-:W-:Y:S01]  /*5260*/  IMAD.U32 R0, RZ, RZ, UR12 ;  /* 0x0000000cff007e24 */ /* 0x020fe2000f8e00ff */
[----:B------:R-:W-:Y:S01]  /*5270*/  UIMAD UR4, UR6, UR4, URZ ;  /* 0x00000004060472a4 */ /* 0x000fe2000f8e023f */
[----:B------:R-:W-:Y:S01]  /*5280*/  BAR.SYNC.DEFER_BLOCKING 0x1, 0x100 ;  /* 0x0044000000007b1d */ /* 0x000fe20000010000 */
[----:B--2---:R-:W-:-:S04]  /*5290*/  IADD3 R2, P0, R4, UR14, RZ ;  /* 0x0000000e04027c10 */ /* 0x004fc8000ff1e0ff */
[----:B------:R-:W-:Y:S01]  /*52a0*/  LEA.HI.X.SX32 R3, R4, UR7, 0x1, P0 ;  /* 0x0000000704037c11 */ /* 0x000fe200080f0eff */
[----:B------:R-:W-:Y:S01]  /*52b0*/  IMAD.U32 R4, RZ, RZ, UR12 ;  /* 0x0000000cff047e24 */ /* 0x000fe2000f8e00ff */
[----:B------:R-:W-:-:S03]  /*52c0*/  UIMAD UR7, UR12, UR5, UR4 ;  /* 0x000000050c0772a4 */ /* 0x000fc6000f8e0204 */
[--C-:B------:R-:W-:Y:S01]  /*52d0*/  IMAD.WIDE.U32 R4, R4, c[0x0][0x328], R2.reuse ;  /* 0x0000ca0004047a25 */ /* 0x100fe200078e0002 */
[----:B------:R-:W-:Y:S02]  /*52e0*/  ULDC.64 UR4, c[0x0][0x300] ;  /* 0x0000c00000047ab9 */ /* 0x000fe40000000a00 */
[----:B------:R-:W-:Y:S01]  /*52f0*/  UIMAD UR4, UR6, UR4, URZ ;  /* 0x00000004060472a4 */ /* 0x000fe2000f8e023f */
[----:B------:R-:W-:Y:S01]  /*5300*/  IMAD.WIDE.U32 R2, R0, c[0x0][0x300], R2 ;  /* 0x0000c00000027a25 */ /* 0x000fe200078e0002 */
[----:B------:R-:W-:Y:S01]  /*5310*/  IADD3 R5, R5, UR7, RZ ;  /* 0x0000000705057c10 */ /* 0x000fe2000fffe0ff */
[----:B------:R-:W-:Y:S02]  /*5320*/  ULDC.64 UR6, c[0x0][0x330] ;  /* 0x0000cc0000067ab9 */ /* 0x000fe40000000a00 */
[----:B------:R-:W-:Y:S02]  /*5330*/  UIMAD UR6, UR8, UR6, URZ ;  /* 0x00000006080672a4 */ /* 0x000fe4000f8e023f */
[----:B------:R-:W-:Y:S01]  /*5340*/  IMAD.WIDE.U32 R8, R8, c[0x0][0x330], R4 ;  /* 0x0000cc0008087a25 */ /* 0x000fe200078e0004 */
[----:B------:R-:W-:-:S02]  /*5350*/  UIMAD UR12, UR12, UR5, UR4 ;  /* 0x000000050c0c72a4 */ /* 0x000fc4000f8e0204 */
[----:B------:R-:W-:Y:S02]  /*5360*/  UIMAD UR6, UR13, UR7, UR6 ;  /* 0x000000070d0672a4 */ /* 0x000fe4000f8e0206 */
[----:B------:R-:W-:Y:S01]  /*5370*/  LEA R4, P1, R8, c[0x0][0x310], 0x2 ;  /* 0x0000c40008047a11 */ /* 0x000fe200078210ff */
[----:B------:R-:W-:Y:S01]  /*5380*/  ULDC.64 UR4, c[0x0][0x308] ;  /* 0x0000c20000047ab9 */ /* 0x000fe20000000a00 */
[----:B------:R-:W-:Y:S01]  /*5390*/  IADD3 R3, R3, UR12, RZ ;  /* 0x0000000c03037c10 */ /* 0x000fe2000fffe0ff */
[----:B------:R-:W-:Y:S01]  /*53a0*/  UIMAD UR4, UR8, UR4, URZ ;  /* 0x00000004080472a4 */ /* 0x000fe2000f8e023f */
[----:B------:R-:W-:-:S03]  /*53b0*/  IADD3 R0, R9, UR6, RZ ;  /* 0x0000000609007c10 */ /* 0x000fc6000fffe0ff */
[----:B------:R-:W-:Y:S01]  /*53c0*/  UIMAD UR4, UR13, UR5, UR4 ;  /* 0x000000050d0472a4 */ /* 0x000fe2000f8e0204 */
[----:B------:R-:W-:Y:S01]  /*53d0*/  LEA.HI.X R5, R8, c[0x0][0x314], R0, 0x2, P1 ;  /* 0x0000c50008057a11 */ /* 0x000fe200008f1400 */
[----:B------:R-:W-:-:S04]  /*53e0*/  IMAD.WIDE.U32 R6, R6, c[0x0][0x308], R2 ;  /* 0x0000c20006067a25 */ /* 0x000fc800078e0002 */
[----:B------:R-:W-:Y:S01]  /*53f0*/  RED.E.ADD.F32.FTZ.RN.STRONG.GPU [R4.64], R20 ;  /* 0x000000140400798e */ /* 0x000fe2000c10e790 */
[C---:B------:R-:W-:Y:S02]  /*5400*/  LEA R2, P0, R6.reuse, c[0x0][0x2e8], 0x2 ;  /* 0x0000ba0006027a11 */ /* 0x040fe400078010ff */
[----:B------:R-:W-:Y:S01]  /*5410*/  IADD3 R3, R7, UR4, RZ ;  /* 0x0000000407037c10 */ /* 0x000fe2000fffe0ff */
[----:B------:R-:W-:Y:S03]  /*5420*/  RED.E.ADD.F32.FTZ.RN.STRONG.GPU [R4.64+0x400], R21 ;  /* 0x000400150400798e */ /* 0x000fe6000c10e790 */
        /* <DEDUP_REMOVED lines=128> */
.L_x_420:
        /* <DEDUP_REMOVED lines=13> */
.L_x_1155:


//--------------------- .text._ZN7cutlass13device_kernelIN5flash22FlashAttnBwdPreprocessIN4cute5tupleIJNS3_1CILi32EEENS5_ILi256EEEEEENS_10bfloat16_tEfNS_4arch4Sm80ELb1ELb0EEEEEvNT_6ParamsE --------------------------
	.section	.text._ZN7cutlass13device_kernelIN5flash22FlashAttnBwdPreprocessIN4cute5tupleIJNS3_1CILi32EEENS5_ILi256EEEEEENS_10bfloat16_tEfNS_4arch4Sm80ELb1ELb0EEEEEvNT_6ParamsE,"ax",@progbits
	.sectioninfo	@"SHI_REGISTERS=61"
	.align	128
.text._ZN7cutlass13device_kernelIN5flash22FlashAttnBwdPreprocessIN4cute5tupleIJNS3_1CILi32EEENS5_ILi256EEEEEENS_10bfloat16_tEfNS_4arch4Sm80ELb1ELb0EEEEEvNT_6ParamsE:
        .type           _ZN7cutlass13device_kernelIN5flash22FlashAttnBwdPreprocessIN4cute5tupleIJNS3_1CILi32EEENS5_ILi256EEEEEENS_10bfloat16_tEfNS_4arch4Sm80ELb1ELb0EEEEEvNT_6ParamsE,@function
        .size           _ZN7cutlass13device_kernelIN5flash22FlashAttnBwdPreprocessIN4cute5tupleIJNS3_1CILi32EEENS5_ILi256EEEEEENS_10bfloat16_tEfNS_4arch4Sm80ELb1ELb0EEEEEvNT_6ParamsE,(.L_x_1156 - _ZN7cutlass13device_kernelIN5flash22FlashAttnBwdPreprocessIN4cute5tupleIJNS3_1CILi32EEENS5_ILi256EEEEEENS_10bfloat16_tEfNS_4arch4Sm80ELb1ELb0EEEEEvNT_6ParamsE)
        .other          _ZN7cutlass13device_kernelIN5flash22FlashAttnBwdPreprocessIN4cute5tupleIJNS3_1CILi32EEENS5_ILi256EEEEEENS_10bfloat16_tEfNS_4arch4Sm80ELb1ELb0EEEEEvNT_6ParamsE,@"STO_CUDA_ENTRY STV_DEFAULT"
_ZN7cutlass13device_kernelIN5flash22FlashAttnBwdPreprocessIN4cute5tupleIJNS3_1CILi32EEENS5_ILi256EEEEEENS_10bfloat16_tEfNS_4arch4Sm80ELb1ELb0EEEEEvNT_6ParamsE:
[----:B------:R-:W-:Y:S02]  /*0000*/  IMAD.MOV.U32 R1, RZ, RZ, c[0x0][0x28] ;  /* 0x00000a00ff017624 */ /* 0x000fe400078e00ff */
[----:B------:R-:W0:Y:S01]  /*0010*/  S2R R51, SR_CTAID.X ;  /* 0x0000000000337919 */ /* 0x000e220000002500 */
[----:B------:R-:W-:Y:S01]  /*0020*/  IMAD.MOV.U32 R58, RZ, RZ, 0x7f800000 ;  /* 0x7f800000ff3a7424 */ /* 0x000fe200078e00ff */
[----:B------:R-:W-:Y:S02]  /*0030*/  ULDC.64 UR6, c[0x0][0x118] ;  /* 0x0000460000067ab9 */ /* 0x000fe40000000a00 */
[----:B------:R-:W1:Y:S04]  /*0040*/  S2R R53, SR_TID.X ;  /* 0x0000000000357919 */ /* 0x000e680000002100 */
[----:B------:R-:W2:Y:S04]  /*0050*/  S2R R55, SR_CTAID.Y ;  /* 0x0000000000377919 */ /* 0x000ea80000002600 */
[----:B------:R-:W3:Y:S01]  /*0060*/  S2R R0, SR_CTAID.Z ;  /* 0x0000000000007919 */ /* 0x000ee20000002700 */
[----:B0-----:R-:W-:Y:S01]  /*0070*/  IMAD.SHL.U32 R2, R51, 0x20, RZ ;  /* 0x0000002033027824 */ /* 0x001fe200078e00ff */
[----:B-1----:R-:W-:-:S04]  /*0080*/  ISETP.GT.AND P0, PT, R53, 0x1f, PT ;  /* 0x0000001f3500780c */ /* 0x002fc80003f04270 */
[----:B------:R-:W-:Y:S02]  /*0090*/  IADD3 R57, -R2, c[0x0][0x168], RZ ;  /* 0x00005a0002397a10 */ /* 0x000fe40007ffe1ff */
[----:B--2---:R-:W-:Y:S02]  /*00a0*/  SHF.R.S32.HI R50, RZ, 0x1f, R55 ;  /* 0x0000001fff327819 */ /* 0x004fe40000011437 */
[----:B------:R-:W-:Y:S02]  /*00b0*/  ISETP.GE.OR P1, PT, R53, R57, P0 ;  /* 0x000000393500720c */ /* 0x000fe40000726670 */
[----:B---3--:R-:W-:-:S11]  /*00c0*/  SHF.R.S32.HI R52, RZ, 0x1f, R0 ;  /* 0x0000001fff347819 */ /* 0x008fd60000011400 */
[----:B------:R-:W-:Y:S01]  /*00d0*/  @!P1 SHF.R.S32.HI R5, RZ, 0x1f, R53 ;  /* 0x0000001fff059819 */ /* 0x000fe20000011435 */
[----:B------:R-:W-:Y:S01]  /*00e0*/  @!P1 IMAD R6, R50, c[0x0][0x1e0], RZ ;  /* 0x0000780032069a24 */ /* 0x000fe200078e02ff */
[----:B------:R-:W-:Y:S01]  /*00f0*/  @!P1 IADD3 R4, P2, R2, R53, RZ ;  /* 0x0000003502049210 */ /* 0x000fe20007f5e0ff */
[----:B------:R-:W-:Y:S02]  /*0100*/  @!P1 IMAD R9, R52, c[0x0][0x1e8], RZ ;  /* 0x00007a0034099a24 */ /* 0x000fe400078e02ff */
[----:B------:R-:W-:Y:S01]  /*0110*/  @!P1 IMAD R7, R55, c[0x0][0x1e4], R6 ;  /* 0x0000790037079a24 */ /* 0x000fe200078e0206 */
[----:B------:R-:W-:Y:S01]  /*0120*/  @!P1 LEA.HI.X.SX32 R5, R2, R5, 0x1, P2 ;  /* 0x0000000502059211 */ /* 0x000fe200010f0eff */
[----:B------:R-:W-:-:S04]  /*0130*/  @!P1 IMAD R9, R0, c[0x0][0x1ec], R9 ;  /* 0x00007b0000099a24 */ /* 0x000fc800078e0209 */
[----:B------:R-:W-:-:S05]  /*0140*/  @!P1 IMAD.WIDE.U32 R4, R55, c[0x0][0x1e0], R4 ;  /* 0x0000780037049a25 */ /* 0x000fca00078e0004 */
[----:B------:R-:W-:-:S05]  /*0150*/  @!P1 IADD3 R5, R5, R7, RZ ;  /* 0x0000000705059210 */ /* 0x000fca0007ffe0ff */
[----:B------:R-:W-:-:S04]  /*0160*/  @!P1 IMAD.WIDE.U32 R4, R0, c[0x0][0x1e8], R4 ;  /* 0x00007a0000049a25 */ /* 0x000fc800078e0004 */
[----:B------:R-:W-:Y:S01]  /*0170*/  @!P1 IMAD.IADD R5, R5, 0x1, R9 ;  /* 0x0000000105059824 */ /* 0x000fe200078e0209 */
[----:B------:R-:W-:-:S04]  /*0180*/  @!P1 LEA R6, P2, R4, c[0x0][0x1d8], 0x2 ;  /* 0x0000760004069a11 */ /* 0x000fc800078410ff */
[----:B------:R-:W-:Y:S02]  /*0190*/  @!P1 LEA.HI.X R7, R4, c[0x0][0x1dc], R5, 0x2, P2 ;  /* 0x0000770004079a11 */ /* 0x000fe400010f1405 */
[----:B------:R-:W-:-:S03]  /*01a0*/  SHF.R.S32.HI R4, RZ, 0x1f, R53 ;  /* 0x0000001fff047819 */ /* 0x000fc60000011435 */
[----:B------:R0:W5:Y:S01]  /*01b0*/  @!P1 LDG.E R58, [R6.64] ;  /* 0x00000006063a9981 */ /* 0x000162000c1e1900 */
[-C--:B------:R-:W-:Y:S01]  /*01c0*/  LEA.HI R38, R4, R53.reuse, RZ, 0x4 ;  /* 0x0000003504267211 */ /* 0x080fe200078f20ff */
[C---:B------:R-:W-:Y:S01]  /*01d0*/  IMAD R4, R50.reuse, c[0x0][0x180], RZ ;  /* 0x0000600032047a24 */ /* 0x040fe200078e02ff */
[----:B------:R-:W-:Y:S01]  /*01e0*/  BSSY B0, `(.L_x_421) ;  /* 0x000002c000007945 */ /* 0x000fe20003800000 */
[----:B------:R-:W-:Y:S01]  /*01f0*/  IMAD R8, R50, c[0x0][0x1a0], RZ ;  /* 0x0000680032087a24 */ /* 0x000fe200078e02ff */
[----:B------:R-:W-:Y:S01]  /*0200*/  LOP3.LUT R56, R38, 0xfffffff0, RZ, 0xc0, !PT ;  /* 0xfffffff026387812 */ /* 0x000fe200078ec0ff */
[C---:B------:R-:W-:Y:S01]  /*0210*/  IMAD R21, R55.reuse, c[0x0][0x184], R4 ;  /* 0x0000610037157a24 */ /* 0x040fe200078e0204 */
[----:B------:R-:W-:Y:S01]  /*0220*/  SHF.R.S32.HI R38, RZ, 0x4, R38 ;  /* 0x00000004ff267819 */ /* 0x000fe20000011426 */
[----:B------:R-:W-:Y:S01]  /*0230*/  IMAD R19, R52, c[0x0][0x188], RZ ;  /* 0x0000620034137a24 */ /* 0x000fe200078e02ff */
[----:B------:R-:W-:Y:S01]  /*0240*/  IADD3 R56, -R56, R53, RZ ;  /* 0x0000003538387210 */ /* 0x000fe20007ffe1ff */
[C---:B------:R-:W-:Y:S01]  /*0250*/  IMAD R9, R55.reuse, c[0x0][0x1a4], R8 ;  /* 0x0000690037097a24 */ /* 0x040fe200078e0208 */
[-C--:B------:R-:W-:Y:S01]  /*0260*/  ISETP.GE.AND P1, PT, R38, R57.reuse, PT ;  /* 0x000000392600720c */ /* 0x080fe20003f26270 */
[----:B------:R-:W-:Y:S01]  /*0270*/  IMAD R23, R0, c[0x0][0x18c], R19 ;  /* 0x0000630000177a24 */ /* 0x000fe200078e0213 */
[----:B------:R-:W-:Y:S01]  /*0280*/  SHF.R.S32.HI R39, RZ, 0x1f, R38 ;  /* 0x0000001fff277819 */ /* 0x000fe20000011426 */
[----:B------:R-:W-:Y:S01]  /*0290*/  IMAD.SHL.U32 R36, R56, 0x8, RZ ;  /* 0x0000000838247824 */ /* 0x000fe200078e00ff */
[----:B------:R-:W-:Y:S01]  /*02a0*/  IADD3 R54, R38, 0x10, RZ ;  /* 0x0000001026367810 */ /* 0x000fe20007ffe0ff */
[----:B0-----:R-:W-:Y:S01]  /*02b0*/  CS2R R6, SRZ ;  /* 0x0000000000067805 */ /* 0x001fe2000001ff00 */
[----:B------:R-:W-:Y:S01]  /*02c0*/  CS2R R10, SRZ ;  /* 0x00000000000a7805 */ /* 0x000fe2000001ff00 */
[----:B------:R-:W-:Y:S01]  /*02d0*/  CS2R R16, SRZ ;  /* 0x0000000000107805 */ /* 0x000fe2000001ff00 */
[--C-:B------:R-:W-:Y:S01]  /*02e0*/  SHF.R.S32.HI R37, RZ, 0x1f, R36.reuse ;  /* 0x0000001fff257819 */ /* 0x100fe20000011424 */
[----:B------:R-:W-:Y:S01]  /*02f0*/  CS2R R12, SRZ ;  /* 0x00000000000c7805 */ /* 0x000fe2000001ff00 */
[----:B------:R-:W-:Y:S01]  /*0300*/  CS2R R14, SRZ ;  /* 0x00000000000e7805 */ /* 0x000fe2000001ff00 */
[----:B------:R-:W-:Y:S01]  /*0310*/  ISETP.GE.AND P2, PT, R54, R57, PT ;  /* 0x000000393600720c */ /* 0x000fe20003f46270 */
[----:B------:R-:W-:Y:S01]  /*0320*/  CS2R R18, SRZ ;  /* 0x0000000000127805 */ /* 0x000fe2000001ff00 */
[----:B------:R-:W-:-:S04]  /*0330*/  IMAD.WIDE.U32 R4, R55, c[0x0][0x180], R36 ;  /* 0x0000600037047a25 */ /* 0x000fc800078e0024 */
[----:B------:R-:W-:Y:S02]  /*0340*/  IMAD.IADD R21, R5, 0x1, R21 ;  /* 0x0000000105157824 */ /* 0x000fe400078e0215 */
[----:B------:R-:W-:Y:S02]  /*0350*/  IMAD.MOV.U32 R20, RZ, RZ, R4 ;  /* 0x000000ffff147224 */ /* 0x000fe400078e0004 */
[----:B------:R-:W-:Y:S01]  /*0360*/  IMAD.WIDE.U32 R42, R55, c[0x0][0x1a0], R36 ;  /* 0x00006800372a7a25 */ /* 0x000fe200078e0024 */
[----:B------:R-:W-:-:S03]  /*0370*/  CS2R R4, SRZ ;  /* 0x0000000000047805 */ /* 0x000fc6000001ff00 */
[----:B------:R-:W-:Y:S01]  /*0380*/  IMAD.WIDE.U32 R20, R0, c[0x0][0x188], R20 ;  /* 0x0000620000147a25 */ /* 0x000fe200078e0014 */
[----:B------:R-:W-:Y:S02]  /*0390*/  IADD3 R43, R43, R9, RZ ;  /* 0x000000092b2b7210 */ /* 0x000fe40007ffe0ff */
[----:B------:R-:W-:Y:S01]  /*03a0*/  CS2R R8, SRZ ;  /* 0x0000000000087805 */ /* 0x000fe2000001ff00 */
[----:B------:R-:W-:-:S04]  /*03b0*/  IMAD.WIDE R40, R51, 0x20, R38 ;  /* 0x0000002033287825 */ /* 0x000fc800078e0226 */
[----:B------:R-:W-:Y:S01]  /*03c0*/  IMAD.IADD R23, R21, 0x1, R23 ;  /* 0x0000000115177824 */ /* 0x000fe200078e0217 */
[----:B------:R-:W-:Y:S05]  /*03d0*/  @P1 BRA `(.L_x_422) ;  /* 0x000000c000001947 */ /* 0x000fea0003800000 */
[----:B------:R-:W-:Y:S01]  /*03e0*/  MOV R22, R20 ;  /* 0x0000001400167202 */ /* 0x000fe20000000f00 */
[----:B------:R-:W-:Y:S01]  /*03f0*/  IMAD R27, R41, c[0x0][0x178], RZ ;  /* 0x00005e00291b7a24 */ /* 0x000fe200078e02ff */
[C---:B------:R-:W-:Y:S02]  /*0400*/  IADD3 R26, R36.reuse, 0x80, RZ ;  /* 0x00000080241a7810 */ /* 0x040fe40007ffe0ff */
[----:B------:R-:W-:Y:S01]  /*0410*/  ISETP.GE.AND P3, PT, R36, c[0x0][0x16c], PT ;  /* 0x00005b0024007a0c */ /* 0x000fe20003f66270 */
[----:B------:R-:W-:Y:S01]  /*0420*/  IMAD.WIDE.U32 R24, R40, c[0x0][0x178], R22 ;  /* 0x00005e0028187a25 */ /* 0x000fe200078e0016 */
[----:B------:R-:W-:-:S03]  /*0430*/  ISETP.GE.AND P4, PT, R26, c[0x0][0x16c], PT ;  /* 0x00005b001a007a0c */ /* 0x000fc60003f86270 */
[----:B------:R-:W-:Y:S01]  /*0440*/  IMAD R27, R40, c[0x0][0x17c], R27 ;  /* 0x00005f00281b7a24 */ /* 0x000fe200078e021b */
[----:B------:R-:W-:-:S03]  /*0450*/  LEA R26, P5, R24, c[0x0][0x160], 0x1 ;  /* 0x00005800181a7a11 */ /* 0x000fc600078a08ff */
[----:B------:R-:W-:-:S05]  /*0460*/  IMAD.IADD R25, R25, 0x1, R27 ;  /* 0x0000000119197824 */ /* 0x000fca00078e021b */
[----:B------:R-:W-:-:S05]  /*0470*/  LEA.HI.X R27, R24, c[0x0][0x164], R25, 0x1, P5 ;  /* 0x00005900181b7a11 */ /* 0x000fca00028f0c19 */
[----:B------:R0:W5:Y:S04]  /*0480*/  @!P3 LDG.E.128 R4, [R26.64] ;  /* 0x000000061a04b981 */ /* 0x000168000c1e1d00 */
[----:B------:R0:W5:Y:S02]  /*0490*/  @!P4 LDG.E.128 R12, [R26.64+0x100] ;  /* 0x000100061a0cc981 */ /* 0x000164000c1e1d00 */
.L_x_422:
[----:B------:R-:W-:Y:S05]  /*04a0*/  BSYNC B0 ;  /* 0x0000000000007941 */ /* 0x000fea0003800000 */
.L_x_421:
[----:B------:R-:W-:Y:S01]  /*04b0*/  BSSY B0, `(.L_x_423) ;  /* 0x0000010000007945 */ /* 0x000fe20003800000 */
[----:B------:R-:W-:Y:S05]  /*04c0*/  @P2 BRA `(.L_x_424) ;  /* 0x000000e000002947 */ /* 0x000fea0003800000 */
[----:B------:R-:W-:Y:S02]  /*04d0*/  IADD3 R21, P3, R40, 0x10, RZ ;  /* 0x0000001028157810 */ /* 0x000fe40007f7e0ff */
[----:B------:R-:W-:-:S03]  /*04e0*/  ISETP.GE.AND P4, PT, R36, c[0x0][0x16c], PT ;  /* 0x00005b0024007a0c */ /* 0x000fc60003f86270 */
[----:B------:R-:W-:-:S04]  /*04f0*/  IMAD.X R22, RZ, RZ, R41, P3 ;  /* 0x000000ffff167224 */ /* 0x000fc800018e0629 */
[----:B------:R-:W-:Y:S01]  /*0500*/  IMAD R24, R22, c[0x0][0x178], RZ ;  /* 0x00005e0016187a24 */ /* 0x000fe200078e02ff */
[----:B------:R-:W-:Y:S02]  /*0510*/  MOV R22, R20 ;  /* 0x0000001400167202 */ /* 0x000fe40000000f00 */
[----:B------:R-:W-:-:S03]  /*0520*/  IADD3 R20, R36, 0x80, RZ ;  /* 0x0000008024147810 */ /* 0x000fc60007ffe0ff */
        /* <DEDUP_REMOVED lines=8> */
.L_x_424:
[----:B------:R-:W-:Y:S05]  /*05b0*/  BSYNC B0 ;  /* 0x0000000000007941 */ /* 0x000fea0003800000 */
.L_x_423:
[----:B------:R-:W-:Y:S01]  /*05c0*/  IMAD R31, R52, c[0x0][0x1a8], RZ ;  /* 0x00006a00341f7a24 */ /* 0x000fe200078e02ff */
[----:B------:R-:W-:Y:S01]  /*05d0*/  BSSY B0, `(.L_x_425) ;  /* 0x0000019000007945 */ /* 0x000fe20003800000 */
[C---:B------:R-:W-:Y:S01]  /*05e0*/  IMAD.WIDE.U32 R42, R0.reuse, c[0x0][0x1a8], R42 ;  /* 0x00006a00002a7a25 */ /* 0x040fe200078e002a */
[----:B------:R-:W-:Y:S01]  /*05f0*/  CS2R R24, SRZ ;  /* 0x0000000000187805 */ /* 0x000fe2000001ff00 */
[----:B-1----:R-:W-:Y:S01]  /*0600*/  CS2R R20, SRZ ;  /* 0x0000000000147805 */ /* 0x002fe2000001ff00 */
[----:B------:R-:W-:Y:S01]  /*0610*/  CS2R R22, SRZ ;  /* 0x0000000000167805 */ /* 0x000fe2000001ff00 */
[----:B------:R-:W-:Y:S01]  /*0620*/  IMAD R45, R0, c[0x0][0x1ac], R31 ;  /* 0x00006b00002d7a24 */ /* 0x000fe200078e021f */
[----:B0-----:R-:W-:Y:S01]  /*0630*/  CS2R R26, SRZ ;  /* 0x00000000001a7805 */ /* 0x001fe2000001ff00 */
[----:B------:R-:W-:Y:S01]  /*0640*/  CS2R R32, SRZ ;  /* 0x0000000000207805 */ /* 0x000fe2000001ff00 */
[----:B------:R-:W-:Y:S01]  /*0650*/  CS2R R28, SRZ ;  /* 0x00000000001c7805 */ /* 0x000fe2000001ff00 */
[----:B------:R-:W-:Y:S01]  /*0660*/  CS2R R30, SRZ ;  /* 0x00000000001e7805 */ /* 0x000fe2000001ff00 */
[----:B------:R-:W-:Y:S01]  /*0670*/  CS2R R34, SRZ ;  /* 0x0000000000227805 */ /* 0x000fe2000001ff00 */
[----:B------:R-:W-:Y:S01]  /*0680*/  IADD3 R45, R43, R45, RZ ;  /* 0x0000002d2b2d7210 */ /* 0x000fe20007ffe0ff */
[----:B------:R-:W-:Y:S05]  /*0690*/  @P1 BRA `(.L_x_426) ;  /* 0x000000c000001947 */ /* 0x000fea0003800000 */
[----:B------:R-:W-:Y:S01]  /*06a0*/  IMAD R49, R41, c[0x0][0x198], RZ ;  /* 0x0000660029317a24 */ /* 0x000fe200078e02ff */
[C---:B------:R-:W-:Y:S01]  /*06b0*/  IADD3 R48, R36.reuse, 0x80, RZ ;  /* 0x0000008024307810 */ /* 0x040fe20007ffe0ff */
[----:B------:R-:W-:Y:S01]  /*06c0*/  IMAD.MOV.U32 R44, RZ, RZ, R42 ;  /* 0x000000ffff2c7224 */ /* 0x000fe200078e002a */
[----:B------:R-:W-:Y:S01]  /*06d0*/  ISETP.GE.AND P3, PT, R36, c[0x0][0x16c], PT ;  /* 0x00005b0024007a0c */ /* 0x000fe20003f66270 */
[----:B------:R-:W-:Y:S01]  /*06e0*/  IMAD R49, R40, c[0x0][0x19c], R49 ;  /* 0x0000670028317a24 */ /* 0x000fe200078e0231 */
[----:B------:R-:W-:Y:S01]  /*06f0*/  ISETP.GE.AND P4, PT, R48, c[0x0][0x16c], PT ;  /* 0x00005b0030007a0c */ /* 0x000fe20003f86270 */
[----:B------:R-:W-:-:S05]  /*0700*/  IMAD.WIDE.U32 R46, R40, c[0x0][0x198], R44 ;  /* 0x00006600282e7a25 */ /* 0x000fca00078e002c */
[----:B------:R-:W-:Y:S02]  /*0710*/  IADD3 R47, R47, R49, RZ ;  /* 0x000000312f2f7210 */ /* 0x000fe40007ffe0ff */
[----:B------:R-:W-:-:S04]  /*0720*/  LEA R48, P1, R46, c[0x0][0x190], 0x1 ;  /* 0x000064002e307a11 */ /* 0x000fc800078208ff */
[----:B------:R-:W-:-:S05]  /*0730*/  LEA.HI.X R49, R46, c[0x0][0x194], R47, 0x1, P1 ;  /* 0x000065002e317a11 */ /* 0x000fca00008f0c2f */
[----:B------:R0:W5:Y:S04]  /*0740*/  @!P3 LDG.E.128 R20, [R48.64] ;  /* 0x000000063014b981 */ /* 0x000168000c1e1d00 */
[----:B------:R0:W5:Y:S02]  /*0750*/  @!P4 LDG.E.128 R28, [R48.64+0x100] ;  /* 0x00010006301cc981 */ /* 0x000164000c1e1d00 */
.L_x_426:
[----:B------:R-:W-:Y:S05]  /*0760*/  BSYNC B0 ;  /* 0x0000000000007941 */ /* 0x000fea0003800000 */
.L_x_425:
[----:B------:R-:W-:Y:S01]  /*0770*/  BSSY B0, `(.L_x_427) ;  /* 0x0000011000007945 */ /* 0x000fe20003800000 */
[----:B------:R-:W-:Y:S05]  /*0780*/  @P2 BRA `(.L_x_428) ;  /* 0x000000f000002947 */ /* 0x000fea0003800000 */
[----:B------:R-:W-:Y:S02]  /*0790*/  IADD3 R37, P1, R40, 0x10, RZ ;  /* 0x0000001028257810 */ /* 0x000fe40007f3e0ff */
[----:B------:R-:W-:Y:S02]  /*07a0*/  MOV R40, R42 ;  /* 0x0000002a00287202 */ /* 0x000fe40000000f00 */
[C---:B------:R-:W-:Y:S01]  /*07b0*/  IADD3 R42, R36.reuse, 0x80, RZ ;  /* 0x00000080242a7810 */ /* 0x040fe20007ffe0ff */
[----:B------:R-:W-:Y:S01]  /*07c0*/  IMAD.X R44, RZ, RZ, R41, P1 ;  /* 0x000000ffff2c7224 */ /* 0x000fe200008e0629 */
[----:B------:R-:W-:Y:S01]  /*07d0*/  ISETP.GE.AND P2, PT, R36, c[0x0][0x16c], PT ;  /* 0x00005b0024007a0c */ /* 0x000fe20003f46270 */
[----:B------:R-:W-:Y:S01]  /*07e0*/  IMAD.MOV.U32 R41, RZ, RZ, R45 ;  /* 0x000000ffff297224 */ /* 0x000fe200078e002d */
[----:B------:R-:W-:Y:S01]  /*07f0*/  ISETP.GE.AND P3, PT, R42, c[0x0][0x16c], PT ;  /* 0x00005b002a007a0c */ /* 0x000fe20003f66270 */
[----:B------:R-:W-:-:S02]  /*0800*/  IMAD R44, R44, c[0x0][0x198], RZ ;  /* 0x000066002c2c7a24 */ /* 0x000fc400078e02ff */
[----:B------:R-:W-:-:S04]  /*0810*/  IMAD.WIDE.U32 R40, R37, c[0x0][0x198], R40 ;  /* 0x0000660025287a25 */ /* 0x000fc800078e0028 */
[----:B------:R-:W-:Y:S01]  /*0820*/  IMAD R37, R37, c[0x0][0x19c], R44 ;  /* 0x0000670025257a24 */ /* 0x000fe200078e022c */
[----:B------:R-:W-:-:S04]  /*0830*/  LEA R36, P1, R40, c[0x0][0x190], 0x1 ;  /* 0x0000640028247a11 */ /* 0x000fc800078208ff */
[----:B------:R-:W-:-:S04]  /*0840*/  IADD3 R37, R41, R37, RZ ;  /* 0x0000002529257210 */ /* 0x000fc80007ffe0ff */
[----:B------:R-:W-:-:S05]  /*0850*/  LEA.HI.X R37, R40, c[0x0][0x194], R37, 0x1, P1 ;  /* 0x0000650028257a11 */ /* 0x000fca00008f0c25 */
[----:B------:R1:W5:Y:S04]  /*0860*/  @!P2 LDG.E.128 R24, [R36.64] ;  /* 0x000000062418a981 */ /* 0x000368000c1e1d00 */
[----:B------:R1:W5:Y:S02]  /*0870*/  @!P3 LDG.E.128 R32, [R36.64+0x100] ;  /* 0x000100062420b981 */ /* 0x000364000c1e1d00 */
.L_x_428:
[----:B------:R-:W-:Y:S05]  /*0880*/  BSYNC B0 ;  /* 0x0000000000007941 */ /* 0x000fea0003800000 */
.L_x_427:
[----:B-1---5:R-:W-:Y:S01]  /*0890*/  LOP3.LUT R36, R4, 0xffff0000, RZ, 0xc0, !PT ;  /* 0xffff000004247812 */ /* 0x022fe200078ec0ff */
[C---:B------:R-:W-:Y:S01]  /*08a0*/  IMAD.U32 R43, R20.reuse, 0x10000, RZ ;  /* 0x00010000142b7824 */ /* 0x040fe200078e00ff */
[----:B------:R-:W-:Y:S01]  /*08b0*/  LOP3.LUT R47, R20, 0xffff0000, RZ, 0xc0, !PT ;  /* 0xffff0000142f7812 */ /* 0x000fe200078ec0ff */
[----:B------:R-:W-:Y:S01]  /*08c0*/  IMAD.U32 R44, R22, 0x10000, RZ ;  /* 0x00010000162c7824 */ /* 0x000fe200078e00ff */
[----:B------:R-:W-:Y:S01]  /*08d0*/  LOP3.LUT R46, R8, 0xffff0000, RZ, 0xc0, !PT ;  /* 0xffff0000082e7812 */ /* 0x000fe200078ec0ff */
[----:B------:R-:W-:Y:S01]  /*08e0*/  IMAD.U32 R4, R4, 0x10000, RZ ;  /* 0x0001000004047824 */ /* 0x000fe200078e00ff */
[----:B0-----:R-:W-:Y:S01]  /*08f0*/  LOP3.LUT R49, R24, 0xffff0000, RZ, 0xc0, !PT ;  /* 0xffff000018317812 */ /* 0x001fe200078ec0ff */
[----:B------:R-:W-:Y:S01]  /*0900*/  FMUL.FTZ R36, R36, R47 ;  /* 0x0000002f24247220 */ /* 0x000fe20000410000 */
[----:B------:R-:W-:Y:S01]  /*0910*/  LOP3.LUT R41, R22, 0xffff0000, RZ, 0xc0, !PT ;  /* 0xffff000016297812 */ /* 0x000fe200078ec0ff */
[----:B------:R-:W-:Y:S01]  /*0920*/  IMAD.U32 R8, R8, 0x10000, RZ ;  /* 0x0001000008087824 */ /* 0x000fe200078e00ff */
[C---:B------:R-:W-:Y:S01]  /*0930*/  SHF.L.U32 R20, R23.reuse, 0x10, RZ ;  /* 0x0000001017147819 */ /* 0x040fe200000006ff */
[----:B------:R-:W-:Y:S01]  /*0940*/  FMUL.FTZ R46, R46, R49 ;  /* 0x000000312e2e7220 */ /* 0x000fe20000410000 */
[----:B------:R-:W-:Y:S01]  /*0950*/  LOP3.LUT R22, R23, 0xffff0000, RZ, 0xc0, !PT ;  /* 0xffff000017167812 */ /* 0x000fe200078ec0ff */
[----:B------:R-:W-:Y:S01]  /*0960*/  FFMA.FTZ R36, R4, R43, R36 ;  /* 0x0000002b04247223 */ /* 0x000fe20000010024 */
[----:B------:R-:W-:Y:S01]  /*0970*/  SHF.L.U32 R23, R24, 0x10, RZ ;  /* 0x0000001018177819 */ /* 0x000fe200000006ff */
[----:B------:R-:W-:Y:S01]  /*0980*/  IMAD.U32 R4, R9, 0x10000, RZ ;  /* 0x0001000009047824 */ /* 0x000fe200078e00ff */
[----:B------:R-:W-:Y:S01]  /*0990*/  SHF.L.U32 R37, R5, 0x10, RZ ;  /* 0x0000001005257819 */ /* 0x000fe200000006ff */
[----:B------:R-:W-:Y:S01]  /*09a0*/  IMAD.U32 R24, R10, 0x10000, RZ ;  /* 0x000100000a187824 */ /* 0x000fe200078e00ff */
[----:B------:R-:W-:Y:S01]  /*09b0*/  SHF.L.U32 R42, R21, 0x10, RZ ;  /* 0x00000010152a7819 */ /* 0x000fe200000006ff */
[----:B------:R-:W-:Y:S01]  /*09c0*/  FFMA.FTZ R23, R8, R23, R46 ;  /* 0x0000001708177223 */ /* 0x000fe2000001002e */
[----:B------:R-:W-:Y:S01]  /*09d0*/  SHF.L.U32 R43, R25, 0x10, RZ ;  /* 0x00000010192b7819 */ /* 0x000fe200000006ff */
[----:B------:R-:W-:Y:S01]  /*09e0*/  BSSY B0, `(.L_x_429) ;  /* 0x0000076000007945 */ /* 0x000fe20003800000 */
[----:B------:R-:W-:Y:S01]  /*09f0*/  LOP3.LUT R40, R5, 0xffff0000, RZ, 0xc0, !PT ;  /* 0xffff000005287812 */ /* 0x000fe200078ec0ff */
[----:B------:R-:W-:Y:S01]  /*0a00*/  FFMA.FTZ R36, R37, R42, R36 ;  /* 0x0000002a25247223 */ /* 0x000fe20000010024 */
[----:B------:R-:W-:Y:S01]  /*0a10*/  LOP3.LUT R45, R21, 0xffff0000, RZ, 0xc0, !PT ;  /* 0xffff0000152d7812 */ /* 0x000fe200078ec0ff */
[----:B------:R-:W-:Y:S01]  /*0a20*/  FFMA.FTZ R43, R4, R43, R23 ;  /* 0x0000002b042b7223 */ /* 0x000fe20000010017 */
[----:B------:R-:W-:Y:S01]  /*0a30*/  LOP3.LUT R8, R9, 0xffff0000, RZ, 0xc0, !PT ;  /* 0xffff000009087812 */ /* 0x000fe200078ec0ff */
[----:B------:R-:W-:Y:S01]  /*0a40*/  IMAD.U32 R21, R6, 0x10000, RZ ;  /* 0x0001000006157824 */ /* 0x000fe200078e00ff */
[----:B------:R-:W-:Y:S01]  /*0a50*/  LOP3.LUT R25, R25, 0xffff0000, RZ, 0xc0, !PT ;  /* 0xffff000019197812 */ /* 0x000fe200078ec0ff */
[----:B------:R-:W-:Y:S01]  /*0a60*/  FFMA.FTZ R36, R40, R45, R36 ;  /* 0x0000002d28247223 */ /* 0x000fe20000010024 */
[----:B------:R-:W-:Y:S01]  /*0a70*/  LOP3.LUT R23, R10, 0xffff0000, RZ, 0xc0, !PT ;  /* 0xffff00000a177812 */ /* 0x000fe200078ec0ff */
[----:B------:R-:W-:Y:S01]  /*0a80*/  IMAD.U32 R37, R28, 0x10000, RZ ;  /* 0x000100001c257824 */ /* 0x000fe200078e00ff */
[C---:B------:R-:W-:Y:S01]  /*0a90*/  SHF.L.U32 R4, R11.reuse, 0x10, RZ ;  /* 0x000000100b047819 */ /* 0x040fe200000006ff */
[----:B------:R-:W-:Y:S01]  /*0aa0*/  FFMA.FTZ R8, R8, R25, R43 ;  /* 0x0000001908087223 */ /* 0x000fe2000001002b */
[----:B------:R-:W-:Y:S01]  /*0ab0*/  LOP3.LUT R10, R11, 0xffff0000, RZ, 0xc0, !PT ;  /* 0xffff00000b0a7812 */ /* 0x000fe200078ec0ff */
[----:B------:R-:W-:Y:S01]  /*0ac0*/  IMAD.U32 R11, R26, 0x10000, RZ ;  /* 0x000100001a0b7824 */ /* 0x000fe200078e00ff */
[----:B------:R-:W-:Y:S01]  /*0ad0*/  LOP3.LUT R6, R6, 0xffff0000, RZ, 0xc0, !PT ;  /* 0xffff000006067812 */ /* 0x000fe200078ec0ff */
[----:B------:R-:W-:Y:S01]  /*0ae0*/  FFMA.FTZ R21, R21, R44, R36 ;  /* 0x0000002c15157223 */ /* 0x000fe20000010024 */
[----:B------:R-:W-:Y:S01]  /*0af0*/  LOP3.LUT R26, R26, 0xffff0000, RZ, 0xc0, !PT ;  /* 0xffff00001a1a7812 */ /* 0x000fe200078ec0ff */
[----:B------:R-:W-:Y:S01]  /*0b00*/  FFMA.FTZ R25, R24, R11, R8 ;  /* 0x0000000b18197223 */ /* 0x000fe20000010008 */
[----:B------:R-:W-:Y:S01]  /*0b10*/  SHF.L.U32 R5, R7, 0x10, RZ ;  /* 0x0000001007057819 */ /* 0x000fe200000006ff */
[----:B------:R-:W-:Y:S01]  /*0b20*/  FFMA.FTZ R41, R6, R41, R21 ;  /* 0x0000002906297223 */ /* 0x000fe20000010015 */
[----:B------:R-:W-:Y:S01]  /*0b30*/  SHF.L.U32 R9, R27, 0x10, RZ ;  /* 0x000000101b097819 */ /* 0x000fe200000006ff */
[----:B------:R-:W-:Y:S01]  /*0b40*/  FFMA.FTZ R36, R23, R26, R25 ;  /* 0x0000001a17247223 */ /* 0x000fe20000010019 */
[----:B------:R-:W-:Y:S01]  /*0b50*/  LOP3.LUT R7, R7, 0xffff0000, RZ, 0xc0, !PT ;  /* 0xffff000007077812 */ /* 0x000fe200078ec0ff */
[----:B------:R-:W-:Y:S01]  /*0b60*/  FFMA.FTZ R41, R5, R20, R41 ;  /* 0x0000001405297223 */ /* 0x000fe20000010029 */
[----:B------:R-:W-:Y:S01]  /*0b70*/  LOP3.LUT R27, R27, 0xffff0000, RZ, 0xc0, !PT ;  /* 0xffff00001b1b7812 */ /* 0x000fe200078ec0ff */
[----:B------:R-:W-:Y:S01]  /*0b80*/  FFMA.FTZ R9, R4, R9, R36 ;  /* 0x0000000904097223 */ /* 0x000fe20000010024 */
[C---:B------:R-:W-:Y:S01]  /*0b90*/  LOP3.LUT R21, R12.reuse, 0xffff0000, RZ, 0xc0, !PT ;  /* 0xffff00000c157812 */ /* 0x040fe200078ec0ff */
[----:B------:R-:W-:Y:S01]  /*0ba0*/  IMAD.U32 R24, R12, 0x10000, RZ ;  /* 0x000100000c187824 */ /* 0x000fe200078e00ff */
[----:B------:R-:W-:Y:S01]  /*0bb0*/  LOP3.LUT R28, R28, 0xffff0000, RZ, 0xc0, !PT ;  /* 0xffff00001c1c7812 */ /* 0x000fe200078ec0ff */
[----:B------:R-:W-:Y:S01]  /*0bc0*/  FFMA.FTZ R22, R7, R22, R41 ;  /* 0x0000001607167223 */ /* 0x000fe20000010029 */
[----:B------:R-:W-:Y:S01]  /*0bd0*/  SHF.L.U32 R7, R32, 0x10, RZ ;  /* 0x0000001020077819 */ /* 0x000fe200000006ff */
[C---:B------:R-:W-:Y:S01]  /*0be0*/  IMAD.U32 R4, R16.reuse, 0x10000, RZ ;  /* 0x0001000010047824 */ /* 0x040fe200078e00ff */
        /* <DEDUP_REMOVED lines=8> */
[----:B------:R-:W-:Y:S01]  /*0c70*/  SHF.L.U32 R7, R33, 0x10, RZ ;  /* 0x0000001021077819 */ /* 0x000fe200000006ff */
[----:B------:R-:W-:Y:S01]  /*0c80*/  IMAD.U32 R4, R17, 0x10000, RZ ;  /* 0x0001000011047824 */ /* 0x000fe200078e00ff */
[----:B------:R-:W-:Y:S01]  /*0c90*/  LOP3.LUT R13, R13, 0xffff0000, RZ, 0xc0, !PT ;  /* 0xffff00000d0d7812 */ /* 0x000fe200078ec0ff */
[----:B------:R-:W-:Y:S01]  /*0ca0*/  FFMA.FTZ R9, R16, R9, R10 ;  /* 0x0000000910097223 */ /* 0x000fe2000001000a */
[----:B------:R-:W-:Y:S01]  /*0cb0*/  LOP3.LUT R20, R29, 0xffff0000, RZ, 0xc0, !PT ;  /* 0xffff00001d147812 */ /* 0x000fe200078ec0ff */
[----:B------:R-:W-:Y:S01]  /*0cc0*/  FFMA.FTZ R11, R11, R26, R21 ;  /* 0x0000001a0b0b7223 */ /* 0x000fe20000010015 */
[----:B------:R-:W-:Y:S01]  /*0cd0*/  LOP3.LUT R17, R17, 0xffff0000, RZ, 0xc0, !PT ;  /* 0xffff000011117812 */ /* 0x000fe200078ec0ff */
[----:B------:R-:W-:Y:S01]  /*0ce0*/  FFMA.FTZ R9, R4, R7, R9 ;  /* 0x0000000704097223 */ /* 0x000fe20000010009 */
[----:B------:R-:W-:Y:S01]  /*0cf0*/  LOP3.LUT R10, R33, 0xffff0000, RZ, 0xc0, !PT ;  /* 0xffff0000210a7812 */ /* 0x000fe200078ec0ff */
[----:B------:R-:W-:Y:S01]  /*0d00*/  IMAD.U32 R8, R14, 0x10000, RZ ;  /* 0x000100000e087824 */ /* 0x000fe200078e00ff */
[----:B------:R-:W-:Y:S01]  /*0d10*/  SHF.L.U32 R7, R34, 0x10, RZ ;  /* 0x0000001022077819 */ /* 0x000fe200000006ff */
[----:B------:R-:W-:Y:S01]  /*0d20*/  IMAD.U32 R25, R30, 0x10000, RZ ;  /* 0x000100001e197824 */ /* 0x000fe200078e00ff */
[----:B------:R-:W-:Y:S01]  /*0d30*/  LOP3.LUT R14, R14, 0xffff0000, RZ, 0xc0, !PT ;  /* 0xffff00000e0e7812 */ /* 0x000fe200078ec0ff */
[----:B------:R-:W-:Y:S01]  /*0d40*/  FFMA.FTZ R11, R13, R20, R11 ;  /* 0x000000140d0b7223 */ /* 0x000fe2000001000b */
[----:B------:R-:W-:Y:S01]  /*0d50*/  LOP3.LUT R23, R30, 0xffff0000, RZ, 0xc0, !PT ;  /* 0xffff00001e177812 */ /* 0x000fe200078ec0ff */
        /* <DEDUP_REMOVED lines=18> */
[----:B------:R-:W-:Y:S01]  /*0e80*/  FFMA.FTZ R5, R15, R12, R5 ;  /* 0x0000000c0f057223 */ /* 0x000fe20000010005 */
[----:B------:R-:W-:Y:S01]  /*0e90*/  ISETP.NE.AND P1, PT, R56, RZ, PT ;  /* 0x000000ff3800720c */ /* 0x000fe20003f25270 */
[----:B------:R-:W-:-:S02]  /*0ea0*/  IMAD.SHL.U32 R14, R53, 0x4, RZ ;  /* 0x00000004350e7824 */ /* 0x000fc400078e00ff */
[----:B------:R-:W-:Y:S02]  /*0eb0*/  FFMA.FTZ R19, R19, R6, R4 ;  /* 0x0000000613137223 */ /* 0x000fe40000010004 */
[----:B------:R-:W0:Y:S04]  /*0ec0*/  SHFL.BFLY PT, R4, R5, 0x8, 0x1f ;  /* 0x0d001f0005047f89 */ /* 0x000e2800000e0000 */
[----:B------:R-:W1:Y:S01]  /*0ed0*/  SHFL.BFLY PT, R6, R19, 0x8, 0x1f ;  /* 0x0d001f0013067f89 */ /* 0x000e6200000e0000 */
[----:B0-----:R-:W-:Y:S01]  /*0ee0*/  FADD.FTZ R4, R5, R4 ;  /* 0x0000000405047221 */ /* 0x001fe20000010000 */
[----:B------:R-:W-:Y:S01]  /*0ef0*/  SHF.L.U32 R5, R51, 0xd, RZ ;  /* 0x0000000d33057819 */ /* 0x000fe200000006ff */
[----:B-1----:R-:W-:-:S03]  /*0f00*/  FADD.FTZ R8, R19, R6 ;  /* 0x0000000613087221 */ /* 0x002fc60000010000 */
[----:B------:R-:W0:Y:S04]  /*0f10*/  SHFL.BFLY PT, R7, R4, 0x4, 0x1f ;  /* 0x0c801f0004077f89 */ /* 0x000e2800000e0000 */
[----:B------:R-:W1:Y:S01]  /*0f20*/  SHFL.BFLY PT, R9, R8, 0x4, 0x1f ;  /* 0x0c801f0008097f89 */ /* 0x000e6200000e0000 */
[----:B0-----:R-:W-:Y:S01]  /*0f30*/  FADD.FTZ R7, R4, R7 ;  /* 0x0000000704077221 */ /* 0x001fe20000010000 */
[----:B------:R-:W-:Y:S01]  /*0f40*/  IADD3 R4, P2, R5, R14, RZ ;  /* 0x0000000e05047210 */ /* 0x000fe20007f5e0ff */
[----:B-1----:R-:W-:-:S03]  /*0f50*/  FADD.FTZ R10, R8, R9 ;  /* 0x00000009080a7221 */ /* 0x002fc60000010000 */
[----:B------:R-:W0:Y:S01]  /*0f60*/  SHFL.BFLY PT, R6, R7, 0x2, 0x1f ;  /* 0x0c401f0007067f89 */ /* 0x000e2200000e0000 */
[----:B------:R-:W-:-:S03]  /*0f70*/  SHF.R.S32.HI R8, RZ, 0x1f, R14 ;  /* 0x0000001fff087819 */ /* 0x000fc6000001140e */
[----:B------:R-:W1:Y:S01]  /*0f80*/  SHFL.BFLY PT, R9, R10, 0x2, 0x1f ;  /* 0x0c401f000a097f89 */ /* 0x000e6200000e0000 */
[----:B------:R-:W-:Y:S01]  /*0f90*/  LEA.HI.X.SX32 R5, R5, R8, 0x1, P2 ;  /* 0x0000000805057211 */ /* 0x000fe200010f0eff */
[----:B0-----:R-:W-:Y:S02]  /*0fa0*/  FADD.FTZ R6, R7, R6 ;  /* 0x0000000607067221 */ /* 0x001fe40000010000 */
[----:B-1----:R-:W-:-:S03]  /*0fb0*/  FADD.FTZ R11, R10, R9 ;  /* 0x000000090a0b7221 */ /* 0x002fc60000010000 */
[----:B------:R-:W0:Y:S01]  /*0fc0*/  SHFL.BFLY PT, R9, R6, 0x1, 0x1f ;  /* 0x0c201f0006097f89 */ /* 0x000e2200000e0000 */
[----:B------:R-:W-:-:S03]  /*0fd0*/  IMAD R10, R50, c[0x0][0x220], RZ ;  /* 0x00008800320a7a24 */ /* 0x000fc600078e02ff */
[----:B------:R-:W1:Y:S01]  /*0fe0*/  SHFL.BFLY PT, R12, R11, 0x1, 0x1f ;  /* 0x0c201f000b0c7f89 */ /* 0x000e6200000e0000 */
[----:B0-----:R-:W-:Y:S02]  /*0ff0*/  FADD.FTZ R13, R6, R9 ;  /* 0x00000009060d7221 */ /* 0x001fe40000010000 */
[----:B-1----:R-:W-:Y:S01]  /*1000*/  FADD.FTZ R12, R11, R12 ;  /* 0x0000000c0b0c7221 */ /* 0x002fe20000010000 */
[----:B------:R-:W-:Y:S05]  /*1010*/  @P1 BRA `(.L_x_430) ;  /* 0x0000012000001947 */ /* 0x000fea0003800000 */
[----:B------:R-:W-:Y:S01]  /*1020*/  SHF.R.S32.HI R3, RZ, 0x1f, R2 ;  /* 0x0000001fff037819 */ /* 0x000fe20000011402 */
[----:B------:R-:W-:Y:S01]  /*1030*/  IMAD R6, R50, c[0x0][0x1c8], RZ ;  /* 0x0000720032067a24 */ /* 0x000fe200078e02ff */
[----:B------:R-:W-:-:S03]  /*1040*/  ISETP.GE.AND P2, PT, R38, R57, PT ;  /* 0x000000392600720c */ /* 0x000fc60003f46270 */
[C---:B------:R-:W-:Y:S02]  /*1050*/  IMAD R9, R55.reuse, c[0x0][0x1cc], R6 ;  /* 0x0000730037097a24 */ /* 0x040fe400078e0206 */
[----:B------:R-:W-:-:S04]  /*1060*/  IMAD.WIDE.U32 R6, R55, c[0x0][0x1c8], R2 ;  /* 0x0000720037067a25 */ /* 0x000fc800078e0002 */
[----:B------:R-:W-:Y:S02]  /*1070*/  IMAD.IADD R7, R7, 0x1, R9 ;  /* 0x0000000107077824 */ /* 0x000fe400078e0209 */
[----:B------:R-:W-:Y:S02]  /*1080*/  IMAD R9, R52, c[0x0][0x1d0], RZ ;  /* 0x0000740034097a24 */ /* 0x000fe400078e02ff */
[----:B------:R-:W-:-:S04]  /*1090*/  IMAD.WIDE.U32 R6, R0, c[0x0][0x1d0], R6 ;  /* 0x0000740000067a25 */ /* 0x000fc800078e0006 */
[----:B------:R-:W-:Y:S01]  /*10a0*/  IMAD R9, R0, c[0x0][0x1d4], R9 ;  /* 0x0000750000097a24 */ /* 0x000fe200078e0209 */
[----:B------:R-:W-:-:S04]  /*10b0*/  IADD3 R8, P1, R38, R6, RZ ;  /* 0x0000000626087210 */ /* 0x000fc80007f3e0ff */
[----:B------:R-:W-:Y:S02]  /*10c0*/  IADD3.X R7, R39, R7, R9, P1, !PT ;  /* 0x0000000727077210 */ /* 0x000fe40000ffe409 */
[----:B------:R-:W-:Y:S02]  /*10d0*/  LEA R6, P3, R8, c[0x0][0x1b0], 0x2 ;  /* 0x00006c0008067a11 */ /* 0x000fe400078610ff */
[----:B------:R-:W-:Y:S02]  /*10e0*/  ISETP.GE.AND P1, PT, R54, R57, PT ;  /* 0x000000393600720c */ /* 0x000fe40003f26270 */
[----:B------:R-:W-:Y:S02]  /*10f0*/  LEA.HI.X R7, R8, c[0x0][0x1b4], R7, 0x2, P3 ;  /* 0x00006d0008077a11 */ /* 0x000fe400018f1407 */
[----:B------:R-:W-:Y:S02]  /*1100*/  FSEL R9, R13, RZ, !P2 ;  /* 0x000000ff0d097208 */ /* 0x000fe40005000000 */
[----:B------:R-:W-:-:S03]  /*1110*/  FSEL R11, R12, RZ, !P1 ;  /* 0x000000ff0c0b7208 */ /* 0x000fc60004800000 */
[----:B------:R0:W-:Y:S04]  /*1120*/  STG.E [R6.64], R9 ;  /* 0x0000000906007986 */ /* 0x0001e8000c101906 */
[----:B------:R0:W-:Y:S02]  /*1130*/  STG.E [R6.64+0x40], R11 ;  /* 0x0000400b06007986 */ /* 0x0001e4000c101906 */
.L_x_430:
[----:B------:R-:W-:Y:S05]  /*1140*/  BSYNC B0 ;  /* 0x0000000000007941 */ /* 0x000fea0003800000 */
.L_x_429:
[----:B------:R-:W-:Y:S01]  /*1150*/  UMOV UR4, 0x1f ;  /* 0x0000001f00047882 */ /* 0x000fe20000000000 */
[C---:B0-----:R-:W-:Y:S01]  /*1160*/  IMAD R7, R55.reuse, c[0x0][0x224], R10 ;  /* 0x0000890037077a24 */ /* 0x041fe200078e020a */
[----:B------:R-:W-:Y:S01]  /*1170*/  ULDC UR5, c[0x0][0x168] ;  /* 0x00005a0000057ab9 */ /* 0x000fe20000000800 */
[----:B------:R-:W-:Y:S01]  /*1180*/  IMAD.WIDE.U32 R4, R55, c[0x0][0x220], R4 ;  /* 0x0000880037047a25 */ /* 0x000fe200078e0004 */
[----:B------:R-:W-:Y:S01]  /*1190*/  UIADD3 UR4, UR4, UR5, URZ ;  /* 0x0000000504047290 */ /* 0x000fe2000fffe03f */
[----:B------:R-:W-:Y:S01]  /*11a0*/  ISETP.NE.U32.AND P1, PT, RZ, c[0x0][0x238], PT ;  /* 0x00008e00ff007a0c */ /* 0x000fe20003f25070 */
[----:B------:R-:W-:Y:S02]  /*11b0*/  BSSY B0, `(.L_x_431) ;  /* 0x0000021000007945 */ /* 0x000fe40003800000 */
[----:B------:R-:W-:Y:S01]  /*11c0*/  USHF.R.S32.HI UR5, URZ, 0x1f, UR4 ;  /* 0x0000001f3f057899 */ /* 0x000fe20008011404 */
[----:B------:R-:W-:Y:S01]  /*11d0*/  IADD3 R5, R5, R7, RZ ;  /* 0x0000000705057210 */ /* 0x000fe20007ffe0ff */
[----:B------:R-:W-:Y:S01]  /*11e0*/  IMAD R7, R52, c[0x0][0x228], RZ ;  /* 0x00008a0034077a24 */ /* 0x000fe200078e02ff */
[----:B------:R-:W-:Y:S01]  /*11f0*/  ISETP.NE.AND.EX P1, PT, RZ, c[0x0][0x23c], PT, P1 ;  /* 0x00008f00ff007a0c */ /* 0x000fe20003f25310 */
[----:B------:R-:W-:-:S02]  /*1200*/  ULEA.HI UR5, UR5, UR4, URZ, 0x5 ;  /* 0x0000000405057291 */ /* 0x000fc4000f8f283f */
[C---:B------:R-:W-:Y:S01]  /*1210*/  IMAD R7, R0.reuse, c[0x0][0x22c], R7 ;  /* 0x00008b0000077a24 */ /* 0x040fe200078e0207 */
[----:B------:R-:W-:Y:S01]  /*1220*/  ISETP.NE.OR P1, PT, R53, RZ, !P1 ;  /* 0x000000ff3500720c */ /* 0x000fe20004f25670 */
[----:B------:R-:W-:Y:S01]  /*1230*/  ULOP3.LUT UR5, UR5, 0xffffffe0, URZ, 0xc0, !UPT ;  /* 0xffffffe005057892 */ /* 0x000fe2000f8ec03f */
[----:B------:R-:W-:-:S04]  /*1240*/  IMAD.WIDE.U32 R4, R0, c[0x0][0x228], R4 ;  /* 0x00008a0000047a25 */ /* 0x000fc800078e0004 */
[----:B------:R-:W-:Y:S01]  /*1250*/  IMAD.IADD R5, R5, 0x1, R7 ;  /* 0x0000000105057824 */ /* 0x000fe200078e0207 */
[----:B------:R-:W-:Y:S02]  /*1260*/  IADD3 R6, -R2, UR5, RZ ;  /* 0x0000000502067c10 */ /* 0x000fe4000fffe1ff */
[C---:B------:R-:W-:Y:S02]  /*1270*/  LEA R8, P2, R4.reuse, c[0x0][0x208], 0x2 ;  /* 0x0000820004087a11 */ /* 0x040fe400078410ff */
[----:B------:R-:W-:Y:S02]  /*1280*/  ISETP.GE.OR P0, PT, R53, R6, P0 ;  /* 0x000000063500720c */ /* 0x000fe40000706670 */
[----:B------:R-:W-:-:S11]  /*1290*/  LEA.HI.X R9, R4, c[0x0][0x20c], R5, 0x2, P2 ;  /* 0x0000830004097a11 */ /* 0x000fd600010f1405 */
[----:B------:R-:W-:Y:S05]  /*12a0*/  @P0 BRA `(.L_x_432) ;  /* 0x0000011000000947 */ /* 0x000fea0003800000 */
[----:B------:R-:W-:Y:S01]  /*12b0*/  SHF.R.S32.HI R3, RZ, 0x1f, R53 ;  /* 0x0000001fff037819 */ /* 0x000fe20000011435 */
[----:B------:R-:W-:Y:S01]  /*12c0*/  IMAD R50, R50, c[0x0][0x1f8], RZ ;  /* 0x00007e0032327a24 */ /* 0x000fe200078e02ff */
[----:B------:R-:W-:Y:S01]  /*12d0*/  IADD3 R4, P0, R2, R53, RZ ;  /* 0x0000003502047210 */ /* 0x000fe20007f1e0ff */
[----:B------:R-:W-:Y:S02]  /*12e0*/  FMUL.FTZ R6, R58, 1.4426950216293334961 ;  /* 0x3fb8aa3b3a067820 */ /* 0x000fe40000410000 */
[----:B------:R-:W-:Y:S01]  /*12f0*/  IMAD R7, R55, c[0x0][0x1fc], R50 ;  /* 0x00007f0037077a24 */ /* 0x000fe200078e0232 */
[----:B------:R-:W-:Y:S02]  /*1300*/  LEA.HI.X.SX32 R5, R2, R3, 0x1, P0 ;  /* 0x0000000302057211 */ /* 0x000fe400000f0eff */
[----:B------:R-:W-:-:S03]  /*1310*/  FSETP.NEU.FTZ.AND P0, PT, R58, -INF , PT ;  /* 0xff8000003a00780b */ /* 0x000fc60003f1d000 */
[----:B------:R-:W-:-:S04]  /*1320*/  IMAD.WIDE.U32 R2, R55, c[0x0][0x1f8], R4 ;  /* 0x00007e0037027a25 */ /* 0x000fc800078e0004 */
[----:B------:R-:W-:Y:S01]  /*1330*/  IMAD R5, R52, c[0x0][0x200], RZ ;  /* 0x0000800034057a24 */ /* 0x000fe200078e02ff */
[----:B------:R-:W-:-:S03]  /*1340*/  IADD3 R3, R3, R7, RZ ;  /* 0x0000000703037210 */ /* 0x000fc60007ffe0ff */
[C---:B------:R-:W-:Y:S02]  /*1350*/  IMAD R5, R0.reuse, c[0x0][0x204], R5 ;  /* 0x0000810000057a24 */ /* 0x040fe400078e0205 */
[----:B------:R-:W-:-:S04]  /*1360*/  IMAD.WIDE.U32 R2, R0, c[0x0][0x200], R2 ;  /* 0x0000800000027a25 */ /* 0x000fc800078e0002 */
[----:B------:R-:W-:Y:S01]  /*1370*/  IMAD.IADD R3, R3, 0x1, R5 ;  /* 0x0000000103037824 */ /* 0x000fe200078e0205 */
[----:B------:R-:W-:-:S04]  /*1380*/  LEA R4, P2, R2, c[0x0][0x1f0], 0x2 ;  /* 0x00007c0002047a11 */ /* 0x000fc800078410ff */
[----:B------:R-:W-:Y:S02]  /*1390*/  LEA.HI.X R5, R2, c[0x0][0x1f4], R3, 0x2, P2 ;  /* 0x00007d0002057a11 */ /* 0x000fe400010f1403 */
[----:B------:R-:W-:-:S05]  /*13a0*/  FSEL R3, R6, RZ, P0 ;  /* 0x000000ff06037208 */ /* 0x000fca0000000000 */
[----:B------:R0:W-:Y:S02]  /*13b0*/  STG.E [R4.64], R3 ;  /* 0x0000000304007986 */ /* 0x0001e4000c101906 */
.L_x_432:
[----:B------:R-:W-:Y:S05]  /*13c0*/  BSYNC B0 ;  /* 0x0000000000007941 */ /* 0x000fea0003800000 */
.L_x_431:
[----:B------:R1:W-:Y:S04]  /*13d0*/  STG.E.128 [R8.64], RZ ;  /* 0x000000ff08007986 */ /* 0x0003e8000c101d06 */
[----:B------:R1:W-:Y:S04]  /*13e0*/  STG.E.128 [R8.64+0x1000], RZ ;  /* 0x001000ff08007986 */ /* 0x0003e8000c101d06 */
[----:B------:R1:W-:Y:S04]  /*13f0*/  STG.E.128 [R8.64+0x2000], RZ ;  /* 0x002000ff08007986 */ /* 0x0003e8000c101d06 */
[----:B------:R1:W-:Y:S04]  /*1400*/  STG.E.128 [R8.64+0x3000], RZ ;  /* 0x003000ff08007986 */ /* 0x0003e8000c101d06 */
[----:B------:R1:W-:Y:S04]  /*1410*/  STG.E.128 [R8.64+0x4000], RZ ;  /* 0x004000ff08007986 */ /* 0x0003e8000c101d06 */
[----:B------:R1:W-:Y:S04]  /*1420*/  STG.E.128 [R8.64+0x5000], RZ ;  /* 0x005000ff08007986 */ /* 0x0003e8000c101d06 */
[----:B------:R1:W-:Y:S04]  /*1430*/  STG.E.128 [R8.64+0x6000], RZ ;  /* 0x006000ff08007986 */ /* 0x0003e8000c101d06 */
[----:B------:R1:W-:Y:S01]  /*1440*/  STG.E.128 [R8.64+0x7000], RZ ;  /* 0x007000ff08007986 */ /* 0x0003e2000c101d06 */
[----:B------:R-:W-:Y:S05]  /*1450*/  @P1 EXIT ;  /* 0x000000000000194d */ /* 0x000fea0003800000 */
[----:B0-----:R-:W-:Y:S01]  /*1460*/  HFMA2.MMA R3, -RZ, RZ, 0, 2.384185791015625e-07 ;  /* 0x00000004ff037435 */ /* 0x001fe200000001ff */
[----:B------:R-:W-:-:S04]  /*1470*/  IMAD R0, R51, c[0x0][0x230], R0 ;  /* 0x00008c0033007a24 */ /* 0x000fc800078e0200 */
[----:B------:R-:W-:-:S05]  /*1480*/  IMAD R0, R0, c[0x0][0x170], R55 ;  /* 0x00005c0000007a24 */ /* 0x000fca00078e0237 */
[----:B------:R-:W-:-:S05]  /*1490*/  IMAD.WIDE R2, R0, R3, c[0x0][0x238] ;  /* 0x00008e0000027625 */ /* 0x000fca00078e0203 */
[----:B------:R-:W-:Y:S01]  /*14a0*/  STG.E [R2.64], RZ ;  /* 0x000000ff02007986 */ /* 0x000fe2000c101906 */
[----:B------:R-:W-:Y:S05]  /*14b0*/  EXIT ;  /* 0x000000000000794d */ /* 0x000fea0003800000 */
.L_x_433:
        /* <DEDUP_REMOVED lines=12> */
.L_x_1156:


//--------------------- .text._ZN7cutlass13device_kernelIN5flash19enable_sm80_to_sm89INS1_16FlashAttnBwdSm80INS1_25CollectiveMainloopBwdSm80ILi1ELi1EN4cute5tupleIJNS5_1CILi32EEENS7_ILi64EEENS7_ILi256EEEEEENS_10bfloat16_tEfNS_4arch4Sm80ELb1ELb0ELb1ELb1ELb0ELb0ELb0ELb0ELi2ELi2ELi2ELi1ELb1EEENS1_21CollectiveEpilogueBwdISB_SC_SE_Li256ELb1ELb0ELi4EEENS1_25SingleTileBwdLPTSchedulerILb1ELi64ELb0EEEEEEEEEvNT_6ParamsE --------------------------
	.section	.text._ZN7cutlass13device_kernelIN5flash19enable_sm80_to_sm89INS1_16FlashAttnBwdSm80INS1_25CollectiveMainloopBwdSm80ILi1ELi1EN4cute5tupleIJNS5_1CILi32EEENS7_ILi64EEENS7_ILi256EEEEEENS_10bfloat16_tEfNS_4arch4Sm80ELb1ELb0ELb1ELb1ELb0ELb0ELb0ELb0ELi2ELi2ELi2ELi1ELb1EEENS1_21CollectiveEpilogueBwdISB_SC_SE_Li256ELb1ELb0ELi4EEENS1_25SingleTileBwdLPTSchedulerILb1ELi64ELb0EEEEEEEEEvNT_6ParamsE,"ax",@progbits
	.sectioninfo	@"SHI_REGISTERS=255"
	.align	128
.text._ZN7cutlass13device_kernelIN5flash19enable_sm80_to_sm89INS1_16FlashAttnBwdSm80INS1_25CollectiveMainloopBwdSm80ILi1ELi1EN4cute5tupleIJNS5_1CILi32EEENS7_ILi64EEENS7_ILi256EEEEEENS_10bfloat16_tEfNS_4arch4Sm80ELb1ELb0ELb1ELb1ELb0ELb0ELb0ELb0ELi2ELi2ELi2ELi1ELb1EEENS1_21CollectiveEpilogueBwdISB_SC_SE_Li256ELb1ELb0ELi4EEENS1_25SingleTileBwdLPTSchedulerILb1ELi64ELb0EEEEEEEEEvNT_6ParamsE:
        .type           _ZN7cutlass13device_kernelIN5flash19enable_sm80_to_sm89INS1_16FlashAttnBwdSm80INS1_25CollectiveMainloopBwdSm80ILi1ELi1EN4cute5tupleIJNS5_1CILi32EEENS7_ILi64EEENS7_ILi256EEEEEENS_10bfloat16_tEfNS_4arch4Sm80ELb1ELb0ELb1ELb1ELb0ELb0ELb0ELb0ELi2ELi2ELi2ELi1ELb1EEENS1_21CollectiveEpilogueBwdISB_SC_SE_Li256ELb1ELb0ELi4EEENS1_25SingleTileBwdLPTSchedulerILb1ELi64ELb0EEEEEEEEEvNT_6ParamsE,@function
        .size           _ZN7cutlass13device_kernelIN5flash19enable_sm80_to_sm89INS1_16FlashAttnBwdSm80INS1_25CollectiveMainloopBwdSm80ILi1ELi1EN4cute5tupleIJNS5_1CILi32EEENS7_ILi64EEENS7_ILi256EEEEEENS_10bfloat16_tEfNS_4arch4Sm80ELb1ELb0ELb1ELb1ELb0ELb0ELb0ELb0ELi2ELi2ELi2ELi1ELb1EEENS1_21CollectiveEpilogueBwdISB_SC_SE_Li256ELb1ELb0ELi4EEENS1_25SingleTileBwdLPTSchedulerILb1ELi64ELb0EEEEEEEEEvNT_6ParamsE,(.L_x_1157 - _ZN7cutlass13device_kernelIN5flash19enable_sm80_to_sm89INS1_16FlashAttnBwdSm80INS1_25CollectiveMainloopBwdSm80ILi1ELi1EN4cute5tupleIJNS5_1CILi32EEENS7_ILi64EEENS7_ILi256EEEEEENS_10bfloat16_tEfNS_4arch4Sm80ELb1ELb0ELb1ELb1ELb0ELb0ELb0ELb0ELi2ELi2ELi2ELi1ELb1EEENS1_21CollectiveEpilogueBwdISB_SC_SE_Li256ELb1ELb0ELi4EEENS1_25SingleTileBwdLPTSchedulerILb1ELi64ELb0EEEEEEEEEvNT_6ParamsE)
        .other          _ZN7cutlass13device_kernelIN5flash19enable_sm80_to_sm89INS1_16FlashAttnBwdSm80INS1_25CollectiveMainloopBwdSm80ILi1ELi1EN4cute5tupleIJNS5_1CILi32EEENS7_ILi64EEENS7_ILi256EEEEEENS_10bfloat16_tEfNS_4arch4Sm80ELb1ELb0ELb1ELb1ELb0ELb0ELb0ELb0ELi2ELi2ELi2ELi1ELb1EEENS1_21CollectiveEpilogueBwdISB_SC_SE_Li256ELb1ELb0ELi4EEENS1_25SingleTileBwdLPTSchedulerILb1ELi64ELb0EEEEEEEEEvNT_6ParamsE,@"STO_CUDA_ENTRY STV_DEFAULT"
_ZN7cutlass13device_kernelIN5flash19enable_sm80_to_sm89INS1_16FlashAttnBwdSm80INS1_25CollectiveMainloopBwdSm80ILi1ELi1EN4cute5tupleIJNS5_1CILi32EEENS7_ILi64EEENS7_ILi256EEEEEENS_10bfloat16_tEfNS_4arch4Sm80ELb1ELb0ELb1ELb1ELb0ELb0ELb0ELb0ELi2ELi2ELi2ELi1ELb1EEENS1_21CollectiveEpilogueBwdISB_SC_SE_Li256ELb1ELb0ELi4EEENS1_25SingleTileBwdLPTSchedulerILb1ELi64ELb0EEEEEEEEEvNT_6ParamsE:
[----:B------:R-:W-:Y:S02]  /*0000*/  MOV R1, c[0x0][0x28] ;  /* 0x00000a0000017a02 */ /* 0x000fe40000000f00 */
[----:B------:R-:W1:Y:S01]  /*0010*/  S2R R84, SR_TID.X ;  /* 0x0000000000547919 */ /* 0x000e620000002100 */
[----:B------:R-:W2:Y:S01]  /*0020*/  S2UR UR4, SR_CTAID.X ;  /* 0x00000000000479c3 */ /* 0x000ea20000002500 */
[----:B------:R-:W-:Y:S01]  /*0030*/  ULDC.64 UR18, c[0x0][0x118] ;  /* 0x0000460000127ab9 */ /* 0x000fe20000000a00 */
[----:B------:R-:W-:Y:S02]  /*0040*/  IADD3 R1, R1, -0xc8, RZ ;  /* 0xffffff3801017810 */ /* 0x000fe40007ffe0ff */
[----:B-1----:R-:W-:-:S06]  /*0050*/  SHF.R.U32.HI R0, RZ, 0x5, R84 ;  /* 0x00000005ff007819 */ /* 0x002fcc0000011654 */
[----:B------:R-:W1:Y:S02]  /*0060*/  SHFL.IDX PT, R0, R0, RZ, 0x1f ;  /* 0x00001fff00007589 */ /* 0x000e6400000e0000 */
[----:B-1----:R-:W-:-:S13]  /*0070*/  ISETP.NE.AND P0, PT, R0, RZ, PT ;  /* 0x000000ff0000720c */ /* 0x002fda0003f05270 */
[----:B--2---:R-:W-:Y:S05]  /*0080*/  @!P0 BRA `(.L_x_434) ;  /* 0x000004a000008947 */ /* 0x004fea0003800000 */
[----:B------:R-:W-:Y:S02]  /*0090*/  ULDC.64 UR6, c[0x0][0x3b8] ;  /* 0x0000ee0000067ab9 */ /* 0x000fe40000000a00 */
[----:B------:R-:W-:Y:S02]  /*00a0*/  UISETP.NE.AND UP0, UPT, UR6, 0x1, UPT ;  /* 0x000000010600788c */ /* 0x000fe4000bf05270 */
[----:B------:R-:W-:Y:S02]  /*00b0*/  UIMAD.WIDE.U32 UR10, UR4, UR7, URZ ;  /* 0x00000007040a72a5 */ /* 0x000fe4000f8e003f */
[----:B------:R-:W-:Y:S02]  /*00c0*/  ULDC UR5, c[0x0][0x3c0] ;  /* 0x0000f00000057ab9 */ /* 0x000fe40000000800 */
[----:B------:R-:W-:-:S05]  /*00d0*/  UMOV UR8, UR4 ;  /* 0x0000000400087c82 */ /* 0x000fca0008000000 */
[----:B------:R-:W-:Y:S02]  /*00e0*/  @UP0 UMOV UR7, UR11 ;  /* 0x0000000b00070c82 */ /* 0x000fe40008000000 */
        /* <DEDUP_REMOVED lines=12> */
[----:B------:R-:W-:Y:S02]  /*01b0*/  @UP0 UMOV UR9, UR11 ;  /* 0x0000000b00090c82 */ /* 0x000fe40008000000 */
[----:B------:R-:W-:-:S04]  /*01c0*/  @UP0 USHF.R.U32.HI UR17, URZ, UR5, UR9 ;  /* 0x000000053f110299 */ /* 0x000fc80008011609 */
[----:B------:R-:W-:Y:S01]  /*01d0*/  UIMAD UR7, UR17, UR7, URZ ;  /* 0x00000007110772a4 */ /* 0x000fe2000f8e023f */
[----:B------:R-:W-:Y:S05]  /*01e0*/  BRA `(.L_x_436) ;  /* 0x0000008000007947 */ /* 0x000fea0003800000 */
.L_x_435:
[----:B------:R-:W-:Y:S02]  /*01f0*/  ULDC UR7, c[0x0][0x3ac] ;  /* 0x0000eb0000077ab9 */ /* 0x000fe40000000800 */
[----:B------:R-:W-:Y:S02]  /*0200*/  UISETP.NE.AND UP0, UPT, UR7, 0x1, UPT ;  /* 0x000000010700788c */ /* 0x000fe4000bf05270 */
[----:B------:R-:W-:Y:S02]  /*0210*/  ULDC.64 UR4, c[0x0][0x3b0] ;  /* 0x0000ec0000047ab9 */ /* 0x000fe40000000a00 */
[----:B------:R-:W-:Y:S02]  /*0220*/  UIMAD.WIDE.U32 UR10, UR6, UR4, URZ ;  /* 0x00000004060a72a5 */ /* 0x000fe4000f8e003f */
[----:B------:R-:W-:-:S05]  /*0230*/  UMOV UR17, UR6 ;  /* 0x0000000600117c82 */ /* 0x000fca0008000000 */
[----:B------:R-:W-:Y:S02]  /*0240*/  @UP0 UMOV UR9, UR11 ;  /* 0x0000000b00090c82 */ /* 0x000fe40008000000 */
[----:B------:R-:W-:-:S04]  /*0250*/  @UP0 USHF.R.U32.HI UR17, URZ, UR5, UR9 ;  /* 0x000000053f110299 */ /* 0x000fc80008011609 */
[----:B------:R-:W-:-:S04]  /*0260*/  UIMAD UR7, UR17, UR7, URZ ;  /* 0x00000007110772a4 */ /* 0x000fc8000f8e023f */
.L_x_436:
[----:B------:R-:W-:Y:S01]  /*0270*/  UIADD3 UR9, UR6, -UR7, URZ ;  /* 0x8000000706097290 */ /* 0x000fe2000fffe03f */
[----:B------:R-:W-:Y:S01]  /*0280*/  ISETP.NE.U32.AND P0, PT, RZ, c[0x0][0x3e0], PT ;  /* 0x0000f800ff007a0c */ /* 0x000fe20003f05070 */
[----:B------:R-:W-:Y:S02]  /*0290*/  ULDC.64 UR4, c[0x0][0x3a8] ;  /* 0x0000ea0000047ab9 */ /* 0x000fe40000000a00 */
[----:B------:R-:W-:Y:S01]  /*02a0*/  ULDC.64 UR6, c[0x0][0x3a0] ;  /* 0x0000e80000067ab9 */ /* 0x000fe20000000a00 */
[----:B------:R-:W-:Y:S01]  /*02b0*/  ISETP.NE.AND.EX P0, PT, RZ, c[0x0][0x3e4], PT, P0 ;  /* 0x0000f900ff007a0c */ /* 0x000fe20003f05300 */
[----:B------:R-:W-:Y:S02]  /*02c0*/  UISETP.NE.AND UP0, UPT, UR6, 0x1, UPT ;  /* 0x000000010600788c */ /* 0x000fe4000bf05270 */
[----:B------:R-:W-:-:S04]  /*02d0*/  UIMAD UR5, UR8, UR5, UR9 ;  /* 0x00000005080572a4 */ /* 0x000fc8000f8e0209 */
[----:B------:R-:W-:-:S03]  /*02e0*/  UIMAD.WIDE.U32 UR8, UR5, UR7, URZ ;  /* 0x00000007050872a5 */ /* 0x000fc6000f8e003f */
[----:B------:R-:W-:-:S04]  /*02f0*/  UMOV UR15, UR5 ;  /* 0x00000005000f7c82 */ /* 0x000fc80008000000 */
[----:B------:R-:W-:Y:S02]  /*0300*/  @UP0 UMOV UR7, UR9 ;  /* 0x0000000900070c82 */ /* 0x000fe40008000000 */
[----:B------:R-:W-:-:S04]  /*0310*/  @UP0 USHF.R.U32.HI UR15, URZ, UR4, UR7 ;  /* 0x000000043f0f0299 */ /* 0x000fc80008011607 */
[----:B------:R-:W-:-:S04]  /*0320*/  UIADD3 UR16, -UR15, URZ, URZ ;  /* 0x0000003f0f107290 */ /* 0x000fc8000fffe13f */
[----:B------:R-:W-:Y:S01]  /*0330*/  UIMAD UR16, UR16, UR6, UR5 ;  /* 0x00000006101072a4 */ /* 0x000fe2000f8e0205 */
[----:B------:R-:W-:Y:S05]  /*0340*/  @!P0 BRA `(.L_x_437) ;  /* 0x0000008000008947 */ /* 0x000fea0003800000 */
[----:B------:R-:W-:Y:S02]  /*0350*/  UMOV UR4, 0x4 ;  /* 0x0000000400047882 */ /* 0x000fe40000000000 */
[----:B------:R-:W-:Y:S02]  /*0360*/  ULDC.64 UR6, c[0x0][0x3e0] ;  /* 0x0000f80000067ab9 */ /* 0x000fe40000000a00 */
[----:B------:R-:W-:-:S06]  /*0370*/  UIMAD.WIDE UR4, UR15, UR4, UR6 ;  /* 0x000000040f0472a5 */ /* 0x000fcc000f8e0206 */
[----:B------:R-:W-:Y:S02]  /*0380*/  MOV R2, UR4 ;  /* 0x0000000400027c02 */ /* 0x000fe40008000f00 */
[----:B------:R-:W-:-:S05]  /*0390*/  MOV R3, UR5 ;  /* 0x0000000500037c02 */ /* 0x000fca0008000f00 */
[----:B------:R-:W2:Y:S02]  /*03a0*/  LDG.E R0, [R2.64] ;  /* 0x0000001202007981 */ /* 0x000ea4000c1e1900 */
[----:B--2---:R1:W2:Y:S02]  /*03b0*/  R2UR UR5, R0 ;  /* 0x00000000000573c2 */ /* 0x0042a400000e0000 */
[----:B-12---:R-:W-:Y:S05]  /*03c0*/  BRA `(.L_x_438) ;  /* 0x000000f000007947 */ /* 0x006fea0003800000 */
.L_x_437:
[----:B------:R-:W-:-:S04]  /*03d0*/  ISETP.NE.U32.AND P0, PT, RZ, c[0x0][0x3d8], PT ;  /* 0x0000f600ff007a0c */ /* 0x000fc80003f05070 */
[----:B------:R-:W-:-:S13]  /*03e0*/  ISETP.NE.AND.EX P0, PT, RZ, c[0x0][0x3dc], PT, P0 ;  /* 0x0000f700ff007a0c */ /* 0x000fda0003f05300 */
[----:B------:R-:W-:Y:S05]  /*03f0*/  @!P0 BRA `(.L_x_439) ;  /* 0x000000b000008947 */ /* 0x000fea0003800000 */
[----:B------:R-:W-:Y:S02]  /*0400*/  UMOV UR4, 0x4 ;  /* 0x0000000400047882 */ /* 0x000fe40000000000 */
[----:B------:R-:W-:Y:S02]  /*0410*/  ULDC.64 UR6, c[0x0][0x3d8] ;  /* 0x0000f60000067ab9 */ /* 0x000fe40000000a00 */
[----:B------:R-:W-:-:S06]  /*0420*/  UIMAD.WIDE UR4, UR15, UR4, UR6 ;  /* 0x000000040f0472a5 */ /* 0x000fcc000f8e0206 */
[----:B------:R-:W-:Y:S02]  /*0430*/  MOV R2, UR4 ;  /* 0x0000000400027c02 */ /* 0x000fe40008000f00 */
[----:B------:R-:W-:-:S05]  /*0440*/  MOV R3, UR5 ;  /* 0x0000000500037c02 */ /* 0x000fca0008000f00 */
[----:B------:R-:W2:Y:S04]  /*0450*/  LDG.E R4, [R2.64] ;  /* 0x0000001202047981 */ /* 0x000ea8000c1e1900 */
[----:B------:R-:W3:Y:S01]  /*0460*/  LDG.E R0, [R2.64+0x4] ;  /* 0x0000041202007981 */ /* 0x000ee2000c1e1900 */
[----:B--2---:R-:W1:Y:S08]  /*0470*/  R2UR UR5, R4 ;  /* 0x00000000040573c2 */ /* 0x004e7000000e0000 */
[----:B---3--:R-:W1:Y:S02]  /*0480*/  R2UR UR4, R0 ;  /* 0x00000000000473c2 */ /* 0x008e6400000e0000 */
[----:B-1----:R-:W-:Y:S01]  /*0490*/  UIADD3 UR5, -UR5, UR4, URZ ;  /* 0x0000000405057290 */ /* 0x002fe2000fffe13f */
[----:B------:R-:W-:Y:S05]  /*04a0*/  BRA `(.L_x_438) ;  /* 0x0000001000007947 */ /* 0x000fea0003800000 */
.L_x_439:
[----:B------:R-:W-:Y:S02]  /*04b0*/  ULDC UR5, c[0x0][0x3d4] ;  /* 0x0000f50000057ab9 */ /* 0x000fe40000000800 */
.L_x_438:
[----:B------:R-:W-:-:S04]  /*04c0*/  UIADD3 UR5, UR5, 0x3f, URZ ;  /* 0x0000003f05057890 */ /* 0x000fc8000fffe03f */
[----:B------:R-:W-:-:S04]  /*04d0*/  USHF.R.S32.HI UR4, URZ, 0x1f, UR5 ;  /* 0x0000001f3f047899 */ /* 0x000fc80008011405 */
[----:B------:R-:W-:-:S04]  /*04e0*/  ULEA.HI UR4, UR4, UR5, URZ, 0x6 ;  /* 0x0000000504047291 */ /* 0x000fc8000f8f303f */
[----:B------:R-:W-:-:S04]  /*04f0*/  USHF.R.S32.HI UR4, URZ, 0x6, UR4 ;  /* 0x000000063f047899 */ /* 0x000fc80008011404 */
[----:B------:R-:W-:-:S04]  /*0500*/  UISETP.GE.AND UP0, UPT, UR17, UR4, UPT ;  /* 0x000000041100728c */ /* 0x000fc8000bf06270 */
[----:B------:R-:W-:Y:S01]  /*0510*/  USEL UR15, UR15, 0xffffffff, !UP0 ;  /* 0xffffffff0f0f7887 */ /* 0x000fe2000c000000 */
[----:B------:R-:W-:Y:S05]  /*0520*/  BRA `(.L_x_440) ;  /* 0x0000049000007947 */ /* 0x000fea0003800000 */
.L_x_434:
        /* <DEDUP_REMOVED lines=22> */
.L_x_441:
        /* <DEDUP_REMOVED lines=8> */
.L_x_442:
        /* <DEDUP_REMOVED lines=22> */
.L_x_443:
        /* <DEDUP_REMOVED lines=14> */
.L_x_445:
[----:B------:R-:W-:Y:S02]  /*0950*/  ULDC UR5, c[0x0][0x3d4] ;  /* 0x0000f50000057ab9 */ /* 0x000fe40000000800 */
.L_x_444:
[----:B------:R-:W-:-:S04]  /*0960*/  UIADD3 UR5, UR5, 0x3f, URZ ;  /* 0x0000003f05057890 */ /* 0x000fc8000fffe03f */
[----:B------:R-:W-:-:S04]  /*0970*/  USHF.R.S32.HI UR4, URZ, 0x1f, UR5 ;  /* 0x0000001f3f047899 */ /* 0x000fc80008011405 */
[----:B------:R-:W-:-:S04]  /*0980*/  ULEA.HI UR4, UR4, UR5, URZ, 0x6 ;  /* 0x0000000504047291 */ /* 0x000fc8000f8f303f */
[----:B------:R-:W-:-:S04]  /*0990*/  USHF.R.S32.HI UR4, URZ, 0x6, UR4 ;  /* 0x000000063f047899 */ /* 0x000fc80008011404 */
[----:B------:R-:W-:-:S04]  /*09a0*/  UISETP.GE.AND UP0, UPT, UR17, UR4, UPT ;  /* 0x000000041100728c */ /* 0x000fc8000bf06270 */
[----:B------:R-:W-:-:S06]  /*09b0*/  USEL UR15, UR15, 0xffffffff, !UP0 ;  /* 0xffffffff0f0f7887 */ /* 0x000fcc000c000000 */
.L_x_440:
[----:B------:R-:W-:-:S13]  /*09c0*/  ISETP.LE.AND P0, PT, RZ, UR15, PT ;  /* 0x0000000fff007c0c */ /* 0x000fda000bf03270 */
[----:B------:R-:W-:Y:S05]  /*09d0*/  @!P0 EXIT ;  /* 0x000000000000894d */ /* 0x000fea0003800000 */
[----:B------:R-:W-:Y:S02]  /*09e0*/  ULDC.64 UR4, c[0x0][0x2c8] ;  /* 0x0000b20000047ab9 */ /* 0x000fe40000000a00 */
[----:B------:R-:W-:Y:S02]  /*09f0*/  UISETP.NE.U32.AND UP2, UPT, URZ, UR4, UPT ;  /* 0x000000043f00728c */ /* 0x000fe4000bf45070 */
[----:B------:R-:W-:Y:S02]  /*0a00*/  UMOV UR6, 0x4 ;  /* 0x0000000400067882 */ /* 0x000fe40000000000 */
[----:B------:R-:W-:Y:S02]  /*0a10*/  UISETP.NE.AND.EX UP2, UPT, URZ, UR5, UPT, UP2 ;  /* 0x000000053f00728c */ /* 0x000fe4000bf45320 */
[----:B------:R-:W-:Y:S02]  /*0a20*/  ULDC.64 UR8, c[0x0][0x2c8] ;  /* 0x0000b20000087ab9 */ /* 0x000fe40000000a00 */
[----:B------:R-:W-:-:S02]  /*0a30*/  UIMAD.WIDE UR8, UR15, UR6, UR8 ;  /* 0x000000060f0872a5 */ /* 0x000fc4000f8e0208 */
[----:B------:R-:W-:Y:S01]  /*0a40*/  PLOP3.LUT P0, PT, PT, PT, UP2, 0x80, 0x0 ;  /* 0x000000000000781c */ /* 0x000fe20003f0f028 */
[----:B------:R-:W-:Y:S02]  /*0a50*/  ULDC.64 UR4, c[0x0][0x2d8] ;  /* 0x0000b60000047ab9 */ /* 0x000fe40000000a00 */
[----:B------:R-:W-:Y:S01]  /*0a60*/  UISETP.NE.U32.AND UP0, UPT, URZ, UR4, UPT ;  /* 0x000000043f00728c */ /* 0x000fe2000bf05070 */
[----:B------:R-:W-:Y:S02]  /*0a70*/  IMAD.U32 R6, RZ, RZ, UR8 ;  /* 0x00000008ff067e24 */ /* 0x000fe4000f8e00ff */
[----:B------:R-:W-:Y:S01]  /*0a80*/  IMAD.U32 R7, RZ, RZ, UR9 ;  /* 0x00000009ff077e24 */ /* 0x000fe2000f8e00ff */
[----:B------:R-:W-:-:S06]  /*0a90*/  UISETP.NE.AND.EX UP0, UPT, URZ, UR5, UPT, UP0 ;  /* 0x000000053f00728c */ /* 0x000fcc000bf05300 */
[----:B------:R-:W2:Y:S01]  /*0aa0*/  @P0 LDG.E R4, [R6.64] ;  /* 0x0000001206040981 */ /* 0x000ea2000c1e1900 */
[----:B------:R-:W-:Y:S01]  /*0ab0*/  ULDC.64 UR4, c[0x0][0x2d8] ;  /* 0x0000b60000047ab9 */ /* 0x000fe20000000a00 */
[----:B------:R-:W-:-:S03]  /*0ac0*/  PLOP3.LUT P1, PT, PT, PT, UP0, 0x80, 0x0 ;  /* 0x000000000000781c */ /* 0x000fc60003f2f008 */
[----:B------:R-:W-:-:S06]  /*0ad0*/  @UP0 UIMAD.WIDE UR4, UR15, UR6, UR4 ;  /* 0x000000060f0402a5 */ /* 0x000fcc000f8e0204 */
[----:B------:R-:W-:Y:S01]  /*0ae0*/  MOV R2, UR4 ;  /* 0x0000000400027c02 */ /* 0x000fe20008000f00 */
[----:B------:R-:W-:Y:S01]  /*0af0*/  IMAD.U32 R3, RZ, RZ, UR5 ;  /* 0x00000005ff037e24 */ /* 0x000fe2000f8e00ff */
[----:B------:R-:W-:Y:S02]  /*0b00*/  ULDC.64 UR4, c[0x0][0x2d0] ;  /* 0x0000b40000047ab9 */ /* 0x000fe40000000a00 */
[----:B------:R-:W-:Y:S01]  /*0b10*/  UISETP.NE.U32.AND UP1, UPT, URZ, UR4, UPT ;  /* 0x000000043f00728c */ /* 0x000fe2000bf25070 */
[----:B------:R-:W-:Y:S01]  /*0b20*/  MOV R13, RZ ;  /* 0x000000ff000d7202 */ /* 0x000fe20000000f00 */
[----:B------:R1:W3:Y:S01]  /*0b30*/  @P1 LDG.E R0, [R2.64] ;  /* 0x0000001202001981 */ /* 0x0002e2000c1e1900 */
[----:B------:R-:W-:Y:S01]  /*0b40*/  IMAD.MOV.U32 R8, RZ, RZ, RZ ;  /* 0x000000ffff087224 */ /* 0x000fe200078e00ff */
[----:B------:R-:W-:-:S03]  /*0b50*/  UISETP.NE.AND.EX UP1, UPT, URZ, UR5, UPT, UP1 ;  /* 0x000000053f00728c */ /* 0x000fc6000bf25310 */
[----:B------:R-:W-:Y:S01]  /*0b60*/  ULDC.64 UR4, c[0x0][0x2d0] ;  /* 0x0000b40000047ab9 */ /* 0x000fe20000000a00 */
[----:B------:R4:W5:Y:S01]  /*0b70*/  @P0 LDG.E R13, [R6.64] ;  /* 0x00000012060d0981 */ /* 0x000962000c1e1900 */
[----:B------:R-:W-:Y:S01]  /*0b80*/  UIMAD.WIDE UR4, UR15, UR6, UR4 ;  /* 0x000000060f0472a5 */ /* 0x000fe2000f8e0204 */
[----:B------:R-:W-:-:S05]  /*0b90*/  PLOP3.LUT P2, PT, PT, PT, UP1, 0x80, 0x0 ;  /* 0x000000000000781c */ /* 0x000fca0003f4f018 */
[----:B-1----:R-:W-:Y:S01]  /*0ba0*/  MOV R2, UR4 ;  /* 0x0000000400027c02 */ /* 0x002fe20008000f00 */
[----:B------:R-:W-:-:S07]  /*0bb0*/  IMAD.U32 R3, RZ, RZ, UR5 ;  /* 0x00000005ff037e24 */ /* 0x000fce000f8e00ff */
[----:B------:R4:W5:Y:S01]  /*0bc0*/  @P2 LDG.E R8, [R2.64] ;  /* 0x0000001202082981 */ /* 0x000962000c1e1900 */
[----:B------:R-:W-:Y:S02]  /*0bd0*/  ULDC UR14, c[0x0][0x168] ;  /* 0x00005a00000e7ab9 */ /* 0x000fe40000000800 */
[----:B------:R-:W-:Y:S02]  /*0be0*/  UMOV UR7, URZ ;  /* 0x0000003f00077c82 */ /* 0x000fe40008000000 */
[----:B------:R-:W-:Y:S01]  /*0bf0*/  ULDC UR13, c[0x0][0x198] ;  /* 0x00006600000d7ab9 */ /* 0x000fe20000000800 */
[----:B--2---:R-:W1:Y:S02]  /*0c00*/  @P0 R2UR UR5, R4 ;  /* 0x00000000040503c2 */ /* 0x004e6400000e0000 */
[----:B-1----:R-:W-:-:S04]  /*0c10*/  @UP2 ULEA UR5, UR15, UR5, 0x5 ;  /* 0x000000050f052291 */ /* 0x002fc8000f8e283f */
[----:B------:R-:W-:-:S04]  /*0c20*/  @UP2 USHF.R.S32.HI UR4, URZ, 0x1f, UR5 ;  /* 0x0000001f3f042899 */ /* 0x000fc80008011405 */
[----:B------:R-:W-:Y:S01]  /*0c30*/  @UP2 ULEA.HI UR4, UR4, UR5, URZ, 0x5 ;  /* 0x0000000504042291 */ /* 0x000fe2000f8f283f */
[----:B---3--:R4:W1:Y:S03]  /*0c40*/  @P1 R2UR UR14, R0 ;  /* 0x00000000000e13c2 */ /* 0x00886600000e0000 */
[----:B------:R-:W-:Y:S01]  /*0c50*/  @UP2 ULOP3.LUT UR7, UR4, 0xffffffe0, URZ, 0xc0, !UPT ;  /* 0xffffffe004072892 */ /* 0x000fe2000f8ec03f */
[----:B-1--4-:R-:W-:Y:S06]  /*0c60*/  @P1 BRA `(.L_x_446) ;  /* 0x0000006000001947 */ /* 0x012fec0003800000 */
[----:B------:R-:W-:Y:S05]  /*0c70*/  @!P0 BRA `(.L_x_446) ;  /* 0x0000005000008947 */ /* 0x000fea0003800000 */
[----:B------:R-:W2:Y:S04]  /*0c80*/  LDG.E R4, [R6.64] ;  /* 0x0000001206047981 */ /* 0x000ea8000c1e1900 */
[----:B------:R-:W3:Y:S01]  /*0c90*/  LDG.E R0, [R6.64+0x4] ;  /* 0x0000041206007981 */ /* 0x000ee2000c1e1900 */
[----:B--2---:R-:W1:Y:S08]  /*0ca0*/  R2UR UR14, R4 ;  /* 0x00000000040e73c2 */ /* 0x004e7000000e0000 */
[----:B---3--:R-:W1:Y:S02]  /*0cb0*/  R2UR UR4, R0 ;  /* 0x00000000000473c2 */ /* 0x008e6400000e0000 */
[----:B-1----:R-:W-:-:S06]  /*0cc0*/  UIADD3 UR14, -UR14, UR4, URZ ;  /* 0x000000040e0e7290 */ /* 0x002fcc000fffe13f */
.L_x_446:
[----:B------:R-:W-:-:S04]  /*0cd0*/  ISETP.NE.U32.AND P0, PT, RZ, c[0x0][0x2e0], PT ;  /* 0x0000b800ff007a0c */ /* 0x000fc80003f05070 */
[----:B------:R-:W-:-:S13]  /*0ce0*/  ISETP.NE.AND.EX P0, PT, RZ, c[0x0][0x2e4], PT, P0 ;  /* 0x0000b900ff007a0c */ /* 0x000fda0003f05300 */
[----:B------:R-:W-:Y:S05]  /*0cf0*/  @!P0 BRA `(.L_x_447) ;  /* 0x0000007000008947 */ /* 0x000fea0003800000 */
[----:B------:R-:W-:Y:S02]  /*0d00*/  ULDC.64 UR4, c[0x0][0x2e0] ;  /* 0x0000b80000047ab9 */ /* 0x000fe40000000a00 */
[----:B------:R-:W-:-:S06]  /*0d10*/  UIMAD.WIDE UR4, UR15, UR6, UR4 ;  /* 0x000000060f0472a5 */ /* 0x000fcc000f8e0204 */
[----:B------:R-:W-:Y:S02]  /*0d20*/  MOV R2, UR4 ;  /* 0x0000000400027c02 */ /* 0x000fe40008000f00 */
[----:B------:R-:W-:-:S05]  /*0d30*/  MOV R3, UR5 ;  /* 0x0000000500037c02 */ /* 0x000fca0008000f00 */
[----:B------:R-:W2:Y:S02]  /*0d40*/  LDG.E R0, [R2.64] ;  /* 0x0000001202007981 */ /* 0x000ea4000c1e1900 */
[----:B--2---:R1:W2:Y:S02]  /*0d50*/  R2UR UR13, R0 ;  /* 0x00000000000d73c2 */ /* 0x0042a400000e0000 */
[----:B-12---:R-:W-:Y:S05]  /*0d60*/  BRA `(.L_x_448) ;  /* 0x0000006000007947 */ /* 0x006fea0003800000 */
.L_x_447:
[----:B------:R-:W-:Y:S05]  /*0d70*/  @!P2 BRA `(.L_x_448) ;  /* 0x000000500000a947 */ /* 0x000fea0003800000 */
[----:B------:R1:W2:Y:S04]  /*0d80*/  LDG.E R0, [R2.64] ;  /* 0x0000001202007981 */ /* 0x0002a8000c1e1900 */
[----:B-1----:R-:W3:Y:S01]  /*0d90*/  LDG.E R2, [R2.64+0x4] ;  /* 0x0000041202027981 */ /* 0x002ee2000c1e1900 */
[----:B--2---:R-:W1:Y:S08]  /*0da0*/  R2UR UR13, R0 ;  /* 0x00000000000d73c2 */ /* 0x004e7000000e0000 */
[----:B---3--:R-:W1:Y:S02]  /*0db0*/  R2UR UR4, R2 ;  /* 0x00000000020473c2 */ /* 0x008e6400000e0000 */
[----:B-1----:R-:W-:-:S06]  /*0dc0*/  UIADD3 UR13, -UR13, UR4, URZ ;  /* 0x000000040d0d7290 */ /* 0x002fcc000fffe13f */
.L_x_448:
[----:B------:R-:W-:Y:S01]  /*0dd0*/  USHF.L.U32 UR9, UR17, 0x6, URZ ;  /* 0x0000000611097899 */ /* 0x000fe2000800063f */
[----:B------:R-:W-:Y:S01]  /*0de0*/  PLOP3.LUT P0, PT, PT, PT, PT, 0x80, 0x0 ;  /* 0x000000000000781c */ /* 0x000fe20003f0f070 */
[----:B------:R-:W-:Y:S01]  /*0df0*/  ULDC UR4, c[0x0][0x2a4] ;  /* 0x0000a90000047ab9 */ /* 0x000fe20000000800 */
[----:B------:R-:W-:Y:S01]  /*0e00*/  CS2R R142, SRZ ;  /* 0x00000000008e7805 */ /* 0x000fe2000001ff00 */
[----:B------:R-:W-:Y:S01]  /*0e10*/  UIADD3 UR6, UR9, UR14, -UR13 ;  /* 0x0000000e09067290 */ /* 0x000fe2000fffe80d */
[----:B------:R-:W-:Y:S01]  /*0e20*/  CS2R R140, SRZ ;  /* 0x00000000008c7805 */ /* 0x000fe2000001ff00 */
[----:B------:R-:W-:Y:S01]  /*0e30*/  UIADD3 UR5, UR14, 0x1f, URZ ;  /* 0x0000001f0e057890 */ /* 0x000fe2000fffe03f */
[----:B------:R-:W-:Y:S01]  /*0e40*/  CS2R R146, SRZ ;  /* 0x0000000000927805 */ /* 0x000fe2000001ff00 */
[----:B------:R-:W-:Y:S01]  /*0e50*/  UIADD3 UR4, UR6, -UR4, URZ ;  /* 0x8000000406047290 */ /* 0x000fe2000fffe03f */
[----:B------:R-:W-:Y:S01]  /*0e60*/  CS2R R144, SRZ ;  /* 0x0000000000907805 */ /* 0x000fe2000001ff00 */
[----:B------:R-:W-:Y:S01]  /*0e70*/  CS2R R6, SRZ ;  /* 0x0000000000067805 */ /* 0x000fe2000001ff00 */
[----:B------:R-:W-:Y:S01]  /*0e80*/  IMAD.MOV.U32 R138, RZ, RZ, RZ ;  /* 0x000000ffff8a7224 */ /* 0x000fe200078e00ff */
[----:B------:R-:W-:Y:S01]  /*0e90*/  USHF.R.S32.HI UR23, URZ, 0x1f, UR4 ;  /* 0x0000001f3f177899 */ /* 0x000fe20008011404 */
[----:B------:R-:W-:Y:S01]  /*0ea0*/  CS2R R136, SRZ ;  /* 0x0000000000887805 */ /* 0x000fe2000001ff00 */
[----:B------:R-:W-:Y:S01]  /*0eb0*/  IMAD.MOV.U32 R9, RZ, RZ, RZ ;  /* 0x000000ffff097224 */ /* 0x000fe200078e00ff */
[----:B------:R-:W-:Y:S01]  /*0ec0*/  MOV R134, RZ ;  /* 0x000000ff00867202 */ /* 0x000fe20000000f00 */
[----:B------:R-:W-:Y:S01]  /*0ed0*/  ULEA.HI UR23, UR23, UR4, URZ, 0x5 ;  /* 0x0000000417177291 */ /* 0x000fe2000f8f283f */
[----:B------:R-:W-:Y:S01]  /*0ee0*/  CS2R R10, SRZ ;  /* 0x00000000000a7805 */ /* 0x000fe2000001ff00 */
[----:B------:R-:W-:Y:S01]  /*0ef0*/  USHF.R.S32.HI UR4, URZ, 0x1f, UR5 ;  /* 0x0000001f3f047899 */ /* 0x000fe20008011405 */
[----:B------:R-:W-:Y:S01]  /*0f00*/  IMAD.MOV.U32 R132, RZ, RZ, RZ ;  /* 0x000000ffff847224 */ /* 0x000fe200078e00ff */
[----:B------:R-:W-:Y:S01]  /*0f10*/  USHF.R.S32.HI UR23, URZ, 0x5, UR23 ;  /* 0x000000053f177899 */ /* 0x000fe20008011417 */
[----:B------:R-:W-:Y:S01]  /*0f20*/  MOV R126, RZ ;  /* 0x000000ff007e7202 */ /* 0x000fe20000000f00 */
[----:B------:R-:W-:Y:S01]  /*0f30*/  ULEA.HI UR4, UR4, UR5, URZ, 0x5 ;  /* 0x0000000504047291 */ /* 0x000fe2000f8f283f */
[----:B------:R-:W-:Y:S01]  /*0f40*/  IMAD.MOV.U32 R12, RZ, RZ, RZ ;  /* 0x000000ffff0c7224 */ /* 0x000fe200078e00ff */
[----:B------:R-:W-:Y:S01]  /*0f50*/  UISETP.LT.AND UP0, UPT, URZ, UR23, UPT ;  /* 0x000000173f00728c */ /* 0x000fe2000bf01270 */
[----:B------:R-:W-:Y:S01]  /*0f60*/  MOV R124, RZ ;  /* 0x000000ff007c7202 */ /* 0x000fe20000000f00 */
[----:B------:R-:W-:Y:S01]  /*0f70*/  USHF.R.S32.HI UR10, URZ, 0x5, UR4 ;  /* 0x000000053f0a7899 */ /* 0x000fe20008011404 */
[----:B------:R-:W-:Y:S01]  /*0f80*/  CS2R R130, SRZ ;  /* 0x0000000000827805 */ /* 0x000fe2000001ff00 */
[----:B------:R-:W-:Y:S01]  /*0f90*/  USEL UR23, URZ, UR23, !UP0 ;  /* 0x000000173f177287 */ /* 0x000fe2000c000000 */
[----:B------:R-:W-:Y:S01]  /*0fa0*/  CS2R R14, SRZ ;  /* 0x00000000000e7805 */ /* 0x000fe2000001ff00 */
[----:B------:R-:W-:Y:S01]  /*0fb0*/  IMAD.MOV.U32 R128, RZ, RZ, RZ ;  /* 0x000000ffff807224 */ /* 0x000fe200078e00ff */
[----:B------:R-:W-:Y:S01]  /*0fc0*/  MOV R122, RZ ;  /* 0x000000ff007a7202 */ /* 0x000fe20000000f00 */
[----:B------:R-:W-:Y:S01]  /*0fd0*/  UISETP.GT.AND UP0, UPT, UR10, UR23, UPT ;  /* 0x000000170a00728c */ /* 0x000fe2000bf04270 */
[----:B------:R-:W-:Y:S01]  /*0fe0*/  CS2R R16, SRZ ;  /* 0x0000000000107805 */ /* 0x000fe2000001ff00 */
[----:B------:R-:W-:Y:S01]  /*0ff0*/  IMAD.MOV.U32 R120, RZ, RZ, RZ ;  /* 0x000000ffff787224 */ /* 0x000fe200078e00ff */
[----:B------:R-:W-:Y:S01]  /*1000*/  MOV R118, RZ ;  /* 0x000000ff00767202 */ /* 0x000fe20000000f00 */
[----:B------:R-:W-:Y:S01]  /*1010*/  CS2R R18, SRZ ;  /* 0x0000000000127805 */ /* 0x000fe2000001ff00 */
[----:B------:R-:W-:Y:S01]  /*1020*/  IMAD.MOV.U32 R116, RZ, RZ, RZ ;  /* 0x000000ffff747224 */ /* 0x000fe200078e00ff */
[----:B------:R-:W-:Y:S01]  /*1030*/  PLOP3.LUT P1, PT, PT, PT, UP0, 0x80, 0x0 ;  /* 0x000000000000781c */ /* 0x000fe20003f2f008 */
[----:B------:R-:W-:Y:S01]  /*1040*/  CS2R R108, SRZ ;  /* 0x00000000006c7805 */ /* 0x000fe2000001ff00 */
[----:B------:R-:W-:Y:S01]  /*1050*/  MOV R110, RZ ;  /* 0x000000ff006e7202 */ /* 0x000fe20000000f00 */
        /* <DEDUP_REMOVED lines=47> */
[----:B------:R-:W-:Y:S01]  /*1350*/  USHF.L.U32 UR4, UR7, 0x8, URZ ;  /* 0x0000000807047899 */ /* 0x000fe2000800063f */
[C---:B------:R-:W-:Y:S01]  /*1360*/  IMAD.SHL.U32 R3, R84.reuse, 0x4, RZ ;  /* 0x0000000454037824 */ /* 0x040fe200078e00ff */
[----:B------:R-:W-:Y:S01]  /*1370*/  USHF.R.S32.HI UR6, URZ, 0x1f, UR7 ;  /* 0x0000001f3f067899 */ /* 0x000fe20008011407 */
[--C-:B------:R-:W-:Y:S01]  /*1380*/  SHF.R.S32.HI R5, RZ, 0x1f, R84.reuse ;  /* 0x0000001fff057819 */ /* 0x100fe20000011454 */
[----:B------:R-:W-:Y:S01]  /*1390*/  IMAD.U32 R6, RZ, RZ, UR16 ;  /* 0x00000010ff067e24 */ /* 0x000fe2000f8e00ff */
[----:B------:R-:W-:Y:S01]  /*13a0*/  SHF.R.S32.HI R35, RZ, 0x1f, R84 ;  /* 0x0000001fff237819 */ /* 0x000fe20000011454 */
[----:B------:R-:W-:Y:S01]  /*13b0*/  IMAD.U32 R0, RZ, RZ, UR4 ;  /* 0x00000004ff007e24 */ /* 0x000fe2000f8e00ff */
[----:B------:R-:W-:Y:S01]  /*13c0*/  IADD3 R4, P0, R84, UR4, RZ ;  /* 0x0000000454047c10 */ /* 0x000fe2000ff1e0ff */
[----:B------:R-:W-:Y:S01]  /*13d0*/  ULDC.64 UR4, c[0x0][0x248] ;  /* 0x0000920000047ab9 */ /* 0x000fe20000000a00 */
[C---:B------:R-:W-:Y:S01]  /*13e0*/  IADD3 R2, P1, R3.reuse, UR7, RZ ;  /* 0x0000000703027c10 */ /* 0x040fe2000ff3e0ff */
[----:B------:R-:W-:Y:S01]  /*13f0*/  UISETP.NE.AND UP0, UPT, UR4, 0x1, UPT ;  /* 0x000000010400788c */ /* 0x000fe2000bf05270 */
[----:B------:R-:W-:Y:S01]  /*1400*/  LEA.HI.X.SX32 R5, R0, R5, 0x1, P0 ;  /* 0x0000000500057211 */ /* 0x000fe200000f0eff */
[----:B------:R-:W-:Y:S01]  /*1410*/  IMAD.U32 R0, RZ, RZ, UR16 ;  /* 0x00000010ff007e24 */ /* 0x000fe2000f8e00ff */
[----:B------:R-:W-:Y:S01]  /*1420*/  LEA.HI.X.SX32 R3, R3, UR6, 0x1, P1 ;  /* 0x0000000603037c11 */ /* 0x000fe200088f0eff */
[----:B------:R-:W-:Y:S01]  /*1430*/  UIMAD.WIDE.U32 UR24, UR16, UR5, URZ ;  /* 0x00000005101872a5 */ /* 0x000fe2000f8e003f */
[CC--:B------:R-:W-:Y:S01]  /*1440*/  LEA.HI R37, R35.reuse, R84.reuse, RZ, 0x3 ;  /* 0x0000005423257211 */ /* 0x0c0fe200078f18ff */
[----:B------:R-:W-:Y:S01]  /*1450*/  IMAD.WIDE.U32 R26, R0, c[0x0][0x238], R4 ;  /* 0x00008e00001a7a25 */ /* 0x000fe200078e0004 */
[----:B------:R-:W-:Y:S01]  /*1460*/  ULDC UR6, c[0x0][0x250] ;  /* 0x0000940000067ab9 */ /* 0x000fe20000000800 */
[CC--:B------:R-:W-:Y:S01]  /*1470*/  LEA.HI R39, R35.reuse, R84.reuse, RZ, 0x4 ;  /* 0x0000005423277211 */ /* 0x0c0fe200078f20ff */
[----:B------:R-:W-:Y:S01]  /*1480*/  UMOV UR21, UR16 ;  /* 0x0000001000157c82 */ /* 0x000fe20008000000 */
[----:B------:R-:W-:Y:S01]  /*1490*/  IMAD.WIDE.U32 R30, R6, c[0x0][0x270], R2 ;  /* 0x00009c00061e7a25 */ /* 0x000fe200078e0002 */
[----:B------:R-:W-:Y:S01]  /*14a0*/  SHF.R.S32.HI R41, RZ, 0x3, R37 ;  /* 0x00000003ff297819 */ /* 0x000fe20000011425 */
[----:B------:R-:W-:Y:S01]  /*14b0*/  @UP0 USHF.R.U32.HI UR21, URZ, UR6, UR25 ;  /* 0x000000063f150299 */ /* 0x000fe20008011619 */
[----:B------:R-:W-:Y:S01]  /*14c0*/  LEA.HI R25, R35, R84, RZ, 0x2 ;  /* 0x0000005423197211 */ /* 0x000fe200078f10ff */
[----:B------:R-:W-:Y:S01]  /*14d0*/  IMAD.WIDE.U32 R28, R0, c[0x0][0x288], R2 ;  /* 0x0000a200001c7a25 */ /* 0x000fe200078e0002 */
[----:B------:R-:W-:Y:S01]  /*14e0*/  LOP3.LUT R2, R37, 0xfffffff8, RZ, 0xc0, !PT ;  /* 0xfffffff825027812 */ /* 0x000fe200078ec0ff */
[----:B------:R-:W-:Y:S01]  /*14f0*/  USHF.R.S32.HI UR20, URZ, 0x1f, UR21 ;  /* 0x0000001f3f147899 */ /* 0x000fe20008011415 */
[----:B------:R-:W-:Y:S01]  /*1500*/  SHF.R.S32.HI R0, RZ, 0x1f, R41 ;  /* 0x0000001fff007819 */ /* 0x000fe20000011429 */
[----:B------:R-:W-:Y:S01]  /*1510*/  ULDC.64 UR4, c[0x0][0x1e0] ;  /* 0x0000780000047ab9 */ /* 0x000fe20000000a00 */
[C---:B-----5:R-:W-:Y:S01]  /*1520*/  IADD3 R14, P1, R41.reuse, R13, RZ ;  /* 0x0000000d290e7210 */ /* 0x060fe20007f3e0ff */
[----:B------:R-:W-:Y:S01]  /*1530*/  IMAD.IADD R20, R84, 0x1, -R2 ;  /* 0x0000000154147824 */ /* 0x000fe200078e0a02 */
[----:B------:R-:W-:Y:S01]  /*1540*/  IADD3 R6, P0, R41, R8, RZ ;  /* 0x0000000829067210 */ /* 0x000fe20007f1e0ff */
[----:B------:R-:W-:Y:S01]  /*1550*/  UIMAD UR4, UR20, UR4, URZ ;  /* 0x00000004140472a4 */ /* 0x000fe2000f8e023f */
[-C--:B------:R-:W-:Y:S01]  /*1560*/  LEA.HI.X.SX32 R13, R13, R0.reuse, 0x1, P1 ;  /* 0x000000000d0d7211 */ /* 0x080fe200008f0eff */
[----:B------:R-:W-:Y:S01]  /*1570*/  IMAD.SHL.U32 R16, R20, 0x8, RZ ;  /* 0x0000000814107824 */ /* 0x000fe200078e00ff */
[----:B------:R-:W-:Y:S01]  /*1580*/  LEA.HI.X.SX32 R7, R8, R0, 0x1, P0 ;  /* 0x0000000008077211 */ /* 0x000fe200000f0eff */
[----:B------:R-:W-:Y:S01]  /*1590*/  IMAD.U32 R4, RZ, RZ, UR21 ;  /* 0x00000015ff047e24 */ /* 0x000fe2000f8e00ff */
[----:B------:R-:W-:Y:S01]  /*15a0*/  SHF.R.S32.HI R8, RZ, 0x4, R39 ;  /* 0x00000004ff087819 */ /* 0x000fe20000011427 */
[----:B------:R-:W-:Y:S01]  /*15b0*/  UIMAD UR6, UR21, UR5, UR4 ;  /* 0x00000005150672a4 */ /* 0x000fe2000f8e0204 */
[--C-:B------:R-:W-:Y:S01]  /*15c0*/  SHF.R.S32.HI R9, RZ, 0x2, R25.reuse ;  /* 0x00000002ff097819 */ /* 0x100fe20000011419 */
[----:B------:R-:W-:Y:S01]  /*15d0*/  USHF.R.S32.HI UR11, URZ, 0x1f, UR15 ;  /* 0x0000001f3f0b7899 */ /* 0x000fe2000801140f */
[----:B------:R-:W-:Y:S01]  /*15e0*/  SHF.R.S32.HI R0, RZ, 0x1f, R25 ;  /* 0x0000001fff007819 */ /* 0x000fe20000011419 */
[----:B------:R-:W-:Y:S01]  /*15f0*/  USEL UR12, UR15, URZ, !UP1 ;  /* 0x0000003f0f0c7287 */ /* 0x000fe2000c800000 */
[----:B------:R-:W-:Y:S01]  /*1600*/  LEA.HI R5, R39, R8, RZ, 0x1 ;  /* 0x0000000827057211 */ /* 0x000fe200078f08ff */
[----:B------:R-:W-:Y:S01]  /*1610*/  USEL UR8, UR11, URZ, !UP1 ;  /* 0x0000003f0b087287 */ /* 0x000fe2000c800000 */
[----:B------:R-:W-:Y:S01]  /*1620*/  LEA.HI R0, R0, R9, RZ, 0x3 ;  /* 0x0000000900007211 */ /* 0x000fe200078f18ff */
[----:B------:R-:W-:Y:S01]  /*1630*/  ULDC.64 UR4, c[0x0][0x1b0] ;  /* 0x00006c0000047ab9 */ /* 0x000fe20000000a00 */
[--C-:B------:R-:W-:Y:S01]  /*1640*/  SHF.R.S32.HI R17, RZ, 0x1f, R16.reuse ;  /* 0x0000001fff117819 */ /* 0x100fe20000011410 */
[----:B------:R-:W-:Y:S01]  /*1650*/  UIMAD UR4, UR20, UR4, URZ ;  /* 0x00000004140472a4 */ /* 0x000fe2000f8e023f */
[----:B------:R-:W-:Y:S01]  /*1660*/  LOP3.LUT R5, R5, 0xfffffffe, RZ, 0xc0, !PT ;  /* 0xfffffffe05057812 */ /* 0x000fe200078ec0ff */
[----:B------:R-:W-:Y:S01]  /*1670*/  IMAD.U32 R10, RZ, RZ, UR12 ;  /* 0x0000000cff0a7e24 */ /* 0x000fe2000f8e00ff */
[----:B------:R-:W-:Y:S01]  /*1680*/  LOP3.LUT R0, R0, 0xfffffff8, RZ, 0xc0, !PT ;  /* 0xfffffff800007812 */ /* 0x000fe200078ec0ff */
[----:B------:R-:W-:Y:S01]  /*1690*/  IMAD.WIDE.U32 R2, R4, c[0x0][0x1e0], R16 ;  /* 0x0000780004027a25 */ /* 0x000fe200078e0010 */
[----:B------:R-:W-:Y:S01]  /*16a0*/  UIMAD UR4, UR21, UR5, UR4 ;  /* 0x00000005150472a4 */ /* 0x000fe2000f8e0204 */
[----:B------:R-:W-:Y:S01]  /*16b0*/  IADD3 R32, R16, 0x40, RZ ;  /* 0x0000004010207810 */ /* 0x000fe20007ffe0ff */
[----:B------:R-:W-:Y:S01]  /*16c0*/  USEL UR11, UR11, URZ, !UP2 ;  /* 0x0000003f0b0b7287 */ /* 0x000fe2000d000000 */
[----:B------:R-:W-:Y:S01]  /*16d0*/  IMAD.IADD R24, R8, 0x1, -R5 ;  /* 0x0000000108187824 */ /* 0x000fe200078e0a05 */
[----:B------:R-:W-:Y:S01]  /*16e0*/  IADD3 R3, R3, UR6, RZ ;  /* 0x0000000603037c10 */ /* 0x000fe2000fffe0ff */
[----:B------:R-:W-:Y:S01]  /*16f0*/  IMAD.IADD R21, R9, 0x1, -R0 ;  /* 0x0000000109157824 */ /* 0x000fe200078e0a00 */
[----:B------:R-:W-:Y:S01]  /*1700*/  LEA.HI R0, R35, R84, RZ, 0x6 ;  /* 0x0000005423007211 */ /* 0x000fe200078f30ff */
[----:B------:R-:W-:Y:S01]  /*1710*/  IMAD.SHL.U32 R5, R41, 0x40, RZ ;  /* 0x0000004029057824 */ /* 0x000fe200078e00ff */
[----:B------:R-:W-:Y:S01]  /*1720*/  ULDC.64 UR6, c[0x0][0x1e8] ;  /* 0x00007a0000067ab9 */ /* 0x000fe20000000a00 */
[----:B------:R-:W-:Y:S01]  /*1730*/  IMAD.U32 R11, RZ, RZ, UR17 ;  /* 0x00000011ff0b7e24 */ /* 0x000fe2000f8e00ff */
[----:B------:R-:W-:Y:S01]  /*1740*/  UIMAD UR6, UR8, UR6, URZ ;  /* 0x00000006080672a4 */ /* 0x000fe2000f8e023f */
[----:B------:R-:W-:Y:S01]  /*1750*/  SHF.R.S32.HI R23, RZ, 0x6, R0 ;  /* 0x00000006ff177819 */ /* 0x000fe20000011400 */
[----:B------:R-:W-:Y:S01]  /*1760*/  IMAD.WIDE.U32 R8, R10, c[0x0][0x1e8], R2 ;  /* 0x00007a000a087a25 */ /* 0x000fe200078e0002 */
[----:B------:R-:W-:Y:S01]  /*1770*/  LOP3.LUT R0, R5, 0x1c0, RZ, 0xc0, !PT ;  /* 0x000001c005007812 */ /* 0x000fe200078ec0ff */
[----:B------:R-:W-:Y:S01]  /*1780*/  UIMAD UR6, UR12, UR7, UR6 ;  /* 0x000000070c0672a4 */ /* 0x000fe2000f8e0206 */
[----:B------:R-:W-:Y:S01]  /*1790*/  ISETP.GE.AND P3, PT, R16, c[0x0][0x1cc], PT ;  /* 0x0000730010007a0c */ /* 0x000fe20003f66270 */
[----:B------:R-:W-:Y:S01]  /*17a0*/  IMAD.WIDE.U32 R4, R4, c[0x0][0x1b0], R16 ;  /* 0x00006c0004047a25 */ /* 0x000fe200078e0010 */
[----:B------:R-:W-:Y:S01]  /*17b0*/  LOP3.LUT R12, R0, 0x38, R16, 0xf8, !PT ;  /* 0x00000038000c7812 */ /* 0x000fe200078ef810 */
[----:B------:R-:W-:Y:S01]  /*17c0*/  ULDC.64 UR20, c[0x0][0x208] ;  /* 0x0000820000147ab9 */ /* 0x000fe20000000a00 */
[----:B------:R-:W-:Y:S01]  /*17d0*/  SHF.R.U32.HI R0, RZ, 0x3, R0 ;  /* 0x00000003ff007819 */ /* 0x000fe20000011600 */
[----:B------:R-:W-:Y:S01]  /*17e0*/  IMAD.SHL.U32 R38, R23, 0x200, RZ ;  /* 0x0000020017267824 */ /* 0x000fe200078e00ff */
[----:B------:R-:W-:Y:S01]  /*17f0*/  IADD3 R3, R5, UR4, RZ ;  /* 0x0000000405037c10 */ /* 0x000fe2000fffe0ff */
[----:B------:R-:W-:Y:S01]  /*1800*/  IMAD.WIDE R6, R11, 0x40, R6 ;  /* 0x000000400b067825 */ /* 0x000fe200078e0206 */
[----:B------:R-:W-:Y:S01]  /*1810*/  IADD3 R5, R9, UR6, RZ ;  /* 0x0000000609057c10 */ /* 0x000fe2000fffe0ff */
[----:B------:R-:W-:Y:S01]  /*1820*/  ULDC.64 UR4, c[0x0][0x1b8] ;  /* 0x00006e0000047ab9 */ /* 0x000fe20000000a00 */
[----:B------:R-:W-:Y:S01]  /*1830*/  LOP3.LUT R22, R38, R12, R0, 0xf6, !PT ;  /* 0x0000000c26167212 */ /* 0x000fe200078ef600 */
[----:B------:R-:W-:Y:S01]  /*1840*/  IMAD.MOV.U32 R2, RZ, RZ, R4 ;  /* 0x000000ffff027224 */ /* 0x000fe200078e0004 */
[----:B------:R-:W-:Y:S01]  /*1850*/  UIMAD UR4, UR8, UR4, URZ ;  /* 0x00000004080472a4 */ /* 0x000fe2000f8e023f */
[----:B------:R-:W-:Y:S01]  /*1860*/  IMAD.MOV.U32 R4, RZ, RZ, R8 ;  /* 0x000000ffff047224 */ /* 0x000fe200078e0008 */
[----:B------:R-:W-:Y:S01]  /*1870*/  UIADD3 UR8, -UR9, UR13, URZ ;  /* 0x0000000d09087290 */ /* 0x000fe2000fffe13f */
[----:B------:R-:W-:Y:S01]  /*1880*/  IMAD R0, R7, c[0x0][0x1d8], RZ ;  /* 0x0000760007007a24 */ /* 0x000fe200078e02ff */
[----:B------:R-:W-:Y:S01]  /*1890*/  ISETP.GE.AND P2, PT, R32, c[0x0][0x1cc], PT ;  /* 0x0000730020007a0c */ /* 0x000fe20003f46270 */
[----:B------:R-:W-:Y:S01]  /*18a0*/  IMAD.WIDE.U32 R10, R10, c[0x0][0x1b8], R2 ;  /* 0x00006e000a0a7a25 */ /* 0x000fe200078e0002 */
[----:B------:R-:W-:Y:S01]  /*18b0*/  UIMAD UR4, UR12, UR5, UR4 ;  /* 0x000000050c0472a4 */ /* 0x000fe2000f8e0204 */
[----:B------:R-:W-:Y:S01]  /*18c0*/  IADD3 R34, R16, 0x80, RZ ;  /* 0x0000008010227810 */ /* 0x000fe20007ffe0ff */
[----:B------:R-:W-:Y:S01]  /*18d0*/  USHF.L.U32 UR22, UR20, 0x5, URZ ;  /* 0x0000000514167899 */ /* 0x000fe2000800063f */
[----:B------:R-:W-:Y:S01]  /*18e0*/  IMAD R0, R6, c[0x0][0x1dc], R0 ;  /* 0x0000770006007a24 */ /* 0x000fe200078e0200 */
[----:B------:R-:W-:Y:S01]  /*18f0*/  IADD3 R33, R16, 0xc0, RZ ;  /* 0x000000c010217810 */ /* 0x000fe20007ffe0ff */
[----:B------:R-:W-:Y:S01]  /*1900*/  IMAD.WIDE.U32 R2, R6, c[0x0][0x1d8], R4 ;  /* 0x0000760006027a25 */ /* 0x000fe200078e0004 */
[----:B------:R-:W-:Y:S01]  /*1910*/  ISETP.GE.AND P1, PT, R34, c[0x0][0x1cc], PT ;  /* 0x0000730022007a0c */ /* 0x000fe20003f26270 */
[----:B------:R-:W-:Y:S01]  /*1920*/  ULDC.64 UR6, c[0x0][0x188] ;  /* 0x0000620000067ab9 */ /* 0x000fe20000000a00 */
[----:B------:R-:W-:Y:S01]  /*1930*/  LEA.HI R35, R35, R84, RZ, 0x5 ;  /* 0x0000005423237211 */ /* 0x000fe200078f28ff */
[----:B------:R-:W-:Y:S01]  /*1940*/  IMAD.IADD R0, R3, 0x1, R0 ;  /* 0x0000000103007824 */ /* 0x000fe200078e0200 */
[C---:B------:R-:W-:Y:S01]  /*1950*/  LEA R4, P0, R2.reuse, c[0x0][0x1c0], 0x1 ;  /* 0x0000700002047a11 */ /* 0x040fe200078008ff */
[C---:B------:R-:W-:Y:S01]  /*1960*/  IMAD R9, R13.reuse, c[0x0][0x178], RZ ;  /* 0x00005e000d097a24 */ /* 0x040fe200078e02ff */
[----:B------:R-:W-:Y:S01]  /*1970*/  SHF.R.S32.HI R36, RZ, 0x5, R35 ;  /* 0x00000005ff247819 */ /* 0x000fe20000011423 */
[----:B------:R-:W-:Y:S01]  /*1980*/  IMAD R8, R13, c[0x0][0x208], RZ ;  /* 0x000082000d087a24 */ /* 0x000fe200078e02ff */
[----:B------:R-:W-:Y:S01]  /*1990*/  LEA.HI.X R5, R2, c[0x0][0x1c4], R0, 0x1, P0 ;  /* 0x0000710002057a11 */ /* 0x000fe200000f0c00 */
[----:B------:R-:W-:Y:S01]  /*19a0*/  IMAD.MOV.U32 R3, RZ, RZ, c[0x0][0x1d8] ;  /* 0x00007600ff037624 */ /* 0x000fe200078e00ff */
[----:B------:R-:W-:Y:S01]  /*19b0*/  IADD3 R0, -R41, UR8, RZ ;  /* 0x0000000829007c10 */ /* 0x000fe2000fffe1ff */
[----:B------:R-:W-:Y:S01]  /*19c0*/  IMAD R2, R7, c[0x0][0x1a8], RZ ;  /* 0x00006a0007027a24 */ /* 0x000fe200078e02ff */
[----:B------:R-:W-:Y:S01]  /*19d0*/  UIMAD UR6, UR11, UR6, URZ ;  /* 0x000000060b0672a4 */ /* 0x000fe2000f8e023f */
[----:B------:R-:W-:Y:S01]  /*19e0*/  IMAD R18, R14, c[0x0][0x17c], R9 ;  /* 0x00005f000e127a24 */ /* 0x000fe200078e0209 */
[----:B------:R-:W-:Y:S01]  /*19f0*/  ISETP.LT.OR P5, PT, R0, 0x1, P3 ;  /* 0x000000010000780c */ /* 0x000fe20001fa1670 */
[----:B------:R-:W-:Y:S01]  /*1a00*/  IMAD R19, R14, c[0x0][0x20c], R8 ;  /* 0x000083000e137a24 */ /* 0x000fe200078e0208 */
[C---:B------:R-:W-:Y:S01]  /*1a10*/  ISETP.LT.OR P4, PT, R0.reuse, 0x1, P2 ;  /* 0x000000010000780c */ /* 0x040fe20001781670 */
[----:B------:R-:W-:Y:S01]  /*1a20*/  IMAD.MOV.U32 R8, RZ, RZ, R10 ;  /* 0x000000ffff087224 */ /* 0x000fe200078e000a */
[----:B------:R-:W-:Y:S01]  /*1a30*/  IADD3 R9, R11, UR4, RZ ;  /* 0x000000040b097c10 */ /* 0x000fe2000fffe0ff */
[----:B------:R-:W-:Y:S01]  /*1a40*/  IMAD.MOV.U32 R11, RZ, RZ, c[0x0][0x1dc] ;  /* 0x00007700ff0b7624 */ /* 0x000fe200078e00ff */
[----:B------:R-:W-:Y:S01]  /*1a50*/  ISETP.LT.OR P6, PT, R0, 0x1, P1 ;  /* 0x000000010000780c */ /* 0x000fe20000fc1670 */
[----:B------:R-:W-:Y:S01]  /*1a60*/  IMAD R10, R6, c[0x0][0x1ac], R2 ;  /* 0x00006b00060a7a24 */ /* 0x000fe200078e0202 */
[C---:B------:R-:W-:Y:S01]  /*1a70*/  LEA R2, P0, R3.reuse, R4, 0x6 ;  /* 0x0000000403027211 */ /* 0x040fe200078030ff */
[----:B------:R-:W-:Y:S01]  /*1a80*/  IMAD.SHL.U32 R40, R22, 0x2, RZ ;  /* 0x0000000216287824 */ /* 0x000fe200078e00ff */
[----:B------:R-:W-:Y:S01]  /*1a90*/  ISETP.LT.OR P2, PT, R0, 0x21, P2 ;  /* 0x000000210000780c */ /* 0x000fe20001741670 */
[----:B------:R-:W-:Y:S01]  /*1aa0*/  IMAD.WIDE.U32 R6, R6, c[0x0][0x1a8], R8 ;  /* 0x00006a0006067a25 */ /* 0x000fe200078e0008 */
[----:B------:R-:W-:Y:S01]  /*1ab0*/  LEA.HI.X R3, R3, R5, R11, 0x6, P0 ;  /* 0x0000000503037211 */ /* 0x000fe200000f340b */
[----:B------:R-:W-:Y:S01]  /*1ac0*/  UMOV UR4, 0x5 ;  /* 0x0000000500047882 */ /* 0x000fe20000000000 */
[----:B------:R-:W-:Y:S01]  /*1ad0*/  @!PT LDS RZ, [RZ] ;  /* 0x00000000fffff984 */ /* 0x000fe20000000800 */
[----:B------:R-:W-:Y:S01]  /*1ae0*/  @!PT LDS RZ, [RZ] ;  /* 0x00000000fffff984 */ /* 0x000fe20000000800 */
[----:B------:R-:W-:Y:S01]  /*1af0*/  @!PT LDS RZ, [RZ] ;  /* 0x00000000fffff984 */ /* 0x000fe20000000800 */
[----:B------:R1:W-:Y:S01]  /*1b00*/  LDGSTS.E.BYPASS.LTC128B.128 [R40+0x8080], [R4.64], !P5 ;  /* 0x0808000004287fae */ /* 0x0003e2000e901d52 */
[----:B------:R-:W-:Y:S01]  /*1b10*/  ISETP.GE.AND P0, PT, R33, c[0x0][0x1cc], PT ;  /* 0x0000730021007a0c */ /* 0x000fe20003f06270 */
[----:B------:R-:W-:Y:S01]  /*1b20*/  IMAD.IADD R7, R7, 0x1, R10 ;  /* 0x0000000107077824 */ /* 0x000fe200078e020a */
[C---:B------:R-:W-:Y:S01]  /*1b30*/  ISETP.LT.OR P1, PT, R0.reuse, 0x21, P1 ;  /* 0x000000210000780c */ /* 0x040fe20000f21670 */
[----:B------:R1:W-:Y:S01]  /*1b40*/  LDGSTS.E.BYPASS.LTC128B.128 [R40+0xa080], [R4.64+0x80], !P4 ;  /* 0x0a08008004287fae */ /* 0x0003e2000e101d52 */
[----:B------:R-:W-:Y:S01]  /*1b50*/  ISETP.LT.OR P4, PT, R0, 0x21, P3 ;  /* 0x000000210000780c */ /* 0x000fe20001f81670 */
[----:B------:R-:W-:Y:S01]  /*1b60*/  USHF.L.U64.HI UR21, UR20, UR4, UR21 ;  /* 0x0000000414157299 */ /* 0x000fe20008010215 */
[----:B------:R-:W-:Y:S01]  /*1b70*/  LEA R8, P3, R6, c[0x0][0x190], 0x1 ;  /* 0x0000640006087a11 */ /* 0x000fe200078608ff */
[----:B------:R1:W-:Y:S01]  /*1b80*/  LDGSTS.E.BYPASS.LTC128B.128 [R40+0xc080], [R4.64+0x100], !P6 ;  /* 0x0c08010004287fae */ /* 0x0003e2000f101d52 */
[----:B------:R-:W-:Y:S01]  /*1b90*/  ISETP.LT.OR P5, PT, R0, 0x1, P0 ;  /* 0x000000010000780c */ /* 0x000fe200007a1670 */
[----:B------:R-:W-:Y:S01]  /*1ba0*/  USHF.R.S32.HI UR20, URZ, 0x1f, UR16 ;  /* 0x0000001f3f147899 */ /* 0x000fe20008011410 */
[----:B------:R-:W-:Y:S01]  /*1bb0*/  LEA.HI.X R9, R6, c[0x0][0x194], R7, 0x1, P3 ;  /* 0x0000650006097a11 */ /* 0x000fe200018f0c07 */
[--C-:B------:R-:W-:Y:S01]  /*1bc0*/  IMAD.WIDE.U32 R12, R14, c[0x0][0x178], R16.reuse ;  /* 0x00005e000e0c7a25 */ /* 0x100fe200078e0010 */
[----:B------:R-:W-:Y:S01]  /*1bd0*/  ISETP.GE.AND P3, PT, R16, c[0x0][0x19c], PT ;  /* 0x0000670010007a0c */ /* 0x000fe20003f66270 */
[----:B------:R-:W-:Y:S01]  /*1be0*/  ULDC.64 UR4, c[0x0][0x180] ;  /* 0x0000600000047ab9 */ /* 0x000fe20000000a00 */
[----:B------:R-:W-:Y:S01]  /*1bf0*/  ISETP.LT.OR P0, PT, R0, 0x21, P0 ;  /* 0x000000210000780c */ /* 0x000fe20000701670 */
[----:B------:R-:W-:Y:S01]  /*1c00*/  IMAD.WIDE.U32 R14, R14, c[0x0][0x208], R16 ;  /* 0x000082000e0e7a25 */ /* 0x000fe200078e0010 */
[C---:B------:R-:W-:Y:S01]  /*1c10*/  ISETP.LT.OR P6, PT, R0.reuse, 0x1, P3 ;  /* 0x000000010000780c */ /* 0x040fe20001fc1670 */
[----:B------:R-:W-:Y:S01]  /*1c20*/  UIMAD UR4, UR20, UR4, URZ ;  /* 0x00000004140472a4 */ /* 0x000fe2000f8e023f */
[----:B------:R-:W-:Y:S01]  /*1c30*/  LEA.HI R11, R35, R36, RZ, 0x1 ;  /* 0x00000024230b7211 */ /* 0x000fe200078f08ff */
[----:B------:R-:W-:Y:S01]  /*1c40*/  USEL UR12, UR15, URZ, !UP2 ;  /* 0x0000003f0f0c7287 */ /* 0x000fe2000d000000 */
[----:B------:R-:W-:Y:S01]  /*1c50*/  STL [R1+0x50], R40 ;  /* 0x0000502801007387 */ /* 0x000fe20000100800 */
[----:B------:R-:W-:Y:S01]  /*1c60*/  UIMAD UR24, UR16, UR5, UR4 ;  /* 0x00000005101872a4 */ /* 0x000fe2000f8e0204 */
[----:B------:R-:W-:Y:S01]  /*1c70*/  LOP3.LUT R11, R11, 0xfffffffe, RZ, 0xc0, !PT ;  /* 0xfffffffe0b0b7812 */ /* 0x000fe200078ec0ff */
[----:B------:R-:W-:Y:S01]  /*1c80*/  UIMAD UR7, UR12, UR7, UR6 ;  /* 0x000000070c0772a4 */ /* 0x000fe2000f8e0206 */
[----:B------:R1:W-:Y:S01]  /*1c90*/  LDGSTS.E.BYPASS.LTC128B.128 [R40+0xe080], [R4.64+0x180], !P5 ;  /* 0x0e08018004287fae */ /* 0x0003e2000e901d52 */
[----:B------:R-:W-:Y:S01]  /*1ca0*/  ULDC.64 UR4, c[0x0][0x210] ;  /* 0x0000840000047ab9 */ /* 0x000fe20000000a00 */
[----:B------:R-:W-:Y:S01]  /*1cb0*/  IMAD.MOV.U32 R148, RZ, RZ, 0x20 ;  /* 0x00000020ff947424 */ /* 0x000fe200078e00ff */
[----:B------:R-:W-:Y:S01]  /*1cc0*/  UIMAD UR4, UR20, UR4, URZ ;  /* 0x00000004140472a4 */ /* 0x000fe2000f8e023f */
[----:B------:R2:W-:Y:S01]  /*1cd0*/  LDGSTS.E.BYPASS.LTC128B.128 [R40+0x9080], [R2.64], !P4 ;  /* 0x0908000002287fae */ /* 0x0005e2000e101d52 */
[----:B------:R-:W-:Y:S01]  /*1ce0*/  ISETP.LT.OR P4, PT, R0, 0x21, P3 ;  /* 0x000000210000780c */ /* 0x000fe20001f81670 */
[----:B------:R-:W-:Y:S01]  /*1cf0*/  UMOV UR6, UR23 ;  /* 0x0000001700067c82 */ /* 0x000fe20008000000 */
[----:B------:R-:W-:Y:S01]  /*1d00*/  CS2R R146, SRZ ;  /* 0x0000000000927805 */ /* 0x000fe2000001ff00 */
[----:B------:R2:W-:Y:S01]  /*1d10*/  LDGSTS.E.BYPASS.LTC128B.128 [R40+0xb080], [R2.64+0x80], !P2 ;  /* 0x0b08008002287fae */ /* 0x0005e2000d101d52 */
[----:B------:R-:W-:Y:S01]  /*1d20*/  ISETP.GE.AND P2, PT, R32, c[0x0][0x19c], PT ;  /* 0x0000670020007a0c */ /* 0x000fe20003f46270 */
[----:B------:R-:W-:Y:S01]  /*1d30*/  UIMAD UR25, UR16, UR5, UR4 ;  /* 0x00000005101972a4 */ /* 0x000fe2000f8e0204 */
[----:B------:R-:W-:Y:S01]  /*1d40*/  P2R R22, PR, RZ, 0x10 ;  /* 0x00000010ff167803 */ /* 0x000fe20000000000 */
[----:B------:R2:W-:Y:S01]  /*1d50*/  LDGSTS.E.BYPASS.LTC128B.128 [R40+0xd080], [R2.64+0x100], !P1 ;  /* 0x0d08010002287fae */ /* 0x0005e2000c901d52 */
[----:B------:R-:W-:Y:S01]  /*1d60*/  ISETP.GE.AND P1, PT, R34, c[0x0][0x19c], PT ;  /* 0x0000670022007a0c */ /* 0x000fe20003f26270 */
[----:B------:R-:W-:Y:S01]  /*1d70*/  ULDC.64 UR4, c[0x0][0x218] ;  /* 0x0000860000047ab9 */ /* 0x000fe20000000a00 */
[C---:B------:R-:W-:Y:S01]  /*1d80*/  ISETP.LT.OR P3, PT, R0.reuse, 0x1, P2 ;  /* 0x000000010000780c */ /* 0x040fe20001761670 */
[----:B------:R2:W-:Y:S01]  /*1d90*/  LDGSTS.E.BYPASS.LTC128B.128 [R40+0xf080], [R2.64+0x180], !P0 ;  /* 0x0f08018002287fae */ /* 0x0005e2000c101d52 */
[----:B------:R-:W-:Y:S01]  /*1da0*/  ISETP.GE.AND P0, PT, R33, c[0x0][0x19c], PT ;  /* 0x0000670021007a0c */ /* 0x000fe20003f06270 */
[----:B------:R-:W-:Y:S01]  /*1db0*/  UIMAD UR4, UR11, UR4, URZ ;  /* 0x000000040b0472a4 */ /* 0x000fe2000f8e023f */
[C---:B------:R-:W-:Y:S01]  /*1dc0*/  ISETP.LT.OR P5, PT, R0.reuse, 0x1, P1 ;  /* 0x000000010000780c */ /* 0x040fe20000fa1670 */
[----:B------:R-:W0:Y:S01]  /*1dd0*/  LDGDEPBAR ;  /* 0x00000000000079af */ /* 0x000e220000000000 */
[C---:B------:R-:W-:Y:S01]  /*1de0*/  ISETP.LT.OR P4, PT, R0.reuse, 0x1, P0 ;  /* 0x000000010000780c */ /* 0x040fe20000781670 */
[----:B------:R-:W-:Y:S01]  /*1df0*/  USHF.R.S32.HI UR23, URZ, 0x1f, UR6 ;  /* 0x0000001f3f177899 */ /* 0x000fe20008011406 */
[C---:B------:R-:W-:Y:S01]  /*1e00*/  ISETP.LT.OR P2, PT, R0.reuse, 0x21, P2 ;  /* 0x000000210000780c */ /* 0x040fe20001741670 */
[----:B------:R3:W-:Y:S01]  /*1e10*/  LDGSTS.E.BYPASS.LTC128B.128 [R40+0x80], [R8.64], !P6 ;  /* 0x0008000008287fae */ /* 0x0007e2000f101d52 */
[C---:B------:R-:W-:Y:S01]  /*1e20*/  ISETP.LT.OR P6, PT, R0.reuse, 0x21, P1 ;  /* 0x000000210000780c */ /* 0x040fe20000fc1670 */
[----:B------:R-:W-:Y:S01]  /*1e30*/  UIMAD UR26, UR12, UR5, UR4 ;  /* 0x000000050c1a72a4 */ /* 0x000fe2000f8e0204 */
[----:B------:R-:W-:Y:S01]  /*1e40*/  ISETP.LT.OR P1, PT, R0, 0x21, P0 ;  /* 0x000000210000780c */ /* 0x000fe20000721670 */
[----:B------:R-:W-:Y:S01]  /*1e50*/  IMAD.MOV.U32 R0, RZ, RZ, c[0x0][0x1a8] ;  /* 0x00006a00ff007624 */ /* 0x000fe200078e00ff */
[----:B------:R-:W-:Y:S01]  /*1e60*/  P2R R17, PR, RZ, 0x4 ;  /* 0x00000004ff117803 */ /* 0x000fe20000000000 */
[----:B-1----:R-:W-:Y:S01]  /*1e70*/  IMAD.MOV.U32 R4, RZ, RZ, R12 ;  /* 0x000000ffff047224 */ /* 0x002fe200078e000c */
[----:B------:R3:W-:Y:S01]  /*1e80*/  LDGSTS.E.BYPASS.LTC128B.128 [R40+0x2080], [R8.64+0x80], !P3 ;  /* 0x0208008008287fae */ /* 0x0007e2000d901d52 */
[----:B------:R-:W-:Y:S01]  /*1e90*/  IMAD.IADD R5, R13, 0x1, R18 ;  /* 0x000000010d057824 */ /* 0x000fe200078e0212 */
[----:B------:R-:W-:Y:S01]  /*1ea0*/  LEA R6, P0, R0, R8, 0x6 ;  /* 0x0000000800067211 */ /* 0x000fe200078030ff */
[----:B------:R-:W-:Y:S01]  /*1eb0*/  IMAD.IADD R18, R36, 0x1, -R11 ;  /* 0x0000000124127824 */ /* 0x000fe200078e0a0b */
[----:B------:R3:W-:Y:S01]  /*1ec0*/  LDGSTS.E.BYPASS.LTC128B.128 [R40+0x4080], [R8.64+0x100], !P5 ;  /* 0x0408010008287fae */ /* 0x0007e2000e901d52 */
[----:B------:R-:W-:Y:S01]  /*1ed0*/  ISETP.NE.AND P5, PT, R17, RZ, PT ;  /* 0x000000ff1100720c */ /* 0x000fe20003fa5270 */
[----:B------:R-:W-:Y:S01]  /*1ee0*/  IMAD.U32 R11, RZ, RZ, UR16 ;  /* 0x00000010ff0b7e24 */ /* 0x000fe2000f8e00ff */
[----:B------:R-:W-:Y:S01]  /*1ef0*/  ULDC.64 UR4, c[0x0][0x178] ;  /* 0x00005e0000047ab9 */ /* 0x000fe20000000a00 */
[----:B------:R3:W-:Y:S01]  /*1f00*/  LDGSTS.E.BYPASS.LTC128B.128 [R40+0x6080], [R8.64+0x180], !P4 ;  /* 0x0608018008287fae */ /* 0x0007e2000e101d52 */
[----:B------:R-:W-:Y:S01]  /*1f10*/  ISETP.NE.AND P4, PT, R22, RZ, PT ;  /* 0x000000ff1600720c */ /* 0x000fe20003f85270 */
[----:B------:R-:W-:Y:S01]  /*1f20*/  IMAD.WIDE.U32 R4, R11, c[0x0][0x180], R4 ;  /* 0x000060000b047a25 */ /* 0x000fe200078e0004 */
[----:B------:R-:W-:Y:S01]  /*1f30*/  UIMAD.WIDE.U32 UR28, UR6, UR4, URZ ;  /* 0x00000004061c72a5 */ /* 0x000fe2000f8e003f */
[----:B------:R-:W-:Y:S01]  /*1f40*/  LOP3.LUT P2, RZ, R20, 0x4, RZ, 0xc0, !PT ;  /* 0x0000000414ff7812 */ /* 0x000fe2000784c0ff */
[----:B------:R-:W-:Y:S01]  /*1f50*/  UIMAD UR21, UR21, UR6, URZ ;  /* 0x00000006151572a4 */ /* 0x000fe2000f8e023f */
[----:B--2---:R-:W-:Y:S01]  /*1f60*/  IMAD.MOV.U32 R2, RZ, RZ, c[0x0][0x1ac] ;  /* 0x00006b00ff027624 */ /* 0x004fe200078e00ff */
[----:B------:R-:W-:Y:S01]  /*1f70*/  IADD3 R5, R5, UR24, RZ ;  /* 0x0000001805057c10 */ /* 0x000fe2000fffe0ff */
[----:B------:R-:W-:Y:S01]  /*1f80*/  IMAD.IADD R3, R15, 0x1, R19 ;  /* 0x000000010f037824 */ /* 0x000fe200078e0213 */
[----:B------:R-:W-:Y:S01]  /*1f90*/  UIMAD UR24, UR23, UR4, URZ ;  /* 0x00000004171872a4 */ /* 0x000fe2000f8e023f */
[----:B------:R-:W-:Y:S01]  /*1fa0*/  IMAD.U32 R15, RZ, RZ, UR12 ;  /* 0x0000000cff0f7e24 */ /* 0x000fe2000f8e00ff */
[----:B------:R-:W-:Y:S01]  /*1fb0*/  LEA.HI.X R7, R0, R9, R2, 0x6, P0 ;  /* 0x0000000900077211 */ /* 0x000fe200000f3402 */
[C---:B------:R-:W-:Y:S01]  /*1fc0*/  IMAD.SHL.U32 R0, R21.reuse, 0x40, RZ ;  /* 0x0000004015007824 */ /* 0x040fe200078e00ff */
[----:B------:R-:W-:Y:S01]  /*1fd0*/  LOP3.LUT P0, RZ, R21, 0x4, RZ, 0xc0, !PT ;  /* 0x0000000415ff7812 */ /* 0x000fe2000780c0ff */
[----:B------:R-:W-:Y:S01]  /*1fe0*/  IMAD.SHL.U32 R2, R23, 0x8, RZ ;  /* 0x0000000817027824 */ /* 0x000fe200078e00ff */
[----:B------:R-:W-:Y:S01]  /*1ff0*/  UIMAD UR24, UR6, UR5, UR24 ;  /* 0x00000005061872a4 */ /* 0x000fe2000f8e0218 */
[----:B------:R-:W-:Y:S01]  /*2000*/  IMAD.SHL.U32 R21, R18, 0x400, RZ ;  /* 0x0000040012157824 */ /* 0x000fe200078e00ff */
[----:B------:R-:W-:Y:S01]  /*2010*/  LOP3.LUT R0, R0, 0x1c0, RZ, 0xc0, !PT ;  /* 0x000001c000007812 */ /* 0x000fe200078ec0ff */
[----:B------:R1:W-:Y:S01]  /*2020*/  LDGSTS.E.BYPASS.LTC128B.128 [R40+0x1080], [R6.64], !P4 ;  /* 0x0108000006287fae */ /* 0x0003e2000e101d52 */
[----:B------:R-:W-:Y:S01]  /*2030*/  LOP3.LUT R19, R2, 0x18, RZ, 0xc0, !PT ;  /* 0x0000001802137812 */ /* 0x000fe200078ec0ff */
[----:B------:R-:W-:Y:S01]  /*2040*/  IMAD.MOV.U32 R2, RZ, RZ, R14 ;  /* 0x000000ffff027224 */ /* 0x000fe200078e000e */
[----:B------:R-:W-:Y:S01]  /*2050*/  SHF.R.U32.HI R10, RZ, 0x3, R0 ;  /* 0x00000003ff0a7819 */ /* 0x000fe20000011600 */
[----:B------:R1:W-:Y:S01]  /*2060*/  LDGSTS.E.BYPASS.LTC128B.128 [R40+0x3080], [R6.64+0x80], !P5 ;  /* 0x0308008006287fae */ /* 0x0003e2000e901d52 */
[----:B------:R-:W-:Y:S01]  /*2070*/  UIADD3 UR24, UR29, UR24, URZ ;  /* 0x000000181d187290 */ /* 0x000fe2000fffe03f */
[----:B------:R-:W-:Y:S01]  /*2080*/  LOP3.LUT P3, RZ, R20, 0x2, RZ, 0xc0, !PT ;  /* 0x0000000214ff7812 */ /* 0x000fe2000786c0ff */
[----:B------:R-:W-:Y:S01]  /*2090*/  UIMAD UR21, UR23, UR22, UR21 ;  /* 0x00000016171572a4 */ /* 0x000fe2000f8e0215 */
[----:B------:R-:W-:Y:S01]  /*20a0*/  LOP3.LUT R12, R10, R0, R19, 0x1e, !PT ;  /* 0x000000000a0c7212 */ /* 0x000fe200078e1e13 */
[----:B------:R-:W-:Y:S01]  /*20b0*/  IMAD.U32 R0, RZ, RZ, UR16 ;  /* 0x00000010ff007e24 */ /* 0x000fe2000f8e00ff */
[----:B------:R-:W-:Y:S01]  /*20c0*/  LOP3.LUT R10, R25, 0x3ffffffc, RZ, 0xc0, !PT ;  /* 0x3ffffffc190a7812 */ /* 0x000fe200078ec0ff */
[----:B------:R1:W-:Y:S01]  /*20d0*/  LDGSTS.E.BYPASS.LTC128B.128 [R40+0x5080], [R6.64+0x100], !P6 ;  /* 0x0508010006287fae */ /* 0x0003e2000f101d52 */
[----:B---3--:R-:W-:Y:S01]  /*20e0*/  IMAD.SHL.U32 R8, R20, 0x40, RZ ;  /* 0x0000004014087824 */ /* 0x008fe200078e00ff */
[----:B------:R-:W-:Y:S01]  /*20f0*/  ULDC.64 UR4, c[0x0][0x270] ;  /* 0x00009c0000047ab9 */ /* 0x000fe20000000a00 */
[----:B------:R-:W-:Y:S01]  /*2100*/  IMAD.WIDE.U32 R2, R0, c[0x0][0x210], R2 ;  /* 0x0000840000027a25 */ /* 0x000fe200078e0002 */
[----:B------:R1:W-:Y:S01]  /*2110*/  LDGSTS.E.BYPASS.LTC128B.128 [R40+0x7080], [R6.64+0x180], !P1 ;  /* 0x0708018006287fae */ /* 0x0003e2000c901d52 */
[----:B------:R-:W-:Y:S01]  /*2120*/  UIMAD UR4, UR20, UR4, URZ ;  /* 0x00000004140472a4 */ /* 0x000fe2000f8e023f */
[----:B------:R-:W-:Y:S01]  /*2130*/  LOP3.LUT R14, R8, 0x1c0, RZ, 0xc0, !PT ;  /* 0x000001c0080e7812 */ /* 0x000fe200078ec0ff */
[----:B------:R-:W-:Y:S01]  /*2140*/  IMAD.IADD R10, R84, 0x1, -R10 ;  /* 0x00000001540a7824 */ /* 0x000fe200078e0a0a */
[----:B------:R-:W-:Y:S01]  /*2150*/  IADD3 R3, R3, UR25, RZ ;  /* 0x0000001903037c10 */ /* 0x000fe2000fffe0ff */
[----:B------:R-:W0:Y:S01]  /*2160*/  LDGDEPBAR ;  /* 0x00000000000079af */ /* 0x000e220000000000 */
[----:B------:R-:W-:Y:S01]  /*2170*/  SHF.R.U32.HI R20, RZ, 0x3, R14 ;  /* 0x00000003ff147819 */ /* 0x000fe2000001160e */
[----:B------:R-:W-:Y:S01]  /*2180*/  IMAD R0, R10, 0x2, R21 ;  /* 0x000000020a007824 */ /* 0x000fe200078e0215 */
[----:B------:R-:W-:Y:S01]  /*2190*/  ISETP.GE.AND P5, PT, R16, c[0x0][0x16c], PT ;  /* 0x00005b0010007a0c */ /* 0x000fe20003fa6270 */
[----:B------:R-:W-:Y:S01]  /*21a0*/  IMAD.WIDE.U32 R42, R15, c[0x0][0x218], R2 ;  /* 0x000086000f2a7a25 */ /* 0x000fe200078e0002 */
[----:B------:R-:W-:Y:S01]  /*21b0*/  CS2R R144, SRZ ;  /* 0x0000000000907805 */ /* 0x000fe2000001ff00 */
[----:B------:R-:W-:Y:S01]  /*21c0*/  CS2R R142, SRZ ;  /* 0x00000000008e7805 */ /* 0x000fe2000001ff00 */
[----:B------:R-:W-:Y:S01]  /*21d0*/  CS2R R140, SRZ ;  /* 0x00000000008c7805 */ /* 0x000fe2000001ff00 */
[----:B------:R-:W-:Y:S01]  /*21e0*/  IMAD.IADD R0, R0, 0x1, R12 ;  /* 0x0000000100007824 */ /* 0x000fe200078e020c */
[----:B------:R-:W-:Y:S01]  /*21f0*/  IADD3 R11, R43, UR26, RZ ;  /* 0x0000001a2b0b7c10 */ /* 0x000fe2000fffe0ff */
[----:B------:R-:W-:Y:S01]  /*2200*/  IMAD.MOV.U32 R10, RZ, RZ, R42 ;  /* 0x000000ffff0a7224 */ /* 0x000fe200078e002a */
[----:B------:R-:W-:Y:S01]  /*2210*/  CS2R R138, SRZ ;  /* 0x00000000008a7805 */ /* 0x000fe2000001ff00 */
[----:B------:R-:W-:Y:S01]  /*2220*/  IMAD.SHL.U32 R44, R0, 0x2, RZ ;  /* 0x00000002002c7824 */ /* 0x000fe200078e00ff */
[----:B------:R-:W-:Y:S01]  /*2230*/  CS2R R136, SRZ ;  /* 0x0000000000887805 */ /* 0x000fe2000001ff00 */
[----:B------:R-:W-:Y:S01]  /*2240*/  IMAD.U32 R2, RZ, RZ, UR22 ;  /* 0x00000016ff027e24 */ /* 0x000fe2000f8e00ff */
[----:B------:R-:W-:Y:S01]  /*2250*/  UIMAD UR22, UR16, UR5, UR4 ;  /* 0x00000005101672a4 */ /* 0x000fe2000f8e0204 */
[----:B------:R-:W-:Y:S01]  /*2260*/  IMAD.MOV.U32 R12, RZ, RZ, R28 ;  /* 0x000000ffff0c7224 */ /* 0x000fe200078e001c */
[C---:B------:R-:W-:Y:S01]  /*2270*/  IADD3 R0, R44.reuse, 0x14180, RZ ;  /* 0x000141802c007810 */ /* 0x040fe20007ffe0ff */
[----:B------:R-:W-:Y:S01]  /*2280*/  STL [R1+0x64], R44 ;  /* 0x0000642c01007387 */ /* 0x000fe20000100800 */
[----:B------:R-:W-:Y:S01]  /*2290*/  IADD3 R3, R44, 0x141c0, RZ ;  /* 0x000141c02c037810 */ /* 0x000fe20007ffe0ff */
[----:B------:R-:W-:Y:S01]  /*22a0*/  ULDC.64 UR4, c[0x0][0x288] ;  /* 0x0000a20000047ab9 */ /* 0x000fe20000000a00 */
[----:B------:R-:W-:Y:S01]  /*22b0*/  @P0 IADD3 R3, R0, -0x40, RZ ;  /* 0xffffffc000030810 */ /* 0x000fe20007ffe0ff */
[----:B------:R2:W-:Y:S01]  /*22c0*/  STL.64 [R1+0x98], R42 ;  /* 0x0000982a01007387 */ /* 0x0005e20000100a00 */
[----:B------:R-:W-:Y:S01]  /*22d0*/  IMAD.U32 R0, RZ, RZ, UR24 ;  /* 0x00000018ff007e24 */ /* 0x000fe2000f8e00ff */
[----:B------:R-:W-:-:S04]  /*22e0*/  DEPBAR.LE SB0, 0x1 ;  /* 0x000080400000791a */ /* 0x000fc80000000000 */
[----:B------:R-:W-:Y:S01]  /*22f0*/  STL.64 [R1+0x70], R10 ;  /* 0x0000700a01007387 */ /* 0x000fe20000100a00 */
[----:B------:R-:W-:Y:S01]  /*2300*/  UIMAD UR4, UR20, UR4, URZ ;  /* 0x00000004140472a4 */ /* 0x000fe2000f8e023f */
[----:B------:R-:W-:Y:S01]  /*2310*/  SEL R28, RZ, 0x1, P5 ;  /* 0x00000001ff1c7807 */ /* 0x000fe20002800000 */
        /* <DEDUP_REMOVED lines=22> */
[----:B------:R-:W-:Y:S01]  /*2480*/  IMAD.U32 R4, RZ, RZ, UR28 ;  /* 0x0000001cff047e24 */ /* 0x000fe2000f8e00ff */
[----:B------:R-:W-:Y:S01]  /*2490*/  STL.64 [R1+0x88], R42 ;  /* 0x0000882a01007387 */ /* 0x000fe20000100a00 */
[----:B------:R-:W-:Y:S01]  /*24a0*/  IMAD.U32 R5, RZ, RZ, UR29 ;  /* 0x0000001dff057e24 */ /* 0x000fe2000f8e00ff */
[----:B------:R-:W-:Y:S01]  /*24b0*/  CS2R R94, SRZ ;  /* 0x00000000005e7805 */ /* 0x000fe2000001ff00 */
[----:B---3--:R-:W-:Y:S01]  /*24c0*/  IMAD.WIDE.U32 R2, R2, UR6, R10 ;  /* 0x0000000602027c25 */ /* 0x008fe2000f8e000a */
[----:B------:R-:W-:Y:S01]  /*24d0*/  IADD3 R10, R43, UR7, RZ ;  /* 0x000000072b0a7c10 */ /* 0x000fe2000fffe0ff */
[----:B------:R-:W-:Y:S01]  /*24e0*/  USHF.L.U32 UR7, UR6, 0x5, URZ ;  /* 0x0000000506077899 */ /* 0x000fe2000800063f */
[C---:B------:R-:W-:Y:S01]  /*24f0*/  LEA R5, P0, R4.reuse, R42, 0x5 ;  /* 0x0000002a04057211 */ /* 0x040fe200078028ff */
[----:B------:R-:W-:Y:S01]  /*2500*/  CS2R R92, SRZ ;  /* 0x00000000005c7805 */ /* 0x000fe2000001ff00 */
[----:B------:R-:W-:Y:S01]  /*2510*/  CS2R R90, SRZ ;  /* 0x00000000005a7805 */ /* 0x000fe2000001ff00 */
[----:B------:R2:W-:Y:S01]  /*2520*/  STL [R1+0xb0], R10 ;  /* 0x0000b00a01007387 */ /* 0x0005e20000100800 */
[----:B------:R-:W-:Y:S01]  /*2530*/  LEA.HI.X R4, R4, R10, R0, 0x5, P0 ;  /* 0x0000000a04047211 */ /* 0x000fe200000f2c00 */
[----:B------:R-:W-:Y:S01]  /*2540*/  CS2R R88, SRZ ;  /* 0x0000000000587805 */ /* 0x000fe2000001ff00 */
[----:B------:R-:W-:Y:S01]  /*2550*/  IADD3 R0, R3, UR21, RZ ;  /* 0x0000001503007c10 */ /* 0x000fe2000fffe0ff */
[----:B------:R-:W-:Y:S01]  /*2560*/  UIMAD UR21, UR16, UR5, UR4 ;  /* 0x00000005101572a4 */ /* 0x000fe2000f8e0204 */
[----:B------:R-:W-:Y:S01]  /*2570*/  LOP3.LUT R3, R14, 0x8, R37, 0xf8, !PT ;  /* 0x000000080e037812 */ /* 0x000fe200078ef825 */
[----:B------:R-:W-:Y:S01]  /*2580*/  CS2R R86, SRZ ;  /* 0x0000000000567805 */ /* 0x000fe2000001ff00 */
[----:B------:R-:W-:Y:S01]  /*2590*/  ULDC.64 UR4, c[0x0][0x238] ;  /* 0x00008e0000047ab9 */ /* 0x000fe20000000a00 */
[----:B------:R-:W-:Y:S01]  /*25a0*/  CS2R R82, SRZ ;  /* 0x0000000000527805 */ /* 0x000fe2000001ff00 */
[----:B------:R-:W-:Y:S01]  /*25b0*/  UIMAD UR4, UR20, UR4, URZ ;  /* 0x00000004140472a4 */ /* 0x000fe2000f8e023f */
[----:B------:R-:W-:Y:S01]  /*25c0*/  IADD3 R13, R29, UR21, RZ ;  /* 0x000000151d0d7c10 */ /* 0x000fe2000fffe0ff */
[----:B------:R-:W-:Y:S01]  /*25d0*/  UIADD3 UR20, -UR7, UR14, URZ ;  /* 0x0000000e07147290 */ /* 0x000fe2000fffe13f */
[----:B------:R-:W-:Y:S01]  /*25e0*/  CS2R R80, SRZ ;  /* 0x0000000000507805 */ /* 0x000fe2000001ff00 */
[----:B------:R-:W-:Y:S01]  /*25f0*/  UIMAD UR4, UR16, UR5, UR4 ;  /* 0x00000005100472a4 */ /* 0x000fe2000f8e0204 */
[----:B------:R-:W-:Y:S01]  /*2600*/  CS2R R78, SRZ ;  /* 0x00000000004e7805 */ /* 0x000fe2000001ff00 */
[----:B------:R-:W-:Y:S01]  /*2610*/  CS2R R76, SRZ ;  /* 0x00000000004c7805 */ /* 0x000fe2000001ff00 */
[----:B------:R-:W-:Y:S01]  /*2620*/  CS2R R74, SRZ ;  /* 0x00000000004a7805 */ /* 0x000fe2000001ff00 */
[----:B------:R-:W-:Y:S01]  /*2630*/  ISETP.LT.AND P1, PT, R41, UR20, PT ;  /* 0x0000001429007c0c */ /* 0x000fe2000bf21270 */
[----:B------:R-:W-:Y:S01]  /*2640*/  USHF.R.S32.HI UR20, URZ, 0x1f, UR7 ;  /* 0x0000001f3f147899 */ /* 0x000fe20008011407 */
[----:B-1----:R-:W-:Y:S01]  /*2650*/  IADD3 R7, R27, UR4, RZ ;  /* 0x000000041b077c10 */ /* 0x002fe2000fffe0ff */
[----:B------:R-:W-:Y:S01]  /*2660*/  ULDC.64 UR4, c[0x0][0x278] ;  /* 0x00009e0000047ab9 */ /* 0x000fe20000000a00 */
[C---:B------:R-:W-:Y:S01]  /*2670*/  ISETP.GE.OR P4, PT, R16.reuse, c[0x0][0x16c], !P1 ;  /* 0x00005b0010007a0c */ /* 0x040fe20004f86670 */
[----:B------:R-:W-:Y:S01]  /*2680*/  UIMAD UR4, UR11, UR4, URZ ;  /* 0x000000040b0472a4 */ /* 0x000fe2000f8e023f */
[----:B------:R-:W-:Y:S01]  /*2690*/  ISETP.GE.OR P6, PT, R16, c[0x0][0x1fc], !P1 ;  /* 0x00007f0010007a0c */ /* 0x000fe20004fc6670 */
[----:B------:R-:W-:Y:S01]  /*26a0*/  CS2R R72, SRZ ;  /* 0x0000000000487805 */ /* 0x000fe2000001ff00 */
[C---:B--2---:R-:W-:Y:S01]  /*26b0*/  LEA R10, P0, R2.reuse, c[0x0][0x1f0], 0x1 ;  /* 0x00007c00020a7a11 */ /* 0x044fe200078008ff */
[----:B------:R-:W-:Y:S01]  /*26c0*/  UIMAD UR5, UR12, UR5, UR4 ;  /* 0x000000050c0572a4 */ /* 0x000fe2000f8e0204 */
[----:B------:R-:W-:Y:S01]  /*26d0*/  P2R R29, PR, RZ, 0x40 ;  /* 0x00000040ff1d7803 */ /* 0x000fe20000000000 */
[----:B------:R-:W-:Y:S01]  /*26e0*/  CS2R R70, SRZ ;  /* 0x0000000000467805 */ /* 0x000fe2000001ff00 */
[----:B------:R-:W-:Y:S01]  /*26f0*/  LEA.HI.X R11, R2, c[0x0][0x1f4], R0, 0x1, P0 ;  /* 0x00007d00020b7a11 */ /* 0x000fe200000f0c00 */
[----:B------:R-:W-:Y:S01]  /*2700*/  IMAD R0, R24, 0x800, R38 ;  /* 0x0000080018007824 */ /* 0x000fe200078e0226 */
[----:B------:R-:W-:Y:S01]  /*2710*/  LOP3.LUT R2, R3, R20, RZ, 0x3c, !PT ;  /* 0x0000001403027212 */ /* 0x000fe200078e3cff */
[----:B------:R-:W-:Y:S01]  /*2720*/  IMAD.MOV.U32 R3, RZ, RZ, 0x40 ;  /* 0x00000040ff037424 */ /* 0x000fe200078e00ff */
[C---:B------:R-:W-:Y:S01]  /*2730*/  LEA R8, P0, R5.reuse, c[0x0][0x160], 0x1 ;  /* 0x0000580005087a11 */ /* 0x040fe200078008ff */
[----:B------:R-:W-:Y:S01]  /*2740*/  CS2R R68, SRZ ;  /* 0x0000000000447805 */ /* 0x000fe2000001ff00 */
[----:B------:R-:W-:Y:S01]  /*2750*/  ISETP.GT.AND P6, PT, R84, 0x7, PT ;  /* 0x000000075400780c */ /* 0x000fe20003fc4270 */
[----:B------:R-:W-:Y:S01]  /*2760*/  IMAD.IADD R2, R0, 0x1, R2 ;  /* 0x0000000100027824 */ /* 0x000fe200078e0202 */
[----:B------:R-:W-:Y:S01]  /*2770*/  SHF.R.S32.HI R0, RZ, 0x1f, R23 ;  /* 0x0000001fff007819 */ /* 0x000fe20000011417 */
[----:B------:R-:W-:Y:S01]  /*2780*/  CS2R R66, SRZ ;  /* 0x0000000000427805 */ /* 0x000fe2000001ff00 */
[----:B------:R-:W-:Y:S01]  /*2790*/  LEA.HI.X R9, R5, c[0x0][0x164], R4, 0x1, P0 ;  /* 0x0000590005097a11 */ /* 0x000fe200000f0c04 */
[----:B------:R-:W-:Y:S01]  /*27a0*/  BAR.SYNC.DEFER_BLOCKING 0x0 ;  /* 0x0000000000007b1d */ /* 0x000fe20000010000 */
[----:B------:R-:W-:Y:S01]  /*27b0*/  LEA.HI R4, R0, R23, RZ, 0x2 ;  /* 0x0000001700047211 */ /* 0x000fe200078f10ff */
[----:B------:R-:W-:Y:S01]  /*27c0*/  IMAD.SHL.U32 R2, R2, 0x2, RZ ;  /* 0x0000000202027824 */ /* 0x000fe200078e00ff */
[----:B------:R-:W-:Y:S01]  /*27d0*/  SEL R0, R148, 0xffffffe0, !P3 ;  /* 0xffffffe094007807 */ /* 0x000fe20005800000 */
[----:B------:R-:W-:Y:S01]  /*27e0*/  CS2R R64, SRZ ;  /* 0x0000000000407805 */ /* 0x000fe2000001ff00 */
[----:B------:R-:W-:Y:S01]  /*27f0*/  SEL R3, R3, 0xffffffc0, !P2 ;  /* 0xffffffc003037807 */ /* 0x000fe20005000000 */
[----:B------:R-:W-:Y:S01]  /*2800*/  CS2R R62, SRZ ;  /* 0x00000000003e7805 */ /* 0x000fe2000001ff00 */
[----:B------:R-:W-:Y:S01]  /*2810*/  ISETP.GE.AND P0, PT, R16, c[0x0][0x1fc], PT ;  /* 0x00007f0010007a0c */ /* 0x000fe20003f06270 */
[----:B------:R-:W-:Y:S01]  /*2820*/  IMAD.IADD R38, R2, 0x1, R0 ;  /* 0x0000000102267824 */ /* 0x000fe200078e0200 */
[----:B------:R-:W-:Y:S01]  /*2830*/  ISETP.GE.OR P3, PT, R32, c[0x0][0x16c], !P1 ;  /* 0x00005b0020007a0c */ /* 0x000fe20004f66670 */
[----:B------:R-:W-:Y:S01]  /*2840*/  IMAD.IADD R25, R2, 0x1, R3 ;  /* 0x0000000102197824 */ /* 0x000fe200078e0203 */
[----:B------:R-:W-:Y:S01]  /*2850*/  P2R R6, PR, RZ, 0x1 ;  /* 0x00000001ff067803 */ /* 0x000fe20000000000 */
[----:B------:R-:W-:Y:S01]  /*2860*/  IMAD.IADD R22, R3, 0x1, R38 ;  /* 0x0000000103167824 */ /* 0x000fe200078e0226 */
[----:B------:R-:W-:Y:S01]  /*2870*/  ISETP.GE.OR P2, PT, R34, c[0x0][0x16c], !P1 ;  /* 0x00005b0022007a0c */ /* 0x000fe20004f46670 */
[----:B------:R-:W-:Y:S01]  /*2880*/  STL [R1+0x28], R2 ;  /* 0x0000280201007387 */ /* 0x000fe20000100800 */
[----:B------:R-:W-:Y:S01]  /*2890*/  ISETP.GE.OR P0, PT, R33, c[0x0][0x16c], !P1 ;  /* 0x00005b0021007a0c */ /* 0x000fe20004f06670 */
[----:B------:R-:W-:Y:S01]  /*28a0*/  CS2R R60, SRZ ;  /* 0x00000000003c7805 */ /* 0x000fe2000001ff00 */
[----:B------:R-:W-:Y:S01]  /*28b0*/  IADD3 R5, R31, UR22, RZ ;  /* 0x000000161f057c10 */ /* 0x000fe2000fffe0ff */
[----:B------:R-:W-:Y:S01]  /*28c0*/  STL [R1+0x2c], R38 ;  /* 0x00002c2601007387 */ /* 0x000fe20000100800 */
[----:B------:R-:W-:Y:S01]  /*28d0*/  LOP3.LUT R0, R4, 0x1ffffffc, RZ, 0xc0, !PT ;  /* 0x1ffffffc04007812 */ /* 0x000fe200078ec0ff */
[----:B------:R-:W-:Y:S01]  /*28e0*/  IMAD.MOV.U32 R4, RZ, RZ, R30 ;  /* 0x000000ffff047224 */ /* 0x000fe200078e001e */
[----:B------:R-:W-:Y:S01]  /*28f0*/  ISETP.GE.OR P5, PT, R32, c[0x0][0x1fc], !P1 ;  /* 0x00007f0020007a0c */ /* 0x000fe20004fa6670 */
[----:B------:R-:W-:Y:S01]  /*2900*/  STL [R1+0x34], R25 ;  /* 0x0000341901007387 */ /* 0x000fe20000100800 */
[C---:B------:R-:W-:Y:S01]  /*2910*/  IMAD.WIDE.U32 R30, R15.reuse, c[0x0][0x290], R12 ;  /* 0x0000a4000f1e7a25 */ /* 0x040fe200078e000c */
[----:B------:R-:W-:Y:S01]  /*2920*/  CS2R R58, SRZ ;  /* 0x00000000003a7805 */ /* 0x000fe2000001ff00 */
[----:B------:R-:W-:Y:S01]  /*2930*/  CS2R R56, SRZ ;  /* 0x0000000000387805 */ /* 0x000fe2000001ff00 */
[----:B------:R-:W1:Y:S01]  /*2940*/  LDSM.16.M88.4 R164, [R2+0x8080] ;  /* 0x0080800002a4783b */ /* 0x000e620000000200 */
[----:B------:R-:W-:Y:S01]  /*2950*/  IMAD.WIDE.U32 R42, R15, c[0x0][0x278], R4 ;  /* 0x00009e000f2a7a25 */ /* 0x000fe200078e0004 */
[----:B------:R-:W-:Y:S01]  /*2960*/  CS2R R54, SRZ ;  /* 0x0000000000367805 */ /* 0x000fe2000001ff00 */
[----:B------:R-:W-:Y:S01]  /*2970*/  CS2R R52, SRZ ;  /* 0x0000000000347805 */ /* 0x000fe2000001ff00 */
[----:B------:R-:W2:Y:S01]  /*2980*/  LDSM.16.M88.4 R168, [R38+0x8080] ;  /* 0x0080800026a8783b */ /* 0x000ea20000000200 */
[----:B------:R-:W-:Y:S01]  /*2990*/  IMAD.IADD R23, R23, 0x1, -R0 ;  /* 0x0000000117177824 */ /* 0x000fe200078e0a00 */
[----:B------:R-:W-:Y:S01]  /*29a0*/  LOP3.LUT R0, R35, 0xffffffe0, RZ, 0xc0, !PT ;  /* 0xffffffe023007812 */ /* 0x000fe200078ec0ff */
[----:B------:R-:W-:Y:S01]  /*29b0*/  IMAD.SHL.U32 R12, R24, 0x20, RZ ;  /* 0x00000020180c7824 */ /* 0x000fe200078e00ff */
[----:B------:R-:W3:Y:S01]  /*29c0*/  LDSM.16.M88.4 R172, [R25+0x8080] ;  /* 0x0080800019ac783b */ /* 0x000ee20000000200 */
[----:B------:R-:W-:Y:S01]  /*29d0*/  CS2R R50, SRZ ;  /* 0x0000000000327805 */ /* 0x000fe2000001ff00 */
[----:B------:R-:W-:Y:S01]  /*29e0*/  CS2R R48, SRZ ;  /* 0x0000000000307805 */ /* 0x000fe2000001ff00 */
[----:B------:R-:W-:Y:S01]  /*29f0*/  IMAD.IADD R0, R84, 0x1, -R0 ;  /* 0x0000000154007824 */ /* 0x000fe200078e0a00 */
[----:B------:R-:W4:Y:S01]  /*2a00*/  LDSM.16.M88.4 R176, [R22+0x8080] ;  /* 0x0080800016b0783b */ /* 0x000f220000000200 */
        /* <DEDUP_REMOVED lines=16> */
[----:B--2---:R-:W-:-:S03]  /*2b10*/  LOP3.LUT R2, R39, 0xfffffff0, RZ, 0xc0, !PT ;  /* 0xfffffff027027812 */ /* 0x004fc600078ec0ff */
[----:B------:R2:W-:Y:S01]  /*2b20*/  STL.64 [R1+0x80], R42 ;  /* 0x0000802a01007387 */ /* 0x0005e20000100a00 */
[----:B---3--:R-:W-:Y:S01]  /*2b30*/  CS2R R38, SRZ ;  /* 0x0000000000267805 */ /* 0x008fe2000001ff00 */
[----:B------:R-:W-:-:S05]  /*2b40*/  IMAD.IADD R2, R84, 0x1, -R2 ;  /* 0x0000000154027824 */ /* 0x000fca00078e0a02 */
[----:B------:R-:W-:-:S04]  /*2b50*/  SHF.R.S32.HI R16, RZ, 0x1f, R2 ;  /* 0x0000001fff107819 */ /* 0x000fc80000011402 */
[----:B------:R-:W-:Y:S01]  /*2b60*/  LEA.HI R16, R16, R2, RZ, 0x3 ;  /* 0x0000000210107211 */ /* 0x000fe200078f18ff */
[----:B------:R-:W-:Y:S01]  /*2b70*/  @!PT LDS RZ, [RZ] ;  /* 0x00000000fffff984 */ /* 0x000fe20000000800 */
[----:B------:R-:W-:Y:S01]  /*2b80*/  @!PT LDS RZ, [RZ] ;  /* 0x00000000fffff984 */ /* 0x000fe20000000800 */
[----:B------:R-:W-:Y:S01]  /*2b90*/  @!PT LDS RZ, [RZ] ;  /* 0x00000000fffff984 */ /* 0x000fe20000000800 */
[----:B------:R3:W-:Y:S01]  /*2ba0*/  LDGSTS.E.BYPASS.LTC128B.128 [R40+0x8080], [R8.64], !P4 ;  /* 0x0808000008287fae */ /* 0x0007e2000e101d52 */
[----:B------:R-:W-:Y:S01]  /*2bb0*/  ISETP.NE.AND P4, PT, R6, RZ, PT ;  /* 0x000000ff0600720c */ /* 0x000fe20003f85270 */
[----:B------:R-:W-:Y:S02]  /*2bc0*/  IMAD.MOV.U32 R6, RZ, RZ, R26 ;  /* 0x000000ffff067224 */ /* 0x000fe400078e001a */
[----:B------:R3:W-:Y:S01]  /*2bd0*/  LDGSTS.E.BYPASS.LTC128B.128 [R40+0x9080], [R8.64+0x80], !P3 ;  /* 0x0908008008287fae */ /* 0x0007e2000d901d52 */
[----:B------:R-:W-:Y:S01]  /*2be0*/  ISETP.GE.AND P3, PT, R32, c[0x0][0x1fc], PT ;  /* 0x00007f0020007a0c */ /* 0x000fe20003f66270 */
[----:B------:R-:W-:Y:S01]  /*2bf0*/  IMAD.WIDE.U32 R150, R15, c[0x0][0x240], R6 ;  /* 0x000090000f967a25 */ /* 0x000fe200078e0006 */
[----:B----4-:R-:W-:Y:S01]  /*2c00*/  IADD3 R22, R43, UR5, RZ ;  /* 0x000000052b167c10 */ /* 0x010fe2000fffe0ff */
[----:B------:R3:W-:Y:S01]  /*2c10*/  LDGSTS.E.BYPASS.LTC128B.128 [R40+0xa080], [R8.64+0x100], !P2 ;  /* 0x0a08010008287fae */ /* 0x0007e2000d101d52 */
[----:B------:R-:W-:Y:S01]  /*2c20*/  LOP3.LUT R6, R16, 0xfffffff8, RZ, 0xc0, !PT ;  /* 0xfffffff810067812 */ /* 0x000fe200078ec0ff */
[----:B------:R-:W-:Y:S01]  /*2c30*/  ULDC.64 UR4, c[0x0][0x290] ;  /* 0x0000a40000047ab9 */ /* 0x000fe20000000a00 */
[----:B------:R-:W-:Y:S01]  /*2c40*/  ISETP.GE.AND P2, PT, R32, c[0x0][0x16c], PT ;  /* 0x00005b0020007a0c */ /* 0x000fe20003f46270 */
[----:B------:R3:W-:Y:S01]  /*2c50*/  LDGSTS.E.BYPASS.LTC128B.128 [R40+0xb080], [R8.64+0x180], !P0 ;  /* 0x0b08018008287fae */ /* 0x0007e2000c101d52 */
[----:B------:R-:W-:Y:S01]  /*2c60*/  ISETP.GE.AND P0, PT, R34, c[0x0][0x16c], PT ;  /* 0x00005b0022007a0c */ /* 0x000fe20003f06270 */
[----:B------:R-:W-:Y:S01]  /*2c70*/  UIMAD UR4, UR11, UR4, URZ ;  /* 0x000000040b0472a4 */ /* 0x000fe2000f8e023f */
[----:B------:R-:W-:Y:S01]  /*2c80*/  SEL R17, RZ, 0x1, P4 ;  /* 0x00000001ff117807 */ /* 0x000fe20002000000 */
[----:B------:R4:W-:Y:S01]  /*2c90*/  STL [R1+0xa8], R22 ;  /* 0x0000a81601007387 */ /* 0x0009e20000100800 */
[----:B------:R-:W-:Y:S01]  /*2ca0*/  SEL R27, RZ, 0x4, P0 ;  /* 0x00000004ff1b7807 */ /* 0x000fe20000000000 */
[----:B------:R-:W-:Y:S01]  /*2cb0*/  IMAD.IADD R2, R2, 0x1, -R6 ;  /* 0x0000000102027824 */ /* 0x000fe200078e0a06 */
[----:B------:R-:W-:Y:S01]  /*2cc0*/  ISETP.GE.AND P0, PT, R33, c[0x0][0x16c], PT ;  /* 0x00005b0021007a0c */ /* 0x000fe20003f06270 */
[----:B------:R-:W-:Y:S01]  /*2cd0*/  STL.64 [R1+0x78], R30 ;  /* 0x0000781e01007387 */ /* 0x000fe20000100a00 */
[----:B------:R-:W-:Y:S01]  /*2ce0*/  ISETP.GE.OR P4, PT, R34, c[0x0][0x1fc], !P1 ;  /* 0x00007f0022007a0c */ /* 0x000fe20004f86670 */
[----:B------:R-:W-:Y:S01]  /*2cf0*/  UIMAD UR4, UR12, UR5, UR4 ;  /* 0x000000050c0472a4 */ /* 0x000fe2000f8e0204 */
[----:B------:R-:W-:Y:S01]  /*2d00*/  SEL R26, RZ, 0x8, P0 ;  /* 0x00000008ff1a7807 */ /* 0x000fe20000000000 */
[----:B------:R-:W-:Y:S01]  /*2d10*/  STL.64 [R1+0xa0], R150 ;  /* 0x0000a09601007387 */ /* 0x000fe20000100a00 */
[----:B------:R-:W-:-:S02]  /*2d20*/  @!P6 IADD3 R5, P0, R42, UR7, RZ ;  /* 0x000000072a05ec10 */ /* 0x000fc4000ff1e0ff */
[----:B------:R-:W-:Y:S01]  /*2d30*/  SEL R25, RZ, 0xffffffff, P2 ;  /* 0xffffffffff197807 */ /* 0x000fe20001000000 */
[----:B--2---:R-:W-:Y:S01]  /*2d40*/  CS2R R42, SRZ ;  /* 0x00000000002a7805 */ /* 0x004fe2000001ff00 */
[----:B------:R-:W-:Y:S02]  /*2d50*/  ISETP.GE.AND P2, PT, R34, c[0x0][0x1fc], PT ;  /* 0x00007f0022007a0c */ /* 0x000fe40003f46270 */
[----:B------:R-:W-:Y:S01]  /*2d60*/  CS2R R34, SRZ ;  /* 0x0000000000227805 */ /* 0x000fe2000001ff00 */
[----:B---3--:R-:W-:Y:S01]  /*2d70*/  @!P6 IADD3.X R8, R22, UR20, RZ, P0, !PT ;  /* 0x000000141608ec10 */ /* 0x008fe200087fe4ff */
[----:B------:R-:W-:Y:S01]  /*2d80*/  IMAD.SHL.U32 R9, R18, 0x10, RZ ;  /* 0x0000001012097824 */ /* 0x000fe200078e00ff */
[C---:B------:R-:W-:Y:S02]  /*2d90*/  @!P6 LEA R4, P0, R5.reuse, c[0x0][0x258], 0x2 ;  /* 0x000096000504ea11 */ /* 0x040fe400078010ff */
[----:B----4-:R-:W-:Y:S02]  /*2da0*/  SEL R22, RZ, 0xffffffff, P3 ;  /* 0xffffffffff167807 */ /* 0x010fe40001800000 */
[----:B------:R-:W-:-:S02]  /*2db0*/  @!P6 LEA.HI.X R5, R5, c[0x0][0x25c], R8, 0x2, P0 ;  /* 0x000097000505ea11 */ /* 0x000fc400000f1408 */
[----:B------:R-:W-:Y:S02]  /*2dc0*/  SHF.R.S32.HI R8, RZ, 0x1f, R0 ;  /* 0x0000001fff087819 */ /* 0x000fe40000011400 */
[----:B------:R-:W-:Y:S02]  /*2dd0*/  LOP3.LUT R14, R14, 0x10, R9, 0xf8, !PT ;  /* 0x000000100e0e7812 */ /* 0x000fe400078ef809 */
[----:B------:R-:W-:Y:S02]  /*2de0*/  LEA.HI R8, R8, R0, RZ, 0x2 ;  /* 0x0000000008087211 */ /* 0x000fe400078f10ff */
[----:B------:R-:W-:Y:S02]  /*2df0*/  ISETP.GE.OR P3, PT, R33, c[0x0][0x1fc], !P1 ;  /* 0x00007f0021007a0c */ /* 0x000fe40004f66670 */
[----:B------:R-:W-:Y:S02]  /*2e00*/  LOP3.LUT R7, R8, 0x7ffffffc, RZ, 0xc0, !PT ;  /* 0x7ffffffc08077812 */ /* 0x000fe400078ec0ff */
[----:B------:R-:W-:-:S02]  /*2e10*/  ISETP.NE.AND P1, PT, R29, RZ, PT ;  /* 0x000000ff1d00720c */ /* 0x000fc40003f25270 */
[----:B------:R-:W-:Y:S01]  /*2e20*/  LOP3.LUT R6, R14, 0x8, R37, 0xf8, !PT ;  /* 0x000000080e067812 */ /* 0x000fe200078ef825 */
[----:B------:R-:W-:Y:S01]  /*2e30*/  IMAD.IADD R0, R0, 0x1, -R7 ;  /* 0x0000000100007824 */ /* 0x000fe200078e0a07 */
[----:B------:R-:W-:Y:S02]  /*2e40*/  LEA.HI.SX32 R7, R8, R9, 0x1e ;  /* 0x0000000908077211 */ /* 0x000fe400078ff2ff */
[----:B------:R-:W-:Y:S01]  /*2e50*/  ISETP.GE.AND P0, PT, R33, c[0x0][0x1fc], PT ;  /* 0x00007f0021007a0c */ /* 0x000fe20003f06270 */
[----:B------:R-:W-:Y:S01]  /*2e60*/  IMAD R15, R23, 0x4, R0 ;  /* 0x00000004170f7824 */ /* 0x000fe200078e0200 */
[----:B------:R-:W-:Y:S01]  /*2e70*/  LOP3.LUT R8, R6, R20, RZ, 0x3c, !PT ;  /* 0x0000001406087212 */ /* 0x000fe200078e3cff */
[----:B------:R2:W-:Y:S01]  /*2e80*/  STL [R1+0x58], R7 ;  /* 0x0000580701007387 */ /* 0x0005e20000100800 */
[----:B------:R-:W-:Y:S01]  /*2e90*/  IMAD.SHL.U32 R0, R22, 0x2, RZ ;  /* 0x0000000216007824 */ /* 0x000fe200078e00ff */
[----:B------:R-:W-:Y:S01]  /*2ea0*/  LOP3.LUT R14, R19, 0x20, R12, 0xf8, !PT ;  /* 0x00000020130e7812 */ /* 0x000fe200078ef80c */
[----:B------:R-:W-:Y:S01]  /*2eb0*/  IMAD.SHL.U32 R6, R25, 0x2, RZ ;  /* 0x0000000219067824 */ /* 0x000fe200078e00ff */
[----:B------:R-:W-:Y:S01]  /*2ec0*/  IADD3 R12, R31, UR4, RZ ;  /* 0x000000041f0c7c10 */ /* 0x000fe2000fffe0ff */
[----:B------:R-:W-:Y:S01]  /*2ed0*/  ULDC.64 UR4, c[0x0][0x240] ;  /* 0x0000900000047ab9 */ /* 0x000fe20000000a00 */
[----:B------:R-:W-:Y:S01]  /*2ee0*/  LOP3.LUT R17, R0, 0x2, R17, 0xe2, !PT ;  /* 0x0000000200117812 */ /* 0x000fe200078ee211 */
[----:B------:R-:W-:Y:S01]  /*2ef0*/  UIMAD UR4, UR11, UR4, URZ ;  /* 0x000000040b0472a4 */ /* 0x000fe2000f8e023f */
[----:B------:R-:W-:Y:S01]  /*2f00*/  LOP3.LUT R6, R6, 0x2, R28, 0xe2, !PT ;  /* 0x0000000206067812 */ /* 0x000fe200078ee21c */
[----:B------:R-:W-:Y:S01]  /*2f10*/  STL [R1+0x94], R12 ;  /* 0x0000940c01007387 */ /* 0x000fe20000100800 */
[----:B------:R-:W-:Y:S01]  /*2f20*/  CS2R R32, SRZ ;  /* 0x0000000000207805 */ /* 0x000fe2000001ff00 */
[----:B------:R-:W-:Y:S01]  /*2f30*/  UIMAD UR4, UR12, UR5, UR4 ;  /* 0x000000050c0472a4 */ /* 0x000fe2000f8e0204 */
[----:B------:R-:W-:Y:S01]  /*2f40*/  LOP3.LUT R6, R26, R6, R27, 0xfe, !PT ;  /* 0x000000061a067212 */ /* 0x000fe200078efe1b */
[----:B------:R-:W-:Y:S01]  /*2f50*/  CS2R R28, SRZ ;  /* 0x00000000001c7805 */ /* 0x000fe2000001ff00 */
[----:B------:R-:W-:Y:S01]  /*2f60*/  CS2R R26, SRZ ;  /* 0x00000000001a7805 */ /* 0x000fe2000001ff00 */
[----:B------:R-:W-:-:S02]  /*2f70*/  CS2R R22, SRZ ;  /* 0x0000000000167805 */ /* 0x000fc4000001ff00 */
[----:B------:R3:W-:Y:S01]  /*2f80*/  STL [R1+0x60], R6 ;  /* 0x0000600601007387 */ /* 0x0007e20000100800 */
[----:B--2---:R-:W-:-:S05]  /*2f90*/  @!P6 IMAD.SHL.U32 R7, R84, 0x10, RZ ;  /* 0x000000105407e824 */ /* 0x004fca00078e00ff */
[----:B------:R2:W-:Y:S04]  /*2fa0*/  @!P6 LDGSTS.E.BYPASS.LTC128B.128 [R7+0x14080], [R4.64] ;  /* 0x140800000407efae */ /* 0x0005e8000b901d52 */
[----:B------:R-:W0:Y:S04]  /*2fb0*/  LDGDEPBAR ;  /* 0x00000000000079af */ /* 0x000e280000000000 */
[----:B------:R4:W-:Y:S01]  /*2fc0*/  LDGSTS.E.BYPASS.LTC128B.128 [R40+0x10080], [R10.64], !P1 ;  /* 0x100800000a287fae */ /* 0x0009e2000c901d52 */
[----:B------:R-:W-:Y:S01]  /*2fd0*/  LOP3.LUT P1, RZ, R2, 0x2, RZ, 0xc0, !PT ;  /* 0x0000000202ff7812 */ /* 0x000fe2000782c0ff */
[----:B---3--:R-:W-:-:S02]  /*2fe0*/  IMAD.SHL.U32 R6, R16, 0x40, RZ ;  /* 0x0000004010067824 */ /* 0x008fc400078e00ff */
[----:B------:R4:W-:Y:S03]  /*2ff0*/  LDGSTS.E.BYPASS.LTC128B.128 [R40+0x11080], [R10.64+0x80], !P5 ;  /* 0x110800800a287fae */ /* 0x0009e6000e901d52 */
[----:B------:R-:W-:Y:S01]  /*3000*/  LOP3.LUT R6, R6, 0xfffffe00, RZ, 0xc0, !PT ;  /* 0xfffffe0006067812 */ /* 0x000fe200078ec0ff */
[----:B------:R4:W-:Y:S04]  /*3010*/  LDGSTS.E.BYPASS.LTC128B.128 [R40+0x12080], [R10.64+0x100], !P4 ;  /* 0x120801000a287fae */ /* 0x0009e8000e101d52 */
[----:B------:R4:W-:Y:S01]  /*3020*/  LDGSTS.E.BYPASS.LTC128B.128 [R40+0x13080], [R10.64+0x180], !P3 ;  /* 0x130801800a287fae */ /* 0x0009e2000d901d52 */
[----:B--2---:R-:W-:Y:S02]  /*3030*/  SEL R5, RZ, 0x8, P0 ;  /* 0x00000008ff057807 */ /* 0x004fe40000000000 */
[----:B------:R-:W-:-:S02]  /*3040*/  IADD3 R0, P0, R30, UR7, RZ ;  /* 0x000000071e007c10 */ /* 0x000fc4000ff1e0ff */
[----:B------:R-:W-:Y:S01]  /*3050*/  SEL R7, RZ, 0x4, P2 ;  /* 0x00000004ff077807 */ /* 0x000fe20001000000 */
[----:B------:R-:W-:Y:S01]  /*3060*/  CS2R R30, SRZ ;  /* 0x00000000001e7805 */ /* 0x000fe2000001ff00 */
[C---:B------:R-:W-:Y:S01]  /*3070*/  LOP3.LUT P2, RZ, R2.reuse, 0x4, RZ, 0xc0, !PT ;  /* 0x0000000402ff7812 */ /* 0x040fe2000784c0ff */
[----:B------:R-:W-:Y:S01]  /*3080*/  IMAD.SHL.U32 R2, R2, 0x40, RZ ;  /* 0x0000004002027824 */ /* 0x000fe200078e00ff */
[----:B------:R-:W-:Y:S02]  /*3090*/  IADD3.X R4, R12, UR20, RZ, P0, !PT ;  /* 0x000000140c047c10 */ /* 0x000fe400087fe4ff */
[C---:B------:R-:W-:Y:S02]  /*30a0*/  LEA R12, P0, R0.reuse, c[0x0][0x280], 0x2 ;  /* 0x0000a000000c7a11 */ /* 0x040fe400078010ff */
[----:B------:R-:W-:Y:S02]  /*30b0*/  LOP3.LUT R5, R5, R17, R7, 0xfe, !PT ;  /* 0x0000001105057212 */ /* 0x000fe400078efe07 */
[----:B------:R-:W-:Y:S01]  /*30c0*/  LEA.HI.X R13, R0, c[0x0][0x284], R4, 0x2, P0 ;  /* 0x0000a100000d7a11 */ /* 0x000fe200000f1404 */
[----:B------:R-:W-:Y:S01]  /*30d0*/  IMAD.SHL.U32 R4, R36, 0x8, RZ ;  /* 0x0000000824047824 */ /* 0x000fe200078e00ff */
[----:B------:R-:W-:Y:S01]  /*30e0*/  LOP3.LUT R0, R2, 0x1c0, RZ, 0xc0, !PT ;  /* 0x000001c002007812 */ /* 0x000fe200078ec0ff */
[----:B------:R2:W-:Y:S01]  /*30f0*/  STL [R1+0x5c], R5 ;  /* 0x00005c0501007387 */ /* 0x0005e20000100800 */
[----:B------:R-:W-:Y:S01]  /*3100*/  ISETP.GE.AND P0, PT, R84, 0x8, PT ;  /* 0x000000085400780c */ /* 0x000fe20003f06270 */
[----:B------:R-:W-:Y:S01]  /*3110*/  CS2R R36, SRZ ;  /* 0x0000000000247805 */ /* 0x000fe2000001ff00 */
[----:B------:R-:W-:-:S02]  /*3120*/  SHF.R.U32.HI R2, RZ, 0x3, R0 ;  /* 0x00000003ff027819 */ /* 0x000fc40000011600 */
[----:B----4-:R-:W-:Y:S01]  /*3130*/  IADD3 R10, R151, UR4, RZ ;  /* 0x00000004970a7c10 */ /* 0x010fe2000fffe0ff */
[----:B------:R-:W-:Y:S01]  /*3140*/  CS2R R40, SRZ ;  /* 0x0000000000287805 */ /* 0x000fe2000001ff00 */
[----:B------:R-:W-:-:S03]  /*3150*/  LOP3.LUT R9, R2, R14, R0, 0x1e, !PT ;  /* 0x0000000e02097212 */ /* 0x000fc600078e1e00 */
[----:B------:R-:W-:Y:S01]  /*3160*/  STL [R1+0xac], R10 ;  /* 0x0000ac0a01007387 */ /* 0x000fe20000100800 */
[----:B--2---:R-:W-:-:S05]  /*3170*/  IMAD.SHL.U32 R5, R24, 0x8, RZ ;  /* 0x0000000818057824 */ /* 0x004fca00078e00ff */
[C---:B------:R-:W-:Y:S02]  /*3180*/  LOP3.LUT R7, R0.reuse, 0x8, R5, 0xf8, !PT ;  /* 0x0000000800077812 */ /* 0x040fe400078ef805 */
[----:B------:R-:W-:Y:S01]  /*3190*/  LOP3.LUT R5, R0, 0x38, R4, 0xf8, !PT ;  /* 0x0000003800057812 */ /* 0x000fe200078ef804 */
[C---:B------:R-:W-:Y:S01]  /*31a0*/  IMAD R0, R24.reuse, 0x200, R8 ;  /* 0x0000020018007824 */ /* 0x040fe200078e0208 */
[----:B------:R-:W-:Y:S01]  /*31b0*/  LOP3.LUT R4, R7, R2, RZ, 0x3c, !PT ;  /* 0x0000000207047212 */ /* 0x000fe200078e3cff */
[----:B------:R-:W-:Y:S01]  /*31c0*/  IMAD R8, R24, 0x1000, R6 ;  /* 0x0000100018087824 */ /* 0x000fe200078e0206 */
[----:B------:R-:W-:Y:S01]  /*31d0*/  LOP3.LUT R7, R9, R6, RZ, 0xfc, !PT ;  /* 0x0000000609077212 */ /* 0x000fe200078efcff */
[----:B------:R-:W-:Y:S01]  /*31e0*/  IMAD.SHL.U32 R9, R15, 0x2, RZ ;  /* 0x000000020f097824 */ /* 0x000fe200078e00ff */
[----:B------:R-:W-:Y:S01]  /*31f0*/  LOP3.LUT R5, R5, R2, RZ, 0x3c, !PT ;  /* 0x0000000205057212 */ /* 0x000fe200078e3cff */
[----:B------:R-:W-:Y:S01]  /*3200*/  IMAD R3, R0, 0x2, R3 ;  /* 0x0000000200037824 */ /* 0x000fe200078e0203 */
[-C--:B------:R-:W-:Y:S01]  /*3210*/  IADD3 R2, R4, R6.reuse, R21 ;  /* 0x0000000604027210 */ /* 0x080fe20007ffe015 */
[----:B------:R-:W-:Y:S01]  /*3220*/  IMAD.SHL.U32 R0, R0, 0x2, RZ ;  /* 0x0000000200007824 */ /* 0x000fe200078e00ff */
[----:B------:R2:W-:Y:S01]  /*3230*/  STL [R1+0x90], R9 ;  /* 0x0000900901007387 */ /* 0x0005e20000100800 */
[----:B------:R-:W-:Y:S01]  /*3240*/  IMAD.IADD R8, R8, 0x1, R5 ;  /* 0x0000000108087824 */ /* 0x000fe200078e0205 */
[----:B------:R-:W-:Y:S01]  /*3250*/  LOP3.LUT R6, R4, R6, RZ, 0xfc, !PT ;  /* 0x0000000604067212 */ /* 0x000fe200078efcff */
[----:B------:R-:W-:Y:S01]  /*3260*/  IMAD.MOV.U32 R5, RZ, RZ, 0x10 ;  /* 0x00000010ff057424 */ /* 0x000fe200078e00ff */
[----:B------:R-:W-:Y:S01]  /*3270*/  CS2R R24, SRZ ;  /* 0x0000000000187805 */ /* 0x000fe2000001ff00 */
[----:B------:R-:W-:Y:S01]  /*3280*/  @!P0 IMAD.SHL.U32 R4, R84, 0x10, RZ ;  /* 0x0000001054048824 */ /* 0x000fe200078e00ff */
[----:B------:R-:W-:Y:S01]  /*3290*/  CS2R R20, SRZ ;  /* 0x0000000000147805 */ /* 0x000fe2000001ff00 */
[----:B------:R-:W-:Y:S01]  /*32a0*/  IMAD.SHL.U32 R2, R2, 0x2, RZ ;  /* 0x0000000202027824 */ /* 0x000fe200078e00ff */
[----:B------:R-:W-:Y:S01]  /*32b0*/  SEL R5, R5, 0xfffffff0, !P1 ;  /* 0xfffffff005057807 */ /* 0x000fe20004800000 */
[----:B------:R-:W-:Y:S01]  /*32c0*/  CS2R R84, SRZ ;  /* 0x0000000000547805 */ /* 0x000fe2000001ff00 */
[----:B------:R3:W-:Y:S04]  /*32d0*/  @!P0 LDGSTS.E.BYPASS.LTC128B.128 [R4+0x14100], [R12.64] ;  /* 0x141000000c048fae */ /* 0x0007e8000b901d52 */
[----:B------:R-:W0:Y:S01]  /*32e0*/  LDGDEPBAR ;  /* 0x00000000000079af */ /* 0x000e220000000000 */
[----:B--2---:R-:W-:-:S05]  /*32f0*/  IADD3 R9, -R9, UR8, RZ ;  /* 0x0000000809097c10 */ /* 0x004fca000fffe1ff */
[----:B------:R2:W-:Y:S04]  /*3300*/  STL [R1+0x6c], R9 ;  /* 0x00006c0901007387 */ /* 0x0005e80000100800 */
[----:B------:R4:W-:Y:S01]  /*3310*/  STL [R1+0x38], R3 ;  /* 0x0000380301007387 */ /* 0x0009e20000100800 */
[----:B---3--:R-:W-:-:S03]  /*3320*/  SEL R4, R148, 0xffffffe0, !P2 ;  /* 0xffffffe094047807 */ /* 0x008fc60005000000 */
[----:B------:R3:W-:Y:S01]  /*3330*/  STL [R1+0x3c], R0 ;  /* 0x00003c0001007387 */ /* 0x0007e20000100800 */
[----:B--2---:R-:W-:Y:S02]  /*3340*/  LEA R9, R6, 0x15180, 0x1 ;  /* 0x0001518006097811 */ /* 0x004fe400078e08ff */
[----:B------:R-:W-:Y:S01]  /*3350*/  LEA R6, R8, 0x80, 0x1 ;  /* 0x0000008008067811 */ /* 0x000fe200078e08ff */
[----:B----4-:R-:W-:Y:S02]  /*3360*/  IMAD R3, R5, 0x2, R2 ;  /* 0x0000000205037824 */ /* 0x010fe400078e0202 */
[----:B------:R-:W-:Y:S01]  /*3370*/  STL [R1+0x40], R9 ;  /* 0x0000400901007387 */ /* 0x000fe20000100800 */
[----:B---3--:R-:W-:-:S03]  /*3380*/  IMAD.SHL.U32 R0, R7, 0x2, RZ ;  /* 0x0000000207007824 */ /* 0x008fc600078e00ff */
[----:B------:R2:W-:Y:S01]  /*3390*/  STL [R1+0x24], R6 ;  /* 0x0000240601007387 */ /* 0x0005e20000100800 */
[C---:B------:R-:W-:Y:S02]  /*33a0*/  IMAD R7, R4.reuse, 0x2, R2 ;  /* 0x0000000204077824 */ /* 0x040fe400078e0202 */
[----:B------:R-:W-:-:S03]  /*33b0*/  IMAD R252, R4, 0x2, R3 ;  /* 0x0000000204fc7824 */ /* 0x000fc600078e0203 */
[----:B------:R3:W-:Y:S01]  /*33c0*/  STL [R1+0x20], R7 ;  /* 0x0000200701007387 */ /* 0x0007e20000100800 */
[--C-:B--2---:R-:W-:Y:S02]  /*33d0*/  IMAD R6, R5, 0x2, R9.reuse ;  /* 0x0000000205067824 */ /* 0x104fe400078e0209 */
[C---:B------:R-:W-:Y:S02]  /*33e0*/  IMAD R5, R4.reuse, 0x2, R9 ;  /* 0x0000000204057824 */ /* 0x040fe400078e0209 */
[----:B------:R-:W-:Y:S01]  /*33f0*/  IMAD R4, R4, 0x2, R6 ;  /* 0x0000000204047824 */ /* 0x000fe200078e0206 */
[----:B------:R3:W-:Y:S04]  /*3400*/  STL [R1+0x44], R6 ;  /* 0x0000440601007387 */ /* 0x0007e80000100800 */
[----:B------:R3:W-:Y:S04]  /*3410*/  STL [R1+0x4c], R5 ;  /* 0x00004c0501007387 */ /* 0x0007e80000100800 */
[----:B-1----:R3:W-:Y:S02]  /*3420*/  STL [R1+0x48], R4 ;  /* 0x0000480401007387 */ /* 0x0027e40000100800 */
.L_x_452:
[----:B-1----:R-:W2:Y:S01]  /*3430*/  LDL R159, [R1+0x28] ;  /* 0x00002800019f7983 */ /* 0x002ea20000100800 */
[----:B------:R-:W-:Y:S04]  /*3440*/  DEPBAR.LE SB0, 0x0 ;  /* 0x000080000000791a */ /* 0x000fe80000000000 */
[----:B------:R-:W4:Y:S01]  /*3450*/  LDL R158, [R1+0x2c] ;  /* 0x00002c00019e7983 */ /* 0x000f220000100800 */
[----:B------:R-:W-:Y:S02]  /*3460*/  USHF.L.U32 UR8, UR6, 0x5, URZ ;  /* 0x0000000506087899 */ /* 0x000fe4000800063f */
[----:B------:R-:W-:Y:S01]  /*3470*/  UIADD3 UR7, UR6, 0x1, URZ ;  /* 0x0000000106077890 */ /* 0x000fe2000fffe03f */
[----:B-----5:R-:W5:Y:S01]  /*3480*/  LDL R157, [R1+0x34] ;  /* 0x00003400019d7983 */ /* 0x020f620000100800 */
[----:B------:R-:W-:Y:S02]  /*3490*/  UIADD3 UR4, -UR9, 0x1, UR8 ;  /* 0x0000000109047890 */ /* 0x000fe4000fffe108 */
[----:B------:R-:W-:Y:S01]  /*34a0*/  UISETP.GE.AND UP0, UPT, UR7, UR10, UPT ;  /* 0x0000000a0700728c */ /* 0x000fe2000bf06270 */
[----:B---3--:R-:W3:Y:S01]  /*34b0*/  LDL R232, [R1+0x20] ;  /* 0x0000200001e87983 */ /* 0x008ee20000100800 */
[----:B------:R-:W-:Y:S03]  /*34c0*/  UIADD3 UR4, -UR14, UR4, UR13 ;  /* 0x000000040e047290 */ /* 0x000fe6000fffe10d */
[----:B------:R-:W3:Y:S04]  /*34d0*/  LDL R156, [R1+0x30] ;  /* 0x00003000019c7983 */ /* 0x000ee80000100800 */
[----:B------:R-:W-:Y:S01]  /*34e0*/  BAR.SYNC.DEFER_BLOCKING 0x0 ;  /* 0x0000000000007b1d */ /* 0x000fe20000010000 */
[----:B------:R-:W-:Y:S05]  /*34f0*/  PLOP3.LUT P5, PT, PT, PT, UP0, 0x80, 0x0 ;  /* 0x000000000000781c */ /* 0x000fea0003faf008 */
[----:B------:R-:W-:Y:S04]  /*3500*/  LDSM.16.M88.4 R8, [R2+0x8080] ;  /* 0x008080000208783b */ /* 0x000fe80000000200 */
[----:B------:R-:W-:Y:S04]  /*3510*/  LDSM.16.M88.4 R16, [R3+0x8080] ;  /* 0x008080000310783b */ /* 0x000fe80000000200 */
[----:B------:R-:W3:Y:S04]  /*3520*/  LDL R229, [R1+0x58] ;  /* 0x0000580001e57983 */ /* 0x000ee80000100800 */
[----:B------:R-:W3:Y:S04]  /*3530*/  LDL R231, [R1+0x90] ;  /* 0x0000900001e77983 */ /* 0x000ee80000100800 */
[----:B------:R-:W3:Y:S04]  /*3540*/  LDL R230, [R1+0x6c] ;  /* 0x00006c0001e67983 */ /* 0x000ee80000100800 */
[----:B------:R-:W3:Y:S04]  /*3550*/  LDL R241, [R1+0x3c] ;  /* 0x00003c0001f17983 */ /* 0x000ee80000100800 */
[----:B------:R-:W3:Y:S04]  /*3560*/  LDL R240, [R1+0x38] ;  /* 0x0000380001f07983 */ /* 0x000ee80000100800 */
[----:B--2---:R-:W1:Y:S04]  /*3570*/  LDSM.16.M88.4 R12, [R159+0x80] ;  /* 0x000080009f0c783b */ /* 0x004e680000000200 */
[----:B----4-:R-:W2:Y:S04]  /*3580*/  LDSM.16.M88.4 R148, [R158+0x80] ;  /* 0x000080009e94783b */ /* 0x010ea80000000200 */
[----:B-----5:R-:W-:Y:S01]  /*3590*/  LDSM.16.M88.4 R152, [R157+0x80] ;  /* 0x000080009d98783b */ /* 0x020fe20000000200 */
[C---:B-1----:R-:W-:Y:S08]  /*35a0*/  HMMA.16816.F32.BF16 R4, R8.reuse, R12, RZ ;  /* 0x0000000c0804723c */ /* 0x042ff000000418ff */
[----:B------:R-:W-:Y:S01]  /*35b0*/  HMMA.16816.F32.BF16 R8, R8, R14, RZ ;  /* 0x0000000e0808723c */ /* 0x000fe200000418ff */
[----:B---3--:R-:W1:Y:S04]  /*35c0*/  LDSM.16.M88.4 R12, [R232+0x8080] ;  /* 0x00808000e80c783b */ /* 0x008e680000000200 */
[----:B------:R-:W-:Y:S04]  /*35d0*/  LDS R160, [R229.X4+0x14080] ;  /* 0x01408000e5a07984 */ /* 0x000fe80000004800 */
[----:B------:R-:W-:Y:S07]  /*35e0*/  LDS R161, [R229.X4+0x140a0] ;  /* 0x0140a000e5a17984 */ /* 0x000fee0000004800 */
        /* <DEDUP_REMOVED lines=73> */
[----:B------:R-:W5:Y:S05]  /*3a80*/  MUFU.TANH R228, R6 ;  /* 0x0000000600e47308 */ /* 0x000f6a0000002400 */
[C---:B---3--:R-:W-:Y:S05]  /*3a90*/  HMMA.16816.F32.BF16 R12, R152.reuse, R168, R12 ;  /* 0x000000a8980c723c */ /* 0x048fea000004180c */
[----:B------:R3:W1:Y:S03]  /*3aa0*/  MUFU.TANH R163, R7 ;  /* 0x0000000700a37308 */ /* 0x0006660000002400 */
[----:B------:R-:W-:Y:S01]  /*3ab0*/  HMMA.16816.F32.BF16 R16, R152, R170, R16 ;  /* 0x000000aa9810723c */ /* 0x000fe20000041810 */
[----:B------:R-:W1:Y:S06]  /*3ac0*/  LDSM.16.M88.4 R152, [R252+0x10080] ;  /* 0x01008000fc98783b */ /* 0x000e6c0000000200 */
[----:B------:R-:W1:Y:S09]  /*3ad0*/  MUFU.TANH R157, R8 ;  /* 0x00000008009d7308 */ /* 0x000e720000002400 */
[C---:B--2---:R-:W-:Y:S01]  /*3ae0*/  HMMA.16816.F32.BF16 R12, R148.reuse, R172, R12 ;  /* 0x000000ac940c723c */ /* 0x044fe2000004180c */
[----:B------:R-:W2:Y:S01]  /*3af0*/  MUFU.TANH R156, R9 ;  /* 0x00000009009c7308 */ /* 0x000ea20000002400 */
[----:B---3--:R-:W-:Y:S06]  /*3b00*/  LDSM.16.M88.4 R4, [R232+0x13080] ;  /* 0x01308000e804783b */ /* 0x008fec0000000200 */
[----:B------:R-:W-:Y:S01]  /*3b10*/  HMMA.16816.F32.BF16 R16, R148, R174, R16 ;  /* 0x000000ae9410723c */ /* 0x000fe20000041810 */
[----:B------:R-:W3:Y:S02]  /*3b20*/  LDSM.16.M88.4 R148, [R2+0x11080] ;  /* 0x011080000294783b */ /* 0x000ee40000000200 */
[----:B------:R-:W2:-:S13]  /*3b30*/  MUFU.TANH R159, R10 ;  /* 0x0000000a009f7308 */ /* 0x000e9a0000002400 */
        /* <DEDUP_REMOVED lines=29> */
[----:B------:R-:W-:Y:S05]  /*3d10*/  IADD3 R148, -R231, UR4, R229 ;  /* 0x00000004e7947c10 */ /* 0x000fea000fffe1e5 */
[----:B------:R-:W-:Y:S02]  /*3d20*/  IMNMX R149, R230, R148, PT ;  /* 0x00000094e6957217 */ /* 0x000fe40003800200 */
[----:B------:R-:W-:Y:S02]  /*3d30*/  IADD3 R148, R148, 0x8, RZ ;  /* 0x0000000894947810 */ /* 0x000fe40007ffe0ff */
[C---:B------:R-:W-:Y:S01]  /*3d40*/  ISETP.GT.AND P0, PT, R149.reuse, RZ, PT ;  /* 0x000000ff9500720c */ /* 0x040fe20003f04270 */
[C---:B-1----:R-:W-:Y:S05]  /*3d50*/  HMMA.16816.F32.BF16 R12, R152.reuse, R216, R12 ;  /* 0x000000d8980c723c */ /* 0x042fea000004180c */
[----:B------:R-:W-:Y:S03]  /*3d60*/  IMNMX R148, R230, R148, PT ;  /* 0x00000094e6947217 */ /* 0x000fe60003800200 */
[----:B------:R-:W-:Y:S01]  /*3d70*/  HMMA.16816.F32.BF16 R16, R152, R218, R16 ;  /* 0x000000da9810723c */ /* 0x000fe20000041810 */
[----:B------:R-:W3:Y:S01]  /*3d80*/  LDL R155, [R1+0x64] ;  /* 0x00006400019b7983 */ /* 0x000ee20000100800 */
[----:B------:R1:W1:Y:S01]  /*3d90*/  MUFU.TANH R154, R11 ;  /* 0x0000000b009a7308 */ /* 0x0002620000002400 */
        /* <DEDUP_REMOVED lines=13> */
[----:B------:R-:W2:Y:S03]  /*3e70*/  LDS R4, [R229.X4+0x14120] ;  /* 0x01412000e5047984 */ /* 0x000ea60000004800 */
[----:B-----5:R-:W-:Y:S02]  /*3e80*/  FSEL R150, R228, -INF , P0 ;  /* 0xff800000e4967808 */ /* 0x020fe40000000000 */
        /* <DEDUP_REMOVED lines=8> */
[----:B------:R-:W5:Y:S01]  /*3f10*/  LDL R149, [R1+0x68] ;  /* 0x0000680001957983 */ /* 0x000f620000100800 */
[C---:B-1----:R-:W-:Y:S04]  /*3f20*/  HMMA.16816.F32.BF16 R12, R8.reuse, R224, R12 ;  /* 0x000000e0080c723c */ /* 0x042fe8000004180c */
[----:B------:R-:W-:Y:S01]  /*3f30*/  MUFU.EX2 R151, R151 ;  /* 0x0000009700977308 */ /* 0x000fe20000000800 */
[----:B--2---:R-:W-:Y:S01]  /*3f40*/  FSEL R7, R156, -INF , P0 ;  /* 0xff8000009c077808 */ /* 0x004fe20000000000 */
[--C-:B------:R-:W-:Y:S01]  /*3f50*/  FFMA.FTZ R6, R6, c[0x0][0x29c], -R160.reuse ;  /* 0x0000a70006067a23 */ /* 0x100fe200000108a0 */
[----:B------:R-:W-:Y:S01]  /*3f60*/  ISETP.GT.AND P0, PT, R148, 0x21, PT ;  /* 0x000000219400780c */ /* 0x000fe20003f04270 */
[----:B------:R-:W-:Y:S04]  /*3f70*/  HMMA.16816.F32.BF16 R16, R8, R226, R16 ;  /* 0x000000e20810723c */ /* 0x000fe80000041810 */
[----:B------:R-:W-:Y:S02]  /*3f80*/  FFMA.FTZ R160, R7, c[0x0][0x29c], -R160 ;  /* 0x0000a70007a07a23 */ /* 0x000fe400000108a0 */
[----:B------:R-:W1:Y:S01]  /*3f90*/  MUFU.EX2 R6, R6 ;  /* 0x0000000600067308 */ /* 0x000e620000000800 */
[----:B------:R-:W-:Y:S01]  /*3fa0*/  FFMA.FTZ R148, -R157, R157, 1 ;  /* 0x3f8000009d947423 */ /* 0x000fe2000001019d */
[----:B------:R-:W-:Y:S04]  /*3fb0*/  FSEL R11, R159, -INF , P1 ;  /* 0xff8000009f0b7808 */ /* 0x000fe80000800000 */
[----:B------:R-:W-:Y:S01]  /*3fc0*/  FSEL R8, R154, -INF , P0 ;  /* 0xff8000009a087808 */ /* 0x000fe20000000000 */
[----:B------:R-:W-:Y:S03]  /*3fd0*/  FFMA.FTZ R11, R11, c[0x0][0x29c], -R161 ;  /* 0x0000a7000b0b7a23 */ /* 0x000fe600000108a1 */
[----:B------:R-:W2:Y:S01]  /*3fe0*/  MUFU.EX2 R7, R160 ;  /* 0x000000a000077308 */ /* 0x000ea20000000800 */
        /* <DEDUP_REMOVED lines=13> */
[C---:B--2---:R-:W-:Y:S01]  /*40c0*/  FMUL.FTZ R5, R7.reuse, R5 ;  /* 0x0000000507057220 */ /* 0x044fe20000410000 */
        /* <DEDUP_REMOVED lines=30> */
[----:B-----5:R-:W-:Y:S04]  /*42b0*/  STS [R149], R7 ;  /* 0x0000000795007388 */ /* 0x020fe80000000800 */
        /* <DEDUP_REMOVED lines=77> */
[----:B-1--4-:R-:W1:Y:S04]  /*4790*/  S2R R0, SR_TID.X ;  /* 0x0000000000007919 */ /* 0x012e680000002100 */
[----:B--2---:R-:W2:Y:S01]  /*47a0*/  LDL R247, [R1+0x50] ;  /* 0x0000500001f77983 */ /* 0x004ea20000100800 */
[----:B------:R-:W-:Y:S01]  /*47b0*/  LEA R245, P0, R245, R246, 0x5 ;  /* 0x000000f6f5f57211 */ /* 0x000fe200078028ff */
[----:B------:R-:W-:Y:S02]  /*47c0*/  IMAD.U32 R246, RZ, RZ, UR11 ;  /* 0x0000000bfff67e24 */ /* 0x000fe4000f8e00ff */
[----:B---3--:R-:W3:Y:S03]  /*47d0*/  LDL R248, [R1+0x94] ;  /* 0x0000940001f87983 */ /* 0x008ee60000100800 */
[----:B------:R-:W-:Y:S02]  /*47e0*/  LEA.HI.X R246, R244, R249, R246, 0x5, P0 ;  /* 0x000000f9f4f67211 */ /* 0x000fe400000f2cf6 */
[C---:B------:R-:W-:Y:S02]  /*47f0*/  LEA R244, P0, R245.reuse, c[0x0][0x1f0], 0x1 ;  /* 0x00007c00f5f47a11 */ /* 0x040fe400078008ff */
[----:B-1----:R-:W-:Y:S02]  /*4800*/  SHF.R.S32.HI R249, RZ, 0x1f, R0 ;  /* 0x0000001ffff97819 */ /* 0x002fe40000011400 */
[----:B------:R-:W-:Y:S02]  /*4810*/  LEA.HI.X R245, R245, c[0x0][0x1f4], R246, 0x1, P0 ;  /* 0x00007d00f5f57a11 */ /* 0x000fe400000f0cf6 */
[----:B------:R-:W4:Y:S01]  /*4820*/  LDL R246, [R1+0x5c] ;  /* 0x00005c0001f67983 */ /* 0x000f220000100800 */
[----:B------:R-:W-:Y:S03]  /*4830*/  LEA.HI R249, R249, R0, RZ, 0x3 ;  /* 0x00000000f9f97211 */ /* 0x000fe600078f18ff */
[----:B------:R1:W5:Y:S01]  /*4840*/  LDL.LU R0, [R1+0xb4] ;  /* 0x0000b40001007983 */ /* 0x0003620000300800 */
[----:B------:R-:W-:Y:S02]  /*4850*/  SHF.R.S32.HI R249, RZ, 0x3, R249 ;  /* 0x00000003fff97819 */ /* 0x000fe400000114f9 */
[C---:B----4-:R-:W-:Y:S02]  /*4860*/  LOP3.LUT P2, RZ, R246.reuse, 0x1, RZ, 0xc0, !PT ;  /* 0x00000001f6ff7812 */ /* 0x050fe4000784c0ff */
        /* <DEDUP_REMOVED lines=10> */
[----:B--2---:R2:W-:Y:S04]  /*4910*/  LDGSTS.E.BYPASS.LTC128B.128 [R247+0x10080], [R244.64], !P4 ;  /* 0x10080000f4f77fae */ /* 0x0045e8000e101d52 */
[----:B------:R2:W-:Y:S04]  /*4920*/  LDGSTS.E.BYPASS.LTC128B.128 [R247+0x11080], [R244.64+0x80], !P2 ;  /* 0x11080080f4f77fae */ /* 0x0005e8000d101d52 */
[----:B------:R2:W-:Y:S04]  /*4930*/  LDGSTS.E.BYPASS.LTC128B.128 [R247+0x12080], [R244.64+0x100], !P1 ;  /* 0x12080100f4f77fae */ /* 0x0005e8000c901d52 */
[----:B------:R2:W-:Y:S04]  /*4940*/  LDGSTS.E.BYPASS.LTC128B.128 [R247+0x13080], [R244.64+0x180], !P0 ;  /* 0x13080180f4f77fae */ /* 0x0005e8000c101d52 */
[----:B--2---:R-:W2:Y:S01]  /*4950*/  S2R R247, SR_TID.X ;  /* 0x0000000000f77919 */ /* 0x004ea20000002100 */
[----:B------:R-:W-:Y:S05]  /*4960*/  IMAD.U32 R244, RZ, RZ, UR8 ;  /* 0x00000008fff47e24 */ /* 0x000fea000f8e00ff */
[----:B------:R-:W-:Y:S04]  /*4970*/  @!P6 IADD3 R244, R244, 0x20, RZ ;  /* 0x00000020f4f4e810 */ /* 0x000fe80007ffe0ff */
[C---:B------:R-:W-:Y:S04]  /*4980*/  @!P6 IADD3 R245, P0, R244.reuse, R250, RZ ;  /* 0x000000faf4f5e210 */ /* 0x040fe80007f1e0ff */
[----:B---3--:R-:W-:Y:S02]  /*4990*/  @!P6 LEA.HI.X.SX32 R246, R244, R248, 0x1, P0 ;  /* 0x000000f8f4f6e211 */ /* 0x008fe400000f0eff */
[C---:B------:R-:W-:Y:S04]  /*49a0*/  @!P6 LEA R244, P0, R245.reuse, c[0x0][0x280], 0x2 ;  /* 0x0000a000f5f4ea11 */ /* 0x040fe800078010ff */
[----:B------:R-:W-:Y:S01]  /*49b0*/  @!P6 LEA.HI.X R245, R245, c[0x0][0x284], R246, 0x2, P0 ;  /* 0x0000a100f5f5ea11 */ /* 0x000fe200000f14f6 */
[----:B--2---:R-:W-:Y:S05]  /*49c0*/  @!P6 IMAD.SHL.U32 R246, R247, 0x10, RZ ;  /* 0x00000010f7f6e824 */ /* 0x004fea00078e00ff */
[----:B------:R1:W-:Y:S03]  /*49d0*/  @!P6 LDGSTS.E.BYPASS.LTC128B.128 [R246+0x14100], [R244.64] ;  /* 0x14100000f4f6efae */ /* 0x0003e6000b901d52 */
.L_x_450:
        /* <DEDUP_REMOVED lines=98> */
.L_x_451:
        /* <DEDUP_REMOVED lines=110> */
[----:B-----5:R-:W-:-:S02]  /*56e0*/  FMUL.FTZ R0, R91, c[0x0][0x298] ;  /* 0x0000a6005b007a20 */ /* 0x020fc40000410000 */
        /* <DEDUP_REMOVED lines=56> */
.L_x_449:
[----:B------:R-:W-:Y:S05]  /*5a70*/  @P0 BRA `(.L_x_453) ;  /* 0x00001f8000000947 */ /* 0x000fea0003800000 */
[----:B------:R-:W1:Y:S01]  /*5a80*/  S2R R111, SR_TID.X ;  /* 0x00000000006f7919 */ /* 0x000e620000002100 */
[----:B------:R-:W-:Y:S01]  /*5a90*/  F2FP.BF16.PACK_AB R87, R33, R32 ;  /* 0x000000202157723e */ /* 0x000fe200000010ff */
[----:B------:R-:W-:Y:S01]  /*5aa0*/  ULDC.64 UR4, c[0x0][0x358] ;  /* 0x0000d60000047ab9 */ /* 0x000fe20000000a00 */
[----:B------:R-:W-:Y:S01]  /*5ab0*/  F2FP.BF16.PACK_AB R33, R2, R5 ;  /* 0x000000050221723e */ /* 0x000fe200000010ff */
[----:B------:R-:W-:Y:S01]  /*5ac0*/  UISETP.NE.U32.AND UP1, UPT, URZ, UR4, UPT ;  /* 0x000000043f00728c */ /* 0x000fe2000bf25070 */
[----:B------:R-:W-:Y:S01]  /*5ad0*/  F2FP.BF16.PACK_AB R32, R0, R3 ;  /* 0x000000030020723e */ /* 0x000fe200000010ff */
[----:B------:R-:W-:Y:S01]  /*5ae0*/  UMOV UR6, 0x4 ;  /* 0x0000000400067882 */ /* 0x000fe20000000000 */
[----:B------:R-:W-:Y:S01]  /*5af0*/  F2FP.BF16.PACK_AB R86, R35, R34 ;  /* 0x000000222356723e */ /* 0x000fe200000010ff */
[----:B------:R-:W-:Y:S01]  /*5b00*/  UISETP.NE.AND.EX UP1, UPT, URZ, UR5, UPT, UP1 ;  /* 0x000000053f00728c */ /* 0x000fe2000bf25310 */
[----:B------:R-:W-:-:S02]  /*5b10*/  F2FP.BF16.PACK_AB R35, R6, R149 ;  /* 0x000000950623723e */ /* 0x000fc400000010ff */
[----:B------:R-:W-:Y:S01]  /*5b20*/  F2FP.BF16.PACK_AB R36, R37, R36 ;  /* 0x000000242524723e */ /* 0x000fe200000010ff */
[----:B------:R-:W-:Y:S01]  /*5b30*/  ULDC.64 UR4, c[0x0][0x358] ;  /* 0x0000d60000047ab9 */ /* 0x000fe20000000a00 */
[----:B------:R-:W-:Y:S01]  /*5b40*/  F2FP.BF16.PACK_AB R90, R23, R22 ;  /* 0x00000016175a723e */ /* 0x000fe200000010ff */
[----:B------:R-:W-:Y:S01]  /*5b50*/  UIMAD.WIDE UR4, UR15, UR6, UR4 ;  /* 0x000000060f0472a5 */ /* 0x000fe2000f8e0204 */
[----:B------:R-:W-:Y:S02]  /*5b60*/  F2FP.BF16.PACK_AB R34, R4, R148 ;  /* 0x000000940422723e */ /* 0x000fe400000010ff */
[----:B------:R-:W-:Y:S02]  /*5b70*/  F2FP.BF16.PACK_AB R91, R21, R20 ;  /* 0x00000014155b723e */ /* 0x000fe400000010ff */
[----:B------:R-:W-:Y:S02]  /*5b80*/  F2FP.BF16.PACK_AB R89, R25, R24 ;  /* 0x000000181959723e */ /* 0x000fe400000010ff */
[----:B------:R-:W-:-:S02]  /*5b90*/  F2FP.BF16.PACK_AB R88, R27, R26 ;  /* 0x0000001a1b58723e */ /* 0x000fc400000010ff */
[----:B------:R-:W-:Y:S02]  /*5ba0*/  F2FP.BF16.PACK_AB R85, R29, R28 ;  /* 0x0000001c1d55723e */ /* 0x000fe400000010ff */
[----:B-1----:R-:W-:Y:S02]  /*5bb0*/  SHF.R.S32.HI R5, RZ, 0x1f, R111 ;  /* 0x0000001fff057819 */ /* 0x002fe4000001146f */
[----:B------:R-:W-:Y:S02]  /*5bc0*/  F2FP.BF16.PACK_AB R84, R31, R30 ;  /* 0x0000001e1f54723e */ /* 0x000fe400000010ff */
[CC--:B------:R-:W-:Y:S02]  /*5bd0*/  LEA.HI R3, R5.reuse, R111.reuse, RZ, 0x2 ;  /* 0x0000006f05037211 */ /* 0x0c0fe400078f10ff */
[----:B------:R-:W-:Y:S02]  /*5be0*/  LEA.HI R37, R5, R111, RZ, 0x5 ;  /* 0x0000006f05257211 */ /* 0x000fe400078f28ff */
[----:B------:R-:W-:-:S02]  /*5bf0*/  SHF.R.S32.HI R6, RZ, 0x2, R3 ;  /* 0x00000002ff067819 */ /* 0x000fc40000011403 */
[----:B------:R-:W-:Y:S02]  /*5c00*/  SHF.R.S32.HI R0, RZ, 0x1f, R3 ;  /* 0x0000001fff007819 */ /* 0x000fe40000011403 */
[----:B------:R-:W-:Y:S02]  /*5c10*/  SHF.R.S32.HI R22, RZ, 0x5, R37 ;  /* 0x00000005ff167819 */ /* 0x000fe40000011425 */
[----:B------:R-:W-:Y:S02]  /*5c20*/  LEA.HI R0, R0, R6, RZ, 0x3 ;  /* 0x0000000600007211 */ /* 0x000fe400078f18ff */
[----:B------:R-:W-:Y:S02]  /*5c30*/  LEA.HI R5, R5, R111, RZ, 0x6 ;  /* 0x0000006f05057211 */ /* 0x000fe400078f30ff */
[----:B------:R-:W-:Y:S02]  /*5c40*/  LOP3.LUT R0, R0, 0xfffffff8, RZ, 0xc0, !PT ;  /* 0xfffffff800007812 */ /* 0x000fe400078ec0ff */
[----:B------:R-:W-:-:S02]  /*5c50*/  LOP3.LUT R3, R3, 0x3ffffffc, RZ, 0xc0, !PT ;  /* 0x3ffffffc03037812 */ /* 0x000fc400078ec0ff */
[----:B------:R-:W-:Y:S01]  /*5c60*/  SHF.R.U32.HI R5, RZ, 0x3, R5 ;  /* 0x00000003ff057819 */ /* 0x000fe20000011605 */
[----:B------:R-:W-:Y:S01]  /*5c70*/  IMAD.IADD R6, R6, 0x1, -R0 ;  /* 0x0000000106067824 */ /* 0x000fe200078e0a00 */
[----:B------:R-:W-:Y:S02]  /*5c80*/  LEA.HI R0, R37, R22, RZ, 0x1 ;  /* 0x0000001625007211 */ /* 0x000fe400078f08ff */
        /* <DEDUP_REMOVED lines=64> */
[----:B-----5:R-:W-:Y:S01]  /*6090*/  F2FP.BF16.PACK_AB R13, R131, R130 ;  /* 0x00000082830d723e */ /* 0x020fe200000010ff */
        /* <DEDUP_REMOVED lines=19> */
[----:B------:R-:W-:-:S03]  /*61d0*/  PLOP3.LUT P0, PT, PT, PT, UP1, 0x80, 0x0 ;  /* 0x000000000000781c */ /* 0x000fc60003f0f018 */
        /* <DEDUP_REMOVED lines=45> */
[----:B------:R3:W-:Y:S01]  /*64b0*/  STS [R2+0x7480], R3 ;  /* 0x0074800302007388 */ /* 0x0007e20000000800 */
[----:B-1----:R-:W-:-:S02]  /*64c0*/  IMAD.U32 R9, RZ, RZ, UR5 ;  /* 0x00000005ff097e24 */ /* 0x002fc4000f8e00ff */
[----:B--2---:R-:W-:Y:S01]  /*64d0*/  IMAD.U32 R8, RZ, RZ, UR4 ;  /* 0x00000004ff087e24 */ /* 0x004fe2000f8e00ff */
[----:B------:R-:W-:Y:S06]  /*64e0*/  BAR.SYNC.DEFER_BLOCKING 0x1, 0x100 ;  /* 0x0044000000007b1d */ /* 0x000fec0000010000 */
[----:B------:R-:W-:Y:S02]  /*64f0*/  ULDC.64 UR4, c[0x0][0x360] ;  /* 0x0000d80000047ab9 */ /* 0x000fe40000000a00 */
[----:B------:R-:W-:Y:S01]  /*6500*/  UISETP.NE.U32.AND UP0, UPT, URZ, UR4, UPT ;  /* 0x000000043f00728c */ /* 0x000fe2000bf05070 */
[----:B---3--:R-:W2:Y:S03]  /*6510*/  @P0 LDG.E R0, [R8.64] ;  /* 0x0000001208000981 */ /* 0x008ea6000c1e1900 */
[----:B------:R-:W-:Y:S01]  /*6520*/  UISETP.NE.AND.EX UP0, UPT, URZ, UR5, UPT, UP0 ;  /* 0x000000053f00728c */ /* 0x000fe2000bf05300 */
[----:B----4-:R-:W-:-:S02]  /*6530*/  IMAD.MOV.U32 R4, RZ, RZ, c[0x0][0x2f0] ;  /* 0x0000bc00ff047624 */ /* 0x010fc400078e00ff */
[----:B------:R-:W-:-:S03]  /*6540*/  ULDC.64 UR4, c[0x0][0x360] ;  /* 0x0000d80000047ab9 */ /* 0x000fc60000000a00 */
[----:B------:R-:W-:-:S05]  /*6550*/  PLOP3.LUT P1, PT, PT, PT, UP0, 0x80, 0x0 ;  /* 0x000000000000781c */ /* 0x000fca0003f2f008 */
[----:B------:R-:W-:-:S06]  /*6560*/  @UP0 UIMAD.WIDE UR4, UR15, UR6, UR4 ;  /* 0x000000060f0402a5 */ /* 0x000fcc000f8e0204 */
[----:B------:R-:W-:Y:S02]  /*6570*/  IMAD.U32 R2, RZ, RZ, UR4 ;  /* 0x00000004ff027e24 */ /* 0x000fe4000f8e00ff */
[----:B------:R-:W-:-:S05]  /*6580*/  IMAD.U32 R3, RZ, RZ, UR5 ;  /* 0x00000005ff037e24 */ /* 0x000fca000f8e00ff */
[----:B------:R1:W5:Y:S01]  /*6590*/  @P1 LDG.E R4, [R2.64] ;  /* 0x0000001202041981 */ /* 0x000362000c1e1900 */
[----:B------:R-:W-:Y:S02]  /*65a0*/  UMOV UR10, URZ ;  /* 0x0000003f000a7c82 */ /* 0x000fe40008000000 */
[----:B------:R-:W-:Y:S01]  /*65b0*/  UMOV UR11, URZ ;  /* 0x0000003f000b7c82 */ /* 0x000fe20008000000 */
[----:B--2---:R-:W2:Y:S02]  /*65c0*/  @P0 R2UR UR5, R0 ;  /* 0x00000000000503c2 */ /* 0x004ea400000e0000 */
[----:B--2---:R-:W-:Y:S02]  /*65d0*/  @UP1 USHF.R.S32.HI UR4, URZ, 0x1f, UR5 ;  /* 0x0000001f3f041899 */ /* 0x004fe40008011405 */
[----:B------:R-:W-:-:S05]  /*65e0*/  @UP1 UMOV UR10, UR5 ;  /* 0x00000005000a1c82 */ /* 0x000fca0008000000 */
[----:B------:R-:W-:Y:S01]  /*65f0*/  @UP1 UMOV UR11, UR4 ;  /* 0x00000004000b1c82 */ /* 0x000fe20008000000 */
[----:B------:R-:W-:Y:S05]  /*6600*/  @P1 BRA `(.L_x_454) ;  /* 0x0000004000001947 */ /* 0x000fea0003800000 */
[----:B-1----:R-:W-:Y:S05]  /*6610*/  @!P0 BRA `(.L_x_454) ;  /* 0x0000003000008947 */ /* 0x002fea0003800000 */
[----:B------:R-:W2:Y:S04]  /*6620*/  LDG.E R0, [R8.64] ;  /* 0x0000001208007981 */ /* 0x000ea8000c1e1900 */
[----:B------:R-:W2:Y:S02]  /*6630*/  LDG.E R2, [R8.64+0x4] ;  /* 0x0000041208027981 */ /* 0x000ea4000c1e1900 */
[----:B--2--5:R-:W-:Y:S02]  /*6640*/  IADD3 R4, -R0, R2, RZ ;  /* 0x0000000200047210 */ /* 0x024fe40007ffe1ff */
.L_x_454:
[----:B-1----:R-:W-:Y:S01]  /*6650*/  LOP3.LUT R0, R37, 0xffffffe0, RZ, 0xc0, !PT ;  /* 0xffffffe025007812 */ /* 0x002fe200078ec0ff */
[----:B------:R-:W-:Y:S01]  /*6660*/  IMAD.SHL.U32 R2, R22, 0x40, RZ ;  /* 0x0000004016027824 */ /* 0x000fe200078e00ff */
[----:B------:R-:W-:Y:S01]  /*6670*/  USHF.R.S32.HI UR6, URZ, 0x1f, UR16 ;  /* 0x0000001f3f067899 */ /* 0x000fe20008011410 */
[----:B-----5:R-:W-:Y:S01]  /*6680*/  IADD3 R4, R4, -UR9, RZ ;  /* 0x8000000904047c10 */ /* 0x020fe2000fffe0ff */
[----:B------:R-:W-:Y:S01]  /*6690*/  ULDC.64 UR4, c[0x0][0x338] ;  /* 0x0000ce0000047ab9 */ /* 0x000fe20000000a00 */
[----:B------:R-:W-:Y:S01]  /*66a0*/  IMAD.IADD R0, R111, 0x1, -R0 ;  /* 0x000000016f007824 */ /* 0x000fe200078e0a00 */
[----:B------:R-:W-:Y:S01]  /*66b0*/  LOP3.LUT R2, R2, 0x1c0, RZ, 0xc0, !PT ;  /* 0x000001c002027812 */ /* 0x000fe200078ec0ff */
[----:B------:R-:W-:Y:S01]  /*66c0*/  UIMAD UR4, UR6, UR4, URZ ;  /* 0x00000004060472a4 */ /* 0x000fe2000f8e023f */
[----:B------:R-:W-:Y:S01]  /*66d0*/  IMNMX R14, R4, 0x40, PT ;  /* 0x00000040040e7817 */ /* 0x000fe20003800200 */
[----:B------:R-:W-:Y:S01]  /*66e0*/  IMAD.SHL.U32 R12, R0, 0x8, RZ ;  /* 0x00000008000c7824 */ /* 0x000fe200078e00ff */
[----:B------:R-:W-:Y:S01]  /*66f0*/  SHF.R.S32.HI R5, RZ, 0x1f, R0 ;  /* 0x0000001fff057819 */ /* 0x000fe20000011400 */
[----:B------:R-:W-:Y:S01]  /*6700*/  UIMAD UR5, UR16, UR5, UR4 ;  /* 0x00000005100572a4 */ /* 0x000fe2000f8e0204 */
[----:B------:R-:W-:Y:S01]  /*6710*/  SHF.R.U32.HI R3, RZ, 0x3, R2 ;  /* 0x00000003ff037819 */ /* 0x000fe20000011602 */
[----:B------:R-:W-:Y:S01]  /*6720*/  USHF.R.S32.HI UR7, URZ, 0x1f, UR15 ;  /* 0x0000001f3f077899 */ /* 0x000fe2000801140f */
[----:B------:R-:W-:Y:S01]  /*6730*/  LEA.HI R0, R5, R0, RZ, 0x3 ;  /* 0x0000000005007211 */ /* 0x000fe200078f18ff */
[----:B------:R-:W-:Y:S01]  /*6740*/  USEL UR15, UR15, URZ, !UP1 ;  /* 0x0000003f0f0f7287 */ /* 0x000fe2000c800000 */
[--C-:B------:R-:W-:Y:S01]  /*6750*/  LOP3.LUT R2, R2, 0x38, R12.reuse, 0xf8, !PT ;  /* 0x0000003802027812 */ /* 0x100fe200078ef80c */
[----:B------:R-:W-:Y:S01]  /*6760*/  USEL UR7, UR7, URZ, !UP1 ;  /* 0x0000003f07077287 */ /* 0x000fe2000c800000 */
[----:B------:R-:W-:Y:S01]  /*6770*/  SHF.R.S32.HI R13, RZ, 0x1f, R12 ;  /* 0x0000001fff0d7819 */ /* 0x000fe2000001140c */
[----:B------:R-:W-:Y:S01]  /*6780*/  IMAD.SHL.U32 R0, R0, 0x200, RZ ;  /* 0x0000020000007824 */ /* 0x000fe200078e00ff */
[----:B------:R-:W-:Y:S01]  /*6790*/  LOP3.LUT R2, R2, R3, RZ, 0x3c, !PT ;  /* 0x0000000302027212 */ /* 0x000fe200078e3cff */
[----:B------:R-:W-:Y:S01]  /*67a0*/  IMAD.U32 R15, RZ, RZ, UR15 ;  /* 0x0000000fff0f7e24 */ /* 0x000fe2000f8e00ff */
[----:B------:R-:W-:Y:S01]  /*67b0*/  IADD3 R4, P0, R22, UR10, RZ ;  /* 0x0000000a16047c10 */ /* 0x000fe2000ff1e0ff */
[----:B------:R-:W-:Y:S01]  /*67c0*/  IMAD.U32 R6, RZ, RZ, UR17 ;  /* 0x00000011ff067e24 */ /* 0x000fe2000f8e00ff */
[----:B------:R-:W-:Y:S01]  /*67d0*/  LOP3.LUT R0, R2, 0x7ffff000, R0, 0xf8, !PT ;  /* 0x7ffff00002007812 */ /* 0x000fe200078ef800 */
[----:B------:R-:W-:Y:S01]  /*67e0*/  IMAD.U32 R2, RZ, RZ, UR16 ;  /* 0x00000010ff027e24 */ /* 0x000fe2000f8e00ff */
[C---:B------:R-:W-:Y:S01]  /*67f0*/  ISETP.GE.AND P1, PT, R22.reuse, R14, PT ;  /* 0x0000000e1600720c */ /* 0x040fe20003f26270 */
[----:B------:R-:W-:Y:S01]  /*6800*/  BSSY B0, `(.L_x_455) ;  /* 0x0000026000007945 */ /* 0x000fe20003800000 */
[----:B------:R-:W-:Y:S01]  /*6810*/  LEA.HI.X.SX32 R5, R22, UR11, 0x1, P0 ;  /* 0x0000000b16057c11 */ /* 0x000fe200080f0eff */
[----:B------:R-:W-:Y:S01]  /*6820*/  IMAD.SHL.U32 R0, R0, 0x2, RZ ;  /* 0x0000000200007824 */ /* 0x000fe200078e00ff */
[----:B------:R-:W-:Y:S01]  /*6830*/  ISETP.GE.OR P0, PT, R12, c[0x0][0x324], P1 ;  /* 0x0000c9000c007a0c */ /* 0x000fe20000f06670 */
[----:B------:R-:W-:Y:S01]  /*6840*/  IMAD.WIDE.U32 R2, R2, c[0x0][0x338], R12 ;  /* 0x0000ce0002027a25 */ /* 0x000fe200078e000c */
[----:B------:R-:W-:-:S02]  /*6850*/  P2R R20, PR, RZ, 0x2 ;  /* 0x00000002ff147803 */ /* 0x000fc40000000000 */
[----:B------:R1:W2:Y:S01]  /*6860*/  LDS.128 R24, [R0+0x8480] ;  /* 0x0084800000187984 */ /* 0x0002a20000000c00 */
[----:B------:R-:W-:Y:S01]  /*6870*/  IMAD.WIDE R6, R6, 0x40, R4 ;  /* 0x0000004006067825 */ /* 0x000fe200078e0204 */
[----:B------:R-:W-:Y:S01]  /*6880*/  IADD3 R3, R3, UR5, RZ ;  /* 0x0000000503037c10 */ /* 0x000fe2000fffe0ff */
[----:B------:R-:W-:Y:S01]  /*6890*/  ULDC.64 UR4, c[0x0][0x340] ;  /* 0x0000d00000047ab9 */ /* 0x000fe20000000a00 */
[----:B------:R1:W3:Y:S01]  /*68a0*/  LDS.128 R28, [R0+0x8880] ;  /* 0x00888000001c7984 */ /* 0x0002e20000000c00 */
[----:B------:R-:W-:Y:S02]  /*68b0*/  UIMAD UR4, UR7, UR4, URZ ;  /* 0x00000004070472a4 */ /* 0x000fe4000f8e023f */
[----:B------:R-:W-:Y:S01]  /*68c0*/  IMAD.WIDE.U32 R10, R15, c[0x0][0x340], R2 ;  /* 0x0000d0000f0a7a25 */ /* 0x000fe200078e0002 */
[----:B------:R1:W4:Y:S01]  /*68d0*/  LDS.128 R32, [R0+0x8c80] ;  /* 0x008c800000207984 */ /* 0x0003220000000c00 */
[----:B------:R-:W-:-:S03]  /*68e0*/  UIMAD UR4, UR15, UR5, UR4 ;  /* 0x000000050f0472a4 */ /* 0x000fc6000f8e0204 */
[----:B------:R1:W1:Y:S03]  /*68f0*/  LDS.128 R36, [R0+0x9080] ;  /* 0x0090800000247984 */ /* 0x0002660000000c00 */
[----:B------:R-:W-:Y:S01]  /*6900*/  IADD3 R9, R11, UR4, RZ ;  /* 0x000000040b097c10 */ /* 0x000fe2000fffe0ff */
        /* <DEDUP_REMOVED lines=21> */
.L_x_456:
[----:B--234-:R-:W-:Y:S05]  /*6a60*/  BSYNC B0 ;  /* 0x0000000000007941 */ /* 0x01cfea0003800000 */
.L_x_455:
        /* <DEDUP_REMOVED lines=17> */
.L_x_458:
[----:B------:R-:W-:Y:S05]  /*6b80*/  BSYNC B0 ;  /* 0x0000000000007941 */ /* 0x000fea0003800000 */
.L_x_457:
        /* <DEDUP_REMOVED lines=16> */
.L_x_460:
[----:B------:R-:W-:Y:S05]  /*6c90*/  BSYNC B0 ;  /* 0x0000000000007941 */ /* 0x000fea0003800000 */
.L_x_459:
        /* <DEDUP_REMOVED lines=16> */
.L_x_462:
[----:B------:R-:W-:Y:S05]  /*6da0*/  BSYNC B0 ;  /* 0x0000000000007941 */ /* 0x000fea0003800000 */
.L_x_461:
        /* <DEDUP_REMOVED lines=16> */
.L_x_464:
[----:B------:R-:W-:Y:S05]  /*6eb0*/  BSYNC B0 ;  /* 0x0000000000007941 */ /* 0x000fea0003800000 */
.L_x_463:
        /* <DEDUP_REMOVED lines=16> */
.L_x_466:
[----:B------:R-:W-:Y:S05]  /*6fc0*/  BSYNC B0 ;  /* 0x0000000000007941 */ /* 0x000fea0003800000 */
.L_x_465:
        /* <DEDUP_REMOVED lines=16> */
.L_x_468:
[----:B------:R-:W-:Y:S05]  /*70d0*/  BSYNC B0 ;  /* 0x0000000000007941 */ /* 0x000fea0003800000 */
.L_x_467:
        /* <DEDUP_REMOVED lines=16> */
.L_x_470:
[----:B------:R-:W-:Y:S05]  /*71e0*/  BSYNC B0 ;  /* 0x0000000000007941 */ /* 0x000fea0003800000 */
.L_x_469:
[----:B------:R-:W-:Y:S01]  /*71f0*/  ULDC.64 UR4, c[0x0][0x308] ;  /* 0x0000c20000047ab9 */ /* 0x000fe20000000a00 */
[----:B-1----:R-:W-:Y:S01]  /*7200*/  IMAD.U32 R2, RZ, RZ, UR16 ;  /* 0x00000010ff027e24 */ /* 0x002fe2000f8e00ff */
[----:B------:R-:W-:Y:S01]  /*7210*/  UIMAD UR4, UR6, UR4, URZ ;  /* 0x00000004060472a4 */ /* 0x000fe2000f8e023f */
[----:B------:R-:W-:Y:S01]  /*7220*/  ISETP.NE.AND P0, PT, R20, RZ, PT ;  /* 0x000000ff1400720c */ /* 0x000fe20003f05270 */
[----:B------:R-:W-:Y:S01]  /*7230*/  BSSY B0, `(.L_x_471) ;  /* 0x0000013000007945 */ /* 0x000fe20003800000 */
[----:B------:R-:W-:Y:S01]  /*7240*/  IMAD.WIDE.U32 R2, R2, c[0x0][0x308], R12 ;  /* 0x0000c20002027a25 */ /* 0x000fe200078e000c */
[----:B------:R-:W-:Y:S01]  /*7250*/  UIMAD UR16, UR16, UR5, UR4 ;  /* 0x00000005101072a4 */ /* 0x000fe2000f8e0204 */
[----:B------:R-:W-:Y:S02]  /*7260*/  ISETP.GE.OR P0, PT, R12, c[0x0][0x2f4], P0 ;  /* 0x0000bd000c007a0c */ /* 0x000fe40000706670 */
        /* <DEDUP_REMOVED lines=15> */
.L_x_472:
[----:B------:R-:W-:Y:S05]  /*7360*/  BSYNC B0 ;  /* 0x0000000000007941 */ /* 0x000fea0003800000 */
.L_x_471:
        /* <DEDUP_REMOVED lines=15> */
.L_x_474:
[----:B------:R-:W-:Y:S05]  /*7460*/  BSYNC B0 ;  /* 0x0000000000007941 */ /* 0x000fea0003800000 */
.L_x_473:
        /* <DEDUP_REMOVED lines=14> */
.L_x_476:
[----:B------:R-:W-:Y:S05]  /*7550*/  BSYNC B0 ;  /* 0x0000000000007941 */ /* 0x000fea0003800000 */
.L_x_475:
        /* <DEDUP_REMOVED lines=14> */
.L_x_478:
[----:B------:R-:W-:Y:S05]  /*7640*/  BSYNC B0 ;  /* 0x0000000000007941 */ /* 0x000fea0003800000 */
.L_x_477:
        /* <DEDUP_REMOVED lines=14> */
.L_x_480:
[----:B------:R-:W-:Y:S05]  /*7730*/  BSYNC B0 ;  /* 0x0000000000007941 */ /* 0x000fea0003800000 */
.L_x_479:
        /* <DEDUP_REMOVED lines=14> */
.L_x_482:
[----:B------:R-:W-:Y:S05]  /*7820*/  BSYNC B0 ;  /* 0x0000000000007941 */ /* 0x000fea0003800000 */
.L_x_481:
        /* <DEDUP_REMOVED lines=14> */
.L_x_484:
[----:B------:R-:W-:Y:S05]  /*7910*/  BSYNC B0 ;  /* 0x0000000000007941 */ /* 0x000fea0003800000 */
.L_x_483:
        /* <DEDUP_REMOVED lines=14> */
.L_x_453:
[----:B------:R-:W-:Y:S02]  /*7a00*/  ULDC.64 UR4, c[0x0][0x358] ;  /* 0x0000d60000047ab9 */ /* 0x000fe40000000a00 */
[----:B------:R-:W-:Y:S02]  /*7a10*/  UISETP.NE.U32.AND UP1, UPT, URZ, UR4, UPT ;  /* 0x000000043f00728c */ /* 0x000fe4000bf25070 */
[----:B------:R-:W-:Y:S02]  /*7a20*/  UMOV UR6, 0x4 ;  /* 0x0000000400067882 */ /* 0x000fe40000000000 */
[----:B------:R-:W-:-:S03]  /*7a30*/  UISETP.NE.AND.EX UP1, UPT, URZ, UR5, UPT, UP1 ;  /* 0x000000053f00728c */ /* 0x000fc6000bf25310 */
[----:B------:R-:W-:Y:S02]  /*7a40*/  ULDC.64 UR4, c[0x0][0x358] ;  /* 0x0000d60000047ab9 */ /* 0x000fe40000000a00 */
[----:B------:R-:W-:Y:S01]  /*7a50*/  UIMAD.WIDE UR4, UR15, UR6, UR4 ;  /* 0x000000060f0472a5 */ /* 0x000fe2000f8e0204 */
[----:B------:R-:W-:-:S05]  /*7a60*/  PLOP3.LUT P0, PT, PT, PT, UP1, 0x80, 0x0 ;  /* 0x000000000000781c */ /* 0x000fca0003f0f018 */
[----:B------:R-:W-:Y:S01]  /*7a70*/  IMAD.U32 R4, RZ, RZ, UR4 ;  /* 0x00000004ff047e24 */ /* 0x000fe2000f8e00ff */
[----:B------:R-:W-:Y:S01]  /*7a80*/  MOV R5, UR5 ;  /* 0x0000000500057c02 */ /* 0x000fe20008000f00 */
[----:B------:R-:W-:-:S06]  /*7a90*/  ULDC.64 UR4, c[0x0][0x360] ;  /* 0x0000d80000047ab9 */ /* 0x000fcc0000000a00 */
[----:B------:R-:W2:Y:S01]  /*7aa0*/  @P0 LDG.E R0, [R4.64] ;  /* 0x0000001204000981 */ /* 0x000ea2000c1e1900 */
[----:B------:R-:W-:Y:S01]  /*7ab0*/  UISETP.NE.U32.AND UP0, UPT, URZ, UR4, UPT ;  /* 0x000000043f00728c */ /* 0x000fe2000bf05070 */
[----:B------:R-:W-:-:S03]  /*7ac0*/  IMAD.MOV.U32 R6, RZ, RZ, c[0x0][0x2f0] ;  /* 0x0000bc00ff067624 */ /* 0x000fc600078e00ff */
[----:B------:R-:W-:-:S03]  /*7ad0*/  UISETP.NE.AND.EX UP0, UPT, URZ, UR5, UPT, UP0 ;  /* 0x000000053f00728c */ /* 0x000fc6000bf05300 */
[----:B------:R-:W-:-:S03]  /*7ae0*/  ULDC.64 UR4, c[0x0][0x360] ;  /* 0x0000d80000047ab9 */ /* 0x000fc60000000a00 */
[----:B------:R-:W-:-:S05]  /*7af0*/  PLOP3.LUT P1, PT, PT, PT, UP0, 0x80, 0x0 ;  /* 0x000000000000781c */ /* 0x000fca0003f2f008 */
[----:B------:R-:W-:-:S06]  /*7b00*/  @UP0 UIMAD.WIDE UR4, UR15, UR6, UR4 ;  /* 0x000000060f0402a5 */ /* 0x000fcc000f8e0204 */
[----:B------:R-:W-:Y:S01]  /*7b10*/  MOV R2, UR4 ;  /* 0x0000000400027c02 */ /* 0x000fe20008000f00 */
        /* <DEDUP_REMOVED lines=13> */
.L_x_485:
[----:B-1----:R-:W1:Y:S01]  /*7bf0*/  S2R R2, SR_TID.X ;  /* 0x0000000000027919 */ /* 0x002e620000002100 */
[----:B------:R-:W-:Y:S01]  /*7c00*/  USHF.R.S32.HI UR6, URZ, 0x1f, UR16 ;  /* 0x0000001f3f067899 */ /* 0x000fe20008011410 */
[----:B-----5:R-:W-:Y:S01]  /*7c10*/  IADD3 R15, R6, -UR9, RZ ;  /* 0x80000009060f7c10 */ /* 0x020fe2000fffe0ff */
[----:B------:R-:W-:Y:S01]  /*7c20*/  ULDC.64 UR4, c[0x0][0x308] ;  /* 0x0000c20000047ab9 */ /* 0x000fe20000000a00 */
[----:B------:R-:W-:Y:S01]  /*7c30*/  IMAD.U32 R6, RZ, RZ, UR17 ;  /* 0x00000011ff067e24 */ /* 0x000fe2000f8e00ff */
[----:B------:R-:W-:Y:S01]  /*7c40*/  UIMAD UR4, UR6, UR4, URZ ;  /* 0x00000004060472a4 */ /* 0x000fe2000f8e023f */
[----:B------:R-:W-:Y:S01]  /*7c50*/  BSSY B0, `(.L_x_486) ;  /* 0x0000024000007945 */ /* 0x000fe20003800000 */
[----:B------:R-:W-:-:S02]  /*7c60*/  USHF.R.S32.HI UR7, URZ, 0x1f, UR15 ;  /* 0x0000001f3f077899 */ /* 0x000fc4000801140f */
[----:B------:R-:W-:Y:S02]  /*7c70*/  UIMAD UR5, UR16, UR5, UR4 ;  /* 0x00000005100572a4 */ /* 0x000fe4000f8e0204 */
[----:B------:R-:W-:Y:S02]  /*7c80*/  USEL UR15, UR15, URZ, !UP1 ;  /* 0x0000003f0f0f7287 */ /* 0x000fe4000c800000 */
[----:B------:R-:W-:-:S04]  /*7c90*/  USEL UR7, UR7, URZ, !UP1 ;  /* 0x0000003f07077287 */ /* 0x000fc8000c800000 */
[----:B------:R-:W-:Y:S01]  /*7ca0*/  IMAD.U32 R16, RZ, RZ, UR15 ;  /* 0x0000000fff107e24 */ /* 0x000fe2000f8e00ff */
[----:B-1----:R-:W-:-:S04]  /*7cb0*/  SHF.R.S32.HI R14, RZ, 0x1f, R2 ;  /* 0x0000001fff0e7819 */ /* 0x002fc80000011402 */
[----:B------:R-:W-:-:S04]  /*7cc0*/  LEA.HI R14, R14, R2, RZ, 0x5 ;  /* 0x000000020e0e7211 */ /* 0x000fc800078f28ff */
[----:B------:R-:W-:Y:S02]  /*7cd0*/  LOP3.LUT R0, R14, 0x1fffffe0, RZ, 0xc0, !PT ;  /* 0x1fffffe00e007812 */ /* 0x000fe400078ec0ff */
[----:B------:R-:W-:-:S03]  /*7ce0*/  SHF.R.S32.HI R14, RZ, 0x5, R14 ;  /* 0x00000005ff0e7819 */ /* 0x000fc6000001140e */
[----:B------:R-:W-:Y:S01]  /*7cf0*/  IMAD.IADD R0, R2, 0x1, -R0 ;  /* 0x0000000102007824 */ /* 0x000fe200078e0a00 */
[C---:B------:R-:W-:Y:S01]  /*7d00*/  IADD3 R4, P0, R14.reuse, UR10, RZ ;  /* 0x0000000a0e047c10 */ /* 0x040fe2000ff1e0ff */
[----:B------:R-:W-:Y:S01]  /*7d10*/  IMAD.U32 R2, RZ, RZ, UR16 ;  /* 0x00000010ff027e24 */ /* 0x000fe2000f8e00ff */
[----:B------:R-:W-:Y:S01]  /*7d20*/  ISETP.GE.AND P1, PT, R14, R15, PT ;  /* 0x0000000f0e00720c */ /* 0x000fe20003f26270 */
[----:B------:R-:W-:Y:S01]  /*7d30*/  IMAD.SHL.U32 R12, R0, 0x8, RZ ;  /* 0x00000008000c7824 */ /* 0x000fe200078e00ff */
[----:B------:R-:W-:Y:S02]  /*7d40*/  LEA.HI.X.SX32 R5, R14, UR11, 0x1, P0 ;  /* 0x0000000b0e057c11 */ /* 0x000fe400080f0eff */
[----:B------:R-:W-:Y:S02]  /*7d50*/  P2R R17, PR, RZ, 0x2 ;  /* 0x00000002ff117803 */ /* 0x000fe40000000000 */
[----:B------:R-:W-:Y:S01]  /*7d60*/  SHF.R.S32.HI R13, RZ, 0x1f, R12 ;  /* 0x0000001fff0d7819 */ /* 0x000fe2000001140c */
[----:B------:R-:W-:Y:S01]  /*7d70*/  IMAD.WIDE R6, R6, 0x40, R4 ;  /* 0x0000004006067825 */ /* 0x000fe200078e0204 */
        /* <DEDUP_REMOVED lines=17> */
.L_x_487:
[----:B------:R-:W-:Y:S05]  /*7e90*/  BSYNC B0 ;  /* 0x0000000000007941 */ /* 0x000fea0003800000 */
.L_x_486:
        /* <DEDUP_REMOVED lines=17> */
.L_x_489:
[----:B------:R-:W-:Y:S05]  /*7fb0*/  BSYNC B0 ;  /* 0x0000000000007941 */ /* 0x000fea0003800000 */
.L_x_488:
        /* <DEDUP_REMOVED lines=16> */
.L_x_491:
[----:B------:R-:W-:Y:S05]  /*80c0*/  BSYNC B0 ;  /* 0x0000000000007941 */ /* 0x000fea0003800000 */
.L_x_490:
        /* <DEDUP_REMOVED lines=16> */
.L_x_493:
[----:B------:R-:W-:Y:S05]  /*81d0*/  BSYNC B0 ;  /* 0x0000000000007941 */ /* 0x000fea0003800000 */
.L_x_492:
        /* <DEDUP_REMOVED lines=16> */
.L_x_495:
[----:B------:R-:W-:Y:S05]  /*82e0*/  BSYNC B0 ;  /* 0x0000000000007941 */ /* 0x000fea0003800000 */
.L_x_494:
        /* <DEDUP_REMOVED lines=16> */
.L_x_497:
[----:B------:R-:W-:Y:S05]  /*83f0*/  BSYNC B0 ;  /* 0x0000000000007941 */ /* 0x000fea0003800000 */
.L_x_496:
        /* <DEDUP_REMOVED lines=16> */
.L_x_499:
[----:B------:R-:W-:Y:S05]  /*8500*/  BSYNC B0 ;  /* 0x0000000000007941 */ /* 0x000fea0003800000 */
.L_x_498:
        /* <DEDUP_REMOVED lines=16> */
.L_x_501:
[----:B------:R-:W-:Y:S05]  /*8610*/  BSYNC B0 ;  /* 0x0000000000007941 */ /* 0x000fea0003800000 */
.L_x_500:
        /* <DEDUP_REMOVED lines=23> */
.L_x_503:
[----:B------:R-:W-:Y:S05]  /*8790*/  BSYNC B0 ;  /* 0x0000000000007941 */ /* 0x000fea0003800000 */
.L_x_502:
        /* <DEDUP_REMOVED lines=15> */
.L_x_505:
[----:B------:R-:W-:Y:S05]  /*8890*/  BSYNC B0 ;  /* 0x0000000000007941 */ /* 0x000fea0003800000 */
.L_x_504:
        /* <DEDUP_REMOVED lines=14> */
.L_x_507:
[----:B------:R-:W-:Y:S05]  /*8980*/  BSYNC B0 ;  /* 0x0000000000007941 */ /* 0x000fea0003800000 */
.L_x_506:
        /* <DEDUP_REMOVED lines=14> */
.L_x_509:
[----:B------:R-:W-:Y:S05]  /*8a70*/  BSYNC B0 ;  /* 0x0000000000007941 */ /* 0x000fea0003800000 */
.L_x_508:
        /* <DEDUP_REMOVED lines=14> */
.L_x_511:
[----:B------:R-:W-:Y:S05]  /*8b60*/  BSYNC B0 ;  /* 0x0000000000007941 */ /* 0x000fea0003800000 */
.L_x_510:
        /* <DEDUP_REMOVED lines=14> */
.L_x_513:
[----:B------:R-:W-:Y:S05]  /*8c50*/  BSYNC B0 ;  /* 0x0000000000007941 */ /* 0x000fea0003800000 */
.L_x_512:
        /* <DEDUP_REMOVED lines=14> */
.L_x_515:
[----:B------:R-:W-:Y:S05]  /*8d40*/  BSYNC B0 ;  /* 0x0000000000007941 */ /* 0x000fea0003800000 */
.L_x_514:
        /* <DEDUP_REMOVED lines=14> */
.L_x_516:
        /* <DEDUP_REMOVED lines=13> */
.L_x_1157:


//--------------------- .text._ZN7cutlass13device_kernelIN5flash32FlashAttnBwdPostprocessConvertdQIN4cute5tupleIJNS3_1CILi32EEENS5_ILi256EEEEEENS_10bfloat16_tEfNS_4arch4Sm80ELi256ENS3_8TiledMMAINS3_8MMA_AtomIJNS3_30SM80_16x8x16_F32BF16BF16F32_TNEEEENS3_6LayoutINS4_IJNS5_ILi1EEENS5_ILi8EEESH_EEENS4_IJNS5_ILi0EEESH_SK_EEEEENS4_IJNS5_ILi16EEENS5_ILi128EEESN_EEEEELb0EEEEEvNT_6ParamsE --------------------------
	.section	.text._ZN7cutlass13device_kernelIN5flash32FlashAttnBwdPostprocessConvertdQIN4cute5tupleIJNS3_1CILi32EEENS5_ILi256EEEEEENS_10bfloat16_tEfNS_4arch4Sm80ELi256ENS3_8TiledMMAINS3_8MMA_AtomIJNS3_30SM80_16x8x16_F32BF16BF16F32_TNEEEENS3_6LayoutINS4_IJNS5_ILi1EEENS5_ILi8EEESH_EEENS4_IJNS5_ILi0EEESH_SK_EEEEENS4_IJNS5_ILi16EEENS5_ILi128EEESN_EEEEELb0EEEEEvNT_6ParamsE,"ax",@progbits
	.sectioninfo	@"SHI_REGISTERS=51"
	.align	128
.text._ZN7cutlass13device_kernelIN5flash32FlashAttnBwdPostprocessConvertdQIN4cute5tupleIJNS3_1CILi32EEENS5_ILi256EEEEEENS_10bfloat16_tEfNS_4arch4Sm80ELi256ENS3_8TiledMMAINS3_8MMA_AtomIJNS3_30SM80_16x8x16_F32BF16BF16F32_TNEEEENS3_6LayoutINS4_IJNS5_ILi1EEENS5_ILi8EEESH_EEENS4_IJNS5_ILi0EEESH_SK_EEEEENS4_IJNS5_ILi16EEENS5_ILi128EEESN_EEEEELb0EEEEEvNT_6ParamsE:
        .type           _ZN7cutlass13device_kernelIN5flash32FlashAttnBwdPostprocessConvertdQIN4cute5tupleIJNS3_1CILi32EEENS5_ILi256EEEEEENS_10bfloat16_tEfNS_4arch4Sm80ELi256ENS3_8TiledMMAINS3_8MMA_AtomIJNS3_30SM80_16x8x16_F32BF16BF16F32_TNEEEENS3_6LayoutINS4_IJNS5_ILi1EEENS5_ILi8EEESH_EEENS4_IJNS5_ILi0EEESH_SK_EEEEENS4_IJNS5_ILi16EEENS5_ILi128EEESN_EEEEELb0EEEEEvNT_6ParamsE,@function
        .size           _ZN7cutlass13device_kernelIN5flash32FlashAttnBwdPostprocessConvertdQIN4cute5tupleIJNS3_1CILi32EEENS5_ILi256EEEEEENS_10bfloat16_tEfNS_4arch4Sm80ELi256ENS3_8TiledMMAINS3_8MMA_AtomIJNS3_30SM80_16x8x16_F32BF16BF16F32_TNEEEENS3_6LayoutINS4_IJNS5_ILi1EEENS5_ILi8EEESH_EEENS4_IJNS5_ILi0EEESH_SK_EEEEENS4_IJNS5_ILi16EEENS5_ILi128EEESN_EEEEELb0EEEEEvNT_6ParamsE,(.L_x_1158 - _ZN7cutlass13device_kernelIN5flash32FlashAttnBwdPostprocessConvertdQIN4cute5tupleIJNS3_1CILi32EEENS5_ILi256EEEEEENS_10bfloat16_tEfNS_4arch4Sm80ELi256ENS3_8TiledMMAINS3_8MMA_AtomIJNS3_30SM80_16x8x16_F32BF16BF16F32_TNEEEENS3_6LayoutINS4_IJNS5_ILi1EEENS5_ILi8EEESH_EEENS4_IJNS5_ILi0EEESH_SK_EEEEENS4_IJNS5_ILi16EEENS5_ILi128EEESN_EEEEELb0EEEEEvNT_6ParamsE)
        .other          _ZN7cutlass13device_kernelIN5flash32FlashAttnBwdPostprocessConvertdQIN4cute5tupleIJNS3_1CILi32EEENS5_ILi256EEEEEENS_10bfloat16_tEfNS_4arch4Sm80ELi256ENS3_8TiledMMAINS3_8MMA_AtomIJNS3_30SM80_16x8x16_F32BF16BF16F32_TNEEEENS3_6LayoutINS4_IJNS5_ILi1EEENS5_ILi8EEESH_EEENS4_IJNS5_ILi0EEESH_SK_EEEEENS4_IJNS5_ILi16EEENS5_ILi128EEESN_EEEEELb0EEEEEvNT_6ParamsE,@"STO_CUDA_ENTRY STV_DEFAULT"
_ZN7cutlass13device_kernelIN5flash32FlashAttnBwdPostprocessConvertdQIN4cute5tupleIJNS3_1CILi32EEENS5_ILi256EEEEEENS_10bfloat16_tEfNS_4arch4Sm80ELi256ENS3_8TiledMMAINS3_8MMA_AtomIJNS3_30SM80_16x8x16_F32BF16BF16F32_TNEEEENS3_6LayoutINS4_IJNS5_ILi1EEENS5_ILi8EEESH_EEENS4_IJNS5_ILi0EEESH_SK_EEEEENS4_IJNS5_ILi16EEENS5_ILi128EEESN_EEEEELb0EEEEEvNT_6ParamsE:
[----:B------:R-:W-:Y:S02]  /*0000*/  IMAD.MOV.U32 R1, RZ, RZ, c[0x0][0x28] ;  /* 0x00000a00ff017624 */ /* 0x000fe400078e00ff */
[----:B------:R-:W0:Y:S01]  /*0010*/  S2R R11, SR_CTAID.Z ;  /* 0x00000000000b7919 */ /* 0x000e220000002700 */
[----:B------:R-:W-:Y:S01]  /*0020*/  ISETP.NE.U32.AND P0, PT, RZ, c[0x0][0x1c8], PT ;  /* 0x00007200ff007a0c */ /* 0x000fe20003f05070 */
[----:B------:R-:W-:Y:S01]  /*0030*/  IMAD.MOV.U32 R6, RZ, RZ, 0x4 ;  /* 0x00000004ff067424 */ /* 0x000fe200078e00ff */
[----:B------:R-:W-:Y:S01]  /*0040*/  ISETP.NE.U32.AND P1, PT, RZ, c[0x0][0x1c0], PT ;  /* 0x00007000ff007a0c */ /* 0x000fe20003f25070 */
[----:B------:R-:W-:Y:S01]  /*0050*/  ULDC.64 UR4, c[0x0][0x118] ;  /* 0x0000460000047ab9 */ /* 0x000fe20000000a00 */
[----:B------:R-:W-:Y:S02]  /*0060*/  ISETP.NE.AND.EX P0, PT, RZ, c[0x0][0x1cc], PT, P0 ;  /* 0x00007300ff007a0c */ /* 0x000fe40003f05300 */
[----:B------:R-:W-:Y:S01]  /*0070*/  ISETP.NE.AND.EX P1, PT, RZ, c[0x0][0x1c4], PT, P1 ;  /* 0x00007100ff007a0c */ /* 0x000fe20003f25310 */
[----:B------:R-:W-:Y:S02]  /*0080*/  IMAD.MOV.U32 R41, RZ, RZ, c[0x0][0x190] ;  /* 0x00006400ff297624 */ /* 0x000fe400078e00ff */
[----:B0-----:R-:W-:-:S08]  /*0090*/  IMAD.WIDE R4, R11, R6, c[0x0][0x1c0] ;  /* 0x000070000b047625 */ /* 0x001fd000078e0206 */
[----:B------:R-:W-:Y:S02]  /*00a0*/  @P0 IMAD.WIDE R6, R11, R6, c[0x0][0x1c8] ;  /* 0x000072000b060625 */ /* 0x000fe400078e0206 */
[----:B------:R0:W5:Y:S01]  /*00b0*/  @P1 LDG.E R38, [R4.64] ;  /* 0x0000000404261981 */ /* 0x000162000c1e1900 */
[----:B------:R-:W-:-:S03]  /*00c0*/  ISETP.NE.U32.AND P2, PT, RZ, c[0x0][0x1c0], PT ;  /* 0x00007000ff007a0c */ /* 0x000fc60003f45070 */
[----:B------:R0:W5:Y:S04]  /*00d0*/  @P0 LDG.E R41, [R6.64] ;  /* 0x0000000406290981 */ /* 0x000168000c1e1900 */
[----:B------:R-:W1:Y:S02]  /*00e0*/  S2R R3, SR_CTAID.X ;  /* 0x0000000000037919 */ /* 0x000e640000002500 */
[----:B-1----:R-:W-:Y:S01]  /*00f0*/  IMAD.SHL.U32 R42, R3, 0x20, RZ ;  /* 0x00000020032a7824 */ /* 0x002fe200078e00ff */
[----:B------:R-:W-:Y:S05]  /*0100*/  @P0 BRA `(.L_x_517) ;  /* 0x0000004000000947 */ /* 0x000fea0003800000 */
[----:B0-----:R-:W-:Y:S05]  /*0110*/  @!P1 BRA `(.L_x_517) ;  /* 0x0000003000009947 */ /* 0x001fea0003800000 */
[----:B------:R-:W2:Y:S04]  /*0120*/  LDG.E R0, [R4.64] ;  /* 0x0000000404007981 */ /* 0x000ea8000c1e1900 */
[----:B-----5:R-:W2:Y:S02]  /*0130*/  LDG.E R41, [R4.64+0x4] ;  /* 0x0000040404297981 */ /* 0x020ea4000c1e1900 */
[----:B--2---:R-:W-:-:S03]  /*0140*/  IMAD.IADD R41, R41, 0x1, -R0 ;  /* 0x0000000129297824 */ /* 0x004fc600078e0a00 */
.L_x_517:
[----:B0-----:R-:W-:Y:S02]  /*0150*/  ISETP.NE.AND.EX P0, PT, RZ, c[0x0][0x1c4], PT, P2 ;  /* 0x00007100ff007a0c */ /* 0x001fe40003f05320 */
[----:B-----5:R-:W-:-:S02]  /*0160*/  ISETP.LE.AND P2, PT, R41, R42, PT ;  /* 0x0000002a2900720c */ /* 0x020fc40003f43270 */
[----:B------:R-:W-:-:S11]  /*0170*/  @P1 LEA R2, R11, R38, 0x5 ;  /* 0x000000260b021211 */ /* 0x000fd600078e28ff */
[----:B------:R-:W-:Y:S05]  /*0180*/  @P0 EXIT P2 ;  /* 0x000000000000094d */ /* 0x000fea0001000000 */
[----:B------:R-:W0:Y:S01]  /*0190*/  S2R R39, SR_TID.X ;  /* 0x0000000000277919 */ /* 0x000e220000002100 */
[----:B------:R-:W-:Y:S01]  /*01a0*/  @P1 SHF.R.S32.HI R5, RZ, 0x1f, R2 ;  /* 0x0000001fff051819 */ /* 0x000fe20000011402 */
[----:B------:R-:W-:Y:S01]  /*01b0*/  IMAD.SHL.U32 R9, R3, 0x2000, RZ ;  /* 0x0000200003097824 */ /* 0x000fe200078e00ff */
[----:B------:R-:W-:Y:S01]  /*01c0*/  SEL R36, R11, RZ, !P0 ;  /* 0x000000ff0b247207 */ /* 0x000fe20004000000 */
[----:B------:R-:W1:Y:S01]  /*01d0*/  S2R R0, SR_CTAID.Y ;  /* 0x0000000000007919 */ /* 0x000e620000002600 */
[----:B------:R-:W-:-:S05]  /*01e0*/  @P1 LEA.HI R5, R5, R2, RZ, 0x5 ;  /* 0x0000000205051211 */ /* 0x000fca00078f28ff */
[----:B------:R-:W-:-:S05]  /*01f0*/  @P1 IMAD.SHL.U32 R5, R5, 0x100, RZ ;  /* 0x0000010005051824 */ /* 0x000fca00078e00ff */
[----:B------:R-:W-:Y:S02]  /*0200*/  @P1 LOP3.LUT R7, R5, 0xffffe000, RZ, 0xc0, !PT ;  /* 0xffffe00005071812 */ /* 0x000fe400078ec0ff */
[----:B------:R-:W-:Y:S02]  /*0210*/  CS2R R4, SRZ ;  /* 0x0000000000047805 */ /* 0x000fe4000001ff00 */
[--C-:B------:R-:W-:Y:S01]  /*0220*/  @P1 SHF.R.S32.HI R5, RZ, 0x1f, R7.reuse ;  /* 0x0000001fff051819 */ /* 0x100fe20000011407 */
[----:B------:R-:W-:Y:S01]  /*0230*/  @P1 IMAD.MOV.U32 R4, RZ, RZ, R7 ;  /* 0x000000ffff041224 */ /* 0x000fe200078e0007 */
[----:B------:R-:W-:Y:S01]  /*0240*/  SHF.R.S32.HI R7, RZ, 0x1f, R9 ;  /* 0x0000001fff077819 */ /* 0x000fe20000011409 */
[----:B0-----:R-:W-:Y:S01]  /*0250*/  IMAD.SHL.U32 R2, R39, 0x4, RZ ;  /* 0x0000000427027824 */ /* 0x001fe200078e00ff */
[----:B-1----:R-:W-:-:S04]  /*0260*/  SHF.R.S32.HI R37, RZ, 0x1f, R0 ;  /* 0x0000001fff257819 */ /* 0x002fc80000011400 */
[----:B------:R-:W-:Y:S02]  /*0270*/  IADD3 R4, P2, P3, R4, R2, R9 ;  /* 0x0000000204047210 */ /* 0x000fe40007b5e009 */
[----:B------:R-:W-:Y:S01]  /*0280*/  SHF.R.S32.HI R6, RZ, 0x1f, R2 ;  /* 0x0000001fff067819 */ /* 0x000fe20000011402 */
[----:B------:R-:W-:Y:S01]  /*0290*/  IMAD R9, R37, c[0x0][0x178], RZ ;  /* 0x00005e0025097a24 */ /* 0x000fe200078e02ff */
[----:B------:R-:W-:Y:S02]  /*02a0*/  SHF.R.S32.HI R2, RZ, 0x1f, R11 ;  /* 0x0000001fff027819 */ /* 0x000fe4000001140b */
[----:B------:R-:W-:Y:S01]  /*02b0*/  IADD3.X R5, R5, R6, R7, P2, P3 ;  /* 0x0000000605057210 */ /* 0x000fe200017e6407 */
[----:B------:R-:W-:Y:S01]  /*02c0*/  IMAD R9, R0, c[0x0][0x17c], R9 ;  /* 0x00005f0000097a24 */ /* 0x000fe200078e0209 */
[----:B------:R-:W-:-:S03]  /*02d0*/  SEL R2, R2, RZ, !P0 ;  /* 0x000000ff02027207 */ /* 0x000fc60004000000 */
[----:B------:R-:W-:-:S04]  /*02e0*/  IMAD.WIDE.U32 R4, R0, c[0x0][0x178], R4 ;  /* 0x00005e0000047a25 */ /* 0x000fc800078e0004 */
[----:B------:R-:W-:Y:S02]  /*02f0*/  IMAD R7, R2, c[0x0][0x180], RZ ;  /* 0x0000600002077a24 */ /* 0x000fe400078e02ff */
[----:B------:R-:W-:Y:S02]  /*0300*/  IMAD.IADD R5, R5, 0x1, R9 ;  /* 0x0000000105057824 */ /* 0x000fe400078e0209 */
[C---:B------:R-:W-:Y:S02]  /*0310*/  IMAD R7, R36.reuse, c[0x0][0x184], R7 ;  /* 0x0000610024077a24 */ /* 0x040fe400078e0207 */
[----:B------:R-:W-:-:S05]  /*0320*/  IMAD.WIDE.U32 R4, R36, c[0x0][0x180], R4 ;  /* 0x0000600024047a25 */ /* 0x000fca00078e0004 */
[----:B------:R-:W-:Y:S02]  /*0330*/  IADD3 R5, R5, R7, RZ ;  /* 0x0000000705057210 */ /* 0x000fe40007ffe0ff */
[----:B------:R-:W-:-:S04]  /*0340*/  LEA R44, P0, R4, c[0x0][0x160], 0x2 ;  /* 0x00005800042c7a11 */ /* 0x000fc800078010ff */
[----:B------:R-:W-:-:S05]  /*0350*/  LEA.HI.X R45, R4, c[0x0][0x164], R5, 0x2, P0 ;  /* 0x00005900042d7a11 */ /* 0x000fca00000f1405 */
[----:B------:R0:W2:Y:S04]  /*0360*/  LDG.E.128 R4, [R44.64] ;  /* 0x000000042c047981 */ /* 0x0000a8000c1e1d00 */
[----:B------:R0:W3:Y:S04]  /*0370*/  LDG.E.128 R8, [R44.64+0x1000] ;  /* 0x001000042c087981 */ /* 0x0000e8000c1e1d00 */
[----:B------:R0:W4:Y:S04]  /*0380*/  LDG.E.128 R12, [R44.64+0x2000] ;  /* 0x002000042c0c7981 */ /* 0x000128000c1e1d00 */
[----:B------:R0:W5:Y:S04]  /*0390*/  LDG.E.128 R16, [R44.64+0x3000] ;  /* 0x003000042c107981 */ /* 0x000168000c1e1d00 */
[----:B------:R0:W5:Y:S04]  /*03a0*/  LDG.E.128 R20, [R44.64+0x4000] ;  /* 0x004000042c147981 */ /* 0x000168000c1e1d00 */
[----:B------:R0:W5:Y:S04]  /*03b0*/  LDG.E.128 R24, [R44.64+0x5000] ;  /* 0x005000042c187981 */ /* 0x000168000c1e1d00 */
[----:B------:R0:W5:Y:S04]  /*03c0*/  LDG.E.128 R28, [R44.64+0x6000] ;  /* 0x006000042c1c7981 */ /* 0x000168000c1e1d00 */
[----:B------:R0:W5:Y:S01]  /*03d0*/  LDG.E.128 R32, [R44.64+0x7000] ;  /* 0x007000042c207981 */ /* 0x000162000c1e1d00 */
[----:B------:R-:W-:Y:S01]  /*03e0*/  SHF.R.S32.HI R46, RZ, 0x1f, R39 ;  /* 0x0000001fff2e7819 */ /* 0x000fe20000011427 */
[----:B------:R-:W-:Y:S01]  /*03f0*/  IMAD.IADD R41, R41, 0x1, -R42 ;  /* 0x0000000129297824 */ /* 0x000fe200078e0a2a */
[----:B------:R-:W-:Y:S01]  /*0400*/  BSSY B0, `(.L_x_518) ;  /* 0x00000bd000007945 */ /* 0x000fe20003800000 */
[----:B------:R-:W-:Y:S01]  /*0410*/  IMAD R37, R37, c[0x0][0x1a8], RZ ;  /* 0x00006a0025257a24 */ /* 0x000fe200078e02ff */
[----:B------:R-:W-:-:S02]  /*0420*/  LEA.HI R40, R46, R39, RZ, 0x2 ;  /* 0x000000272e287211 */ /* 0x000fc400078f10ff */
[-C--:B------:R-:W-:Y:S01]  /*0430*/  LEA.HI R47, R46, R39.reuse, RZ, 0x6 ;  /* 0x000000272e2f7211 */ /* 0x080fe200078f30ff */
[----:B------:R-:W-:Y:S01]  /*0440*/  IMAD R37, R0, c[0x0][0x1ac], R37 ;  /* 0x00006b0000257a24 */ /* 0x000fe200078e0225 */
[--C-:B------:R-:W-:Y:S02]  /*0450*/  SHF.R.S32.HI R43, RZ, 0x2, R40.reuse ;  /* 0x00000002ff2b7819 */ /* 0x100fe40000011428 */
[----:B------:R-:W-:Y:S01]  /*0460*/  SHF.R.S32.HI R48, RZ, 0x1f, R40 ;  /* 0x0000001fff307819 */ /* 0x000fe20000011428 */
[----:B------:R-:W-:Y:S01]  /*0470*/  IMAD.SHL.U32 R47, R47, 0x8, RZ ;  /* 0x000000082f2f7824 */ /* 0x000fe200078e00ff */
[----:B0-----:R-:W-:Y:S02]  /*0480*/  LEA.HI R45, R46, R39, RZ, 0x5 ;  /* 0x000000272e2d7211 */ /* 0x001fe400078f28ff */
[----:B------:R-:W-:Y:S02]  /*0490*/  LEA.HI R48, R48, R43, RZ, 0x3 ;  /* 0x0000002b30307211 */ /* 0x000fe400078f18ff */
[----:B------:R-:W-:-:S02]  /*04a0*/  LEA.HI R46, R46, R39, RZ, 0x7 ;  /* 0x000000272e2e7211 */ /* 0x000fc400078f38ff */
[----:B------:R-:W-:Y:S02]  /*04b0*/  LOP3.LUT R44, R48, 0xfffffff8, RZ, 0xc0, !PT ;  /* 0xfffffff8302c7812 */ /* 0x000fe400078ec0ff */
[--C-:B------:R-:W-:Y:S02]  /*04c0*/  SHF.R.S32.HI R48, RZ, 0x1f, R45.reuse ;  /* 0x0000001fff307819 */ /* 0x100fe4000001142d */
[----:B------:R-:W-:Y:S01]  /*04d0*/  SHF.R.U32.HI R46, RZ, 0x1, R46 ;  /* 0x00000001ff2e7819 */ /* 0x000fe2000001162e */
[----:B------:R-:W-:Y:S01]  /*04e0*/  IMAD.IADD R44, R43, 0x1, -R44 ;  /* 0x000000012b2c7824 */ /* 0x000fe200078e0a2c */
[----:B------:R-:W-:Y:S02]  /*04f0*/  SHF.R.S32.HI R43, RZ, 0x5, R45 ;  /* 0x00000005ff2b7819 */ /* 0x000fe4000001142d */
[----:B------:R-:W-:Y:S02]  /*0500*/  LOP3.LUT R40, R40, 0x7ffffffc, RZ, 0xc0, !PT ;  /* 0x7ffffffc28287812 */ /* 0x000fe400078ec0ff */
[----:B------:R-:W-:-:S02]  /*0510*/  LEA.HI R48, R48, R43, RZ, 0x2 ;  /* 0x0000002b30307211 */ /* 0x000fc400078f10ff */
[----:B------:R-:W-:Y:S01]  /*0520*/  LOP3.LUT R47, R47, 0x7ffffe00, RZ, 0xc0, !PT ;  /* 0x7ffffe002f2f7812 */ /* 0x000fe200078ec0ff */
[----:B------:R-:W-:Y:S01]  /*0530*/  IMAD.IADD R40, R39, 0x1, -R40 ;  /* 0x0000000127287824 */ /* 0x000fe200078e0a28 */
[----:B------:R-:W-:Y:S02]  /*0540*/  LOP3.LUT R48, R48, 0x7fffffc, RZ, 0xc0, !PT ;  /* 0x07fffffc30307812 */ /* 0x000fe400078ec0ff */
[----:B------:R-:W-:Y:S01]  /*0550*/  IMNMX R41, R41, 0x20, PT ;  /* 0x0000002029297817 */ /* 0x000fe20003800200 */
[----:B------:R-:W-:Y:S01]  /*0560*/  IMAD R40, R40, 0x2, R47 ;  /* 0x0000000228287824 */ /* 0x000fe200078e022f */
[----:B--2---:R0:W-:Y:S04]  /*0570*/  STS.128 [R39.X16], R4 ;  /* 0x0000000427007388 */ /* 0x0041e8000000cc00 */
[----:B---3--:R1:W-:Y:S04]  /*0580*/  STS.128 [R39.X16+0x1000], R8 ;  /* 0x0010000827007388 */ /* 0x0083e8000000cc00 */
[----:B----4-:R-:W-:Y:S04]  /*0590*/  STS.128 [R39.X16+0x2000], R12 ;  /* 0x0020000c27007388 */ /* 0x010fe8000000cc00 */
[----:B-----5:R-:W-:Y:S04]  /*05a0*/  STS.128 [R39.X16+0x3000], R16 ;  /* 0x0030001027007388 */ /* 0x020fe8000000cc00 */
[----:B------:R-:W-:Y:S01]  /*05b0*/  STS.128 [R39.X16+0x4000], R20 ;  /* 0x0040001427007388 */ /* 0x000fe2000000cc00 */
[----:B0-----:R-:W-:-:S02]  /*05c0*/  LOP3.LUT R4, R45, 0xffffffe0, RZ, 0xc0, !PT ;  /* 0xffffffe02d047812 */ /* 0x001fc400078ec0ff */
[----:B------:R-:W-:Y:S01]  /*05d0*/  SHF.R.S32.HI R5, RZ, 0x1f, R44 ;  /* 0x0000001fff057819 */ /* 0x000fe2000001142c */
[----:B------:R-:W-:Y:S01]  /*05e0*/  STS.128 [R39.X16+0x5000], R24 ;  /* 0x0050001827007388 */ /* 0x000fe2000000cc00 */
[----:B-1----:R-:W-:Y:S01]  /*05f0*/  LOP3.LUT R9, R46, 0x40, RZ, 0xc0, !PT ;  /* 0x000000402e097812 */ /* 0x002fe200078ec0ff */
[----:B------:R-:W-:Y:S01]  /*0600*/  IMAD.IADD R4, R39, 0x1, -R4 ;  /* 0x0000000127047824 */ /* 0x000fe200078e0a04 */
[----:B------:R-:W-:Y:S01]  /*0610*/  LEA.HI R5, R5, R44, RZ, 0x2 ;  /* 0x0000002c05057211 */ /* 0x000fe200078f10ff */
[----:B------:R-:W-:Y:S01]  /*0620*/  STS.128 [R39.X16+0x6000], R28 ;  /* 0x0060001c27007388 */ /* 0x000fe2000000cc00 */
[----:B------:R-:W-:Y:S01]  /*0630*/  SHF.R.U32.HI R10, RZ, 0x3, R9 ;  /* 0x00000003ff0a7819 */ /* 0x000fe20000011609 */
[C---:B------:R-:W-:Y:S01]  /*0640*/  IMAD.IADD R11, R43.reuse, 0x1, -R48 ;  /* 0x000000012b0b7824 */ /* 0x040fe200078e0a30 */
[C---:B------:R-:W-:Y:S01]  /*0650*/  LEA.HI R7, R4.reuse, R4, RZ, 0x1 ;  /* 0x0000000404077211 */ /* 0x040fe200078f08ff */
[----:B------:R-:W-:Y:S01]  /*0660*/  STS.128 [R39.X16+0x7000], R32 ;  /* 0x0070002027007388 */ /* 0x000fe2000000cc00 */
[----:B------:R-:W-:Y:S01]  /*0670*/  IMAD.SHL.U32 R4, R4, 0x8, RZ ;  /* 0x0000000804047824 */ /* 0x000fe200078e00ff */
[----:B------:R-:W-:-:S02]  /*0680*/  SHF.L.U32 R6, R43, 0x3, RZ ;  /* 0x000000032b067819 */ /* 0x000fc400000006ff */
[----:B------:R-:W-:Y:S01]  /*0690*/  BAR.SYNC.DEFER_BLOCKING 0x0 ;  /* 0x0000000000007b1d */ /* 0x000fe20000010000 */
[----:B------:R-:W-:Y:S01]  /*06a0*/  IMAD.SHL.U32 R7, R7, 0x100, RZ ;  /* 0x0000010007077824 */ /* 0x000fe200078e00ff */
[----:B------:R-:W-:Y:S02]  /*06b0*/  LOP3.LUT R9, R9, 0x8, R4, 0xf8, !PT ;  /* 0x0000000809097812 */ /* 0x000fe400078ef804 */
[----:B------:R-:W-:Y:S02]  /*06c0*/  ISETP.GE.AND P0, PT, R4, c[0x0][0x194], PT ;  /* 0x0000650004007a0c */ /* 0x000fe40003f06270 */
[----:B------:R-:W-:Y:S02]  /*06d0*/  LOP3.LUT R8, R7, 0x7ffffe00, RZ, 0xc0, !PT ;  /* 0x7ffffe0007087812 */ /* 0x000fe400078ec0ff */
[C---:B------:R-:W-:Y:S01]  /*06e0*/  LOP3.LUT R7, R5.reuse, 0x7fffffc, RZ, 0xc0, !PT ;  /* 0x07fffffc05077812 */ /* 0x040fe200078ec0ff */
[----:B------:R-:W-:Y:S01]  /*06f0*/  IMAD.SHL.U32 R5, R5, 0x10, RZ ;  /* 0x0000001005057824 */ /* 0x000fe200078e00ff */
[----:B------:R-:W-:Y:S01]  /*0700*/  LOP3.LUT R10, R9, R10, RZ, 0x3c, !PT ;  /* 0x0000000a090a7212 */ /* 0x000fe200078e3cff */
[----:B------:R-:W-:Y:S01]  /*0710*/  IMAD R11, R11, 0x10, R8 ;  /* 0x000000100b0b7824 */ /* 0x000fe200078e0208 */
[----:B------:R-:W-:-:S02]  /*0720*/  IADD3 R9, R44, -R7, RZ ;  /* 0x800000072c097210 */ /* 0x000fc40007ffe0ff */
[----:B------:R-:W-:-:S04]  /*0730*/  LOP3.LUT R5, R5, 0x40, RZ, 0xc0, !PT ;  /* 0x0000004005057812 */ /* 0x000fc800078ec0ff */
[----:B------:R-:W-:Y:S01]  /*0740*/  LOP3.LUT R7, R5, 0x8, R6, 0xf8, !PT ;  /* 0x0000000805077812 */ /* 0x000fe200078ef806 */
[----:B------:R-:W-:Y:S01]  /*0750*/  IMAD.IADD R6, R11, 0x1, R10 ;  /* 0x000000010b067824 */ /* 0x000fe200078e020a */
[----:B------:R-:W-:Y:S01]  /*0760*/  SHF.R.U32.HI R8, RZ, 0x3, R5 ;  /* 0x00000003ff087819 */ /* 0x000fe20000011605 */
[----:B------:R-:W-:Y:S01]  /*0770*/  IMAD R5, R9, 0x10, R40 ;  /* 0x0000001009057824 */ /* 0x000fe200078e0228 */
[----:B------:R-:W0:Y:S02]  /*0780*/  LDS R34, [R39.X4+0x400] ;  /* 0x0004000027227984 */ /* 0x000e240000004800 */
[----:B------:R-:W-:Y:S02]  /*0790*/  LOP3.LUT R8, R7, R8, RZ, 0x3c, !PT ;  /* 0x0000000807087212 */ /* 0x000fe400078e3cff */
[----:B------:R-:W1:Y:S03]  /*07a0*/  LDS R33, [R39.X4+0x800] ;  /* 0x0008000027217984 */ /* 0x000e660000004800 */
[----:B------:R-:W-:Y:S01]  /*07b0*/  IMAD.IADD R8, R8, 0x1, R5 ;  /* 0x0000000108087824 */ /* 0x000fe200078e0205 */
[----:B------:R-:W2:Y:S04]  /*07c0*/  LDS R32, [R39.X4+0xc00] ;  /* 0x000c000027207984 */ /* 0x000ea80000004800 */
[----:B------:R-:W3:Y:S04]  /*07d0*/  LDS R35, [R39.X4] ;  /* 0x0000000027237984 */ /* 0x000ee80000004800 */
[----:B------:R-:W4:Y:S04]  /*07e0*/  LDS R26, [R39.X4+0x1000] ;  /* 0x00100000271a7984 */ /* 0x000f280000004800 */
[----:B------:R-:W5:Y:S04]  /*07f0*/  LDS R31, [R39.X4+0x1400] ;  /* 0x00140000271f7984 */ /* 0x000f680000004800 */
[----:B------:R-:W5:Y:S04]  /*0800*/  LDS R28, [R39.X4+0x2c00] ;  /* 0x002c0000271c7984 */ /* 0x000f680000004800 */
[----:B------:R-:W5:Y:S04]  /*0810*/  LDS R25, [R39.X4+0x3000] ;  /* 0x0030000027197984 */ /* 0x000f680000004800 */
[----:B------:R-:W5:Y:S04]  /*0820*/  LDS R27, [R39.X4+0x3400] ;  /* 0x00340000271b7984 */ /* 0x000f680000004800 */
[----:B------:R-:W5:Y:S04]  /*0830*/  LDS R22, [R39.X4+0x2800] ;  /* 0x0028000027167984 */ /* 0x000f680000004800 */
[----:B------:R-:W5:Y:S01]  /*0840*/  LDS R19, [R39.X4+0x4c00] ;  /* 0x004c000027137984 */ /* 0x000f620000004800 */
[----:B0-----:R-:W-:-:S03]  /*0850*/  FMUL.FTZ R40, R34, c[0x0][0x1b8] ;  /* 0x00006e0022287a20 */ /* 0x001fc60000410000 */
[----:B------:R-:W0:Y:S01]  /*0860*/  LDS R9, [R39.X4+0x4000] ;  /* 0x0040000027097984 */ /* 0x000e220000004800 */
[----:B-1----:R-:W-:-:S03]  /*0870*/  FMUL.FTZ R42, R33, c[0x0][0x1b8] ;  /* 0x00006e00212a7a20 */ /* 0x002fc60000410000 */
[----:B------:R-:W1:Y:S01]  /*0880*/  LDS R20, [R39.X4+0x4400] ;  /* 0x0044000027147984 */ /* 0x000e620000004800 */
[----:B--2---:R-:W-:-:S03]  /*0890*/  FMUL.FTZ R45, R32, c[0x0][0x1b8] ;  /* 0x00006e00202d7a20 */ /* 0x004fc60000410000 */
[----:B------:R-:W2:Y:S01]  /*08a0*/  LDS R12, [R39.X4+0x5000] ;  /* 0x00500000270c7984 */ /* 0x000ea20000004800 */
[----:B---3--:R-:W-:-:S03]  /*08b0*/  FMUL.FTZ R35, R35, c[0x0][0x1b8] ;  /* 0x00006e0023237a20 */ /* 0x008fc60000410000 */
[----:B------:R-:W3:Y:S01]  /*08c0*/  LDS R18, [R39.X4+0x5400] ;  /* 0x0054000027127984 */ /* 0x000ee20000004800 */
[----:B----4-:R-:W-:Y:S01]  /*08d0*/  FMUL.FTZ R26, R26, c[0x0][0x1b8] ;  /* 0x00006e001a1a7a20 */ /* 0x010fe20000410000 */
[----:B------:R-:W-:Y:S02]  /*08e0*/  F2FP.BF16.PACK_AB R35, R40, R35 ;  /* 0x000000232823723e */ /* 0x000fe400000010ff */
[----:B------:R-:W4:Y:S01]  /*08f0*/  LDS R24, [R39.X4+0x1800] ;  /* 0x0018000027187984 */ /* 0x000f220000004800 */
[----:B-----5:R-:W-:Y:S01]  /*0900*/  FMUL.FTZ R31, R31, c[0x0][0x1b8] ;  /* 0x00006e001f1f7a20 */ /* 0x020fe20000410000 */
[----:B------:R-:W-:Y:S02]  /*0910*/  F2FP.BF16.PACK_AB R40, R45, R42 ;  /* 0x0000002a2d28723e */ /* 0x000fe400000010ff */
[----:B------:R-:W5:Y:S01]  /*0920*/  LDS R30, [R39.X4+0x1c00] ;  /* 0x001c0000271e7984 */ /* 0x000f620000004800 */
[----:B------:R-:W-:-:S03]  /*0930*/  FMUL.FTZ R47, R28, c[0x0][0x1b8] ;  /* 0x00006e001c2f7a20 */ /* 0x000fc60000410000 */
[----:B------:R-:W5:Y:S01]  /*0940*/  LDS R23, [R39.X4+0x2000] ;  /* 0x0020000027177984 */ /* 0x000f620000004800 */
[----:B------:R-:W-:-:S03]  /*0950*/  FMUL.FTZ R28, R25, c[0x0][0x1b8] ;  /* 0x00006e00191c7a20 */ /* 0x000fc60000410000 */
[----:B------:R-:W5:Y:S01]  /*0960*/  LDS R29, [R39.X4+0x2400] ;  /* 0x00240000271d7984 */ /* 0x000f620000004800 */
[----:B------:R-:W-:-:S03]  /*0970*/  FMUL.FTZ R27, R27, c[0x0][0x1b8] ;  /* 0x00006e001b1b7a20 */ /* 0x000fc60000410000 */
[----:B------:R-:W5:Y:S01]  /*0980*/  LDS R14, [R39.X4+0x3800] ;  /* 0x00380000270e7984 */ /* 0x000f620000004800 */
[----:B------:R-:W-:Y:S01]  /*0990*/  FMUL.FTZ R42, R22, c[0x0][0x1b8] ;  /* 0x00006e00162a7a20 */ /* 0x000fe20000410000 */
[----:B------:R-:W-:Y:S02]  /*09a0*/  F2FP.BF16.PACK_AB R22, R31, R26 ;  /* 0x0000001a1f16723e */ /* 0x000fe400000010ff */
[----:B------:R-:W5:Y:S01]  /*09b0*/  LDS R21, [R39.X4+0x3c00] ;  /* 0x003c000027157984 */ /* 0x000f620000004800 */
[----:B------:R-:W-:Y:S01]  /*09c0*/  F2FP.BF16.PACK_AB R26, R27, R28 ;  /* 0x0000001c1b1a723e */ /* 0x000fe200000010ff */
[----:B------:R-:W-:Y:S01]  /*09d0*/  FMUL.FTZ R28, R19, c[0x0][0x1b8] ;  /* 0x00006e00131c7a20 */ /* 0x000fe20000410000 */
[----:B------:R-:W-:Y:S01]  /*09e0*/  F2FP.BF16.PACK_AB R25, R47, R42 ;  /* 0x0000002a2f19723e */ /* 0x000fe200000010ff */
[----:B------:R-:W5:Y:S01]  /*09f0*/  LDS R13, [R39.X4+0x4800] ;  /* 0x00480000270d7984 */ /* 0x000f620000004800 */
[----:B0-----:R-:W-:-:S03]  /*0a00*/  FMUL.FTZ R9, R9, c[0x0][0x1b8] ;  /* 0x00006e0009097a20 */ /* 0x001fc60000410000 */
[----:B------:R-:W0:Y:S01]  /*0a10*/  LDS R11, [R39.X4+0x5800] ;  /* 0x00580000270b7984 */ /* 0x000e220000004800 */
[----:B-1----:R-:W-:-:S03]  /*0a20*/  FMUL.FTZ R20, R20, c[0x0][0x1b8] ;  /* 0x00006e0014147a20 */ /* 0x002fc60000410000 */
[----:B------:R-:W1:Y:S01]  /*0a30*/  LDS R17, [R39.X4+0x5c00] ;  /* 0x005c000027117984 */ /* 0x000e620000004800 */
[----:B--2---:R-:W-:Y:S01]  /*0a40*/  FMUL.FTZ R12, R12, c[0x0][0x1b8] ;  /* 0x00006e000c0c7a20 */ /* 0x004fe20000410000 */
[----:B------:R-:W-:Y:S02]  /*0a50*/  F2FP.BF16.PACK_AB R20, R20, R9 ;  /* 0x000000091414723e */ /* 0x000fe400000010ff */
[----:B------:R-:W2:Y:S01]  /*0a60*/  LDS R5, [R39.X4+0x6000] ;  /* 0x0060000027057984 */ /* 0x000ea20000004800 */
[----:B---3--:R-:W-:-:S03]  /*0a70*/  FMUL.FTZ R19, R18, c[0x0][0x1b8] ;  /* 0x00006e0012137a20 */ /* 0x008fc60000410000 */
[----:B------:R-:W3:Y:S01]  /*0a80*/  LDS R16, [R39.X4+0x6400] ;  /* 0x0064000027107984 */ /* 0x000ee20000004800 */
[----:B----4-:R-:W-:Y:S01]  /*0a90*/  FMUL.FTZ R24, R24, c[0x0][0x1b8] ;  /* 0x00006e0018187a20 */ /* 0x010fe20000410000 */
[----:B------:R-:W-:Y:S02]  /*0aa0*/  F2FP.BF16.PACK_AB R19, R19, R12 ;  /* 0x0000000c1313723e */ /* 0x000fe400000010ff */
[----:B------:R-:W4:Y:S01]  /*0ab0*/  LDS R7, [R39.X4+0x6800] ;  /* 0x0068000027077984 */ /* 0x000f220000004800 */
[----:B-----5:R-:W-:-:S03]  /*0ac0*/  FMUL.FTZ R45, R30, c[0x0][0x1b8] ;  /* 0x00006e001e2d7a20 */ /* 0x020fc60000410000 */
[----:B------:R-:W5:Y:S01]  /*0ad0*/  LDS R15, [R39.X4+0x6c00] ;  /* 0x006c0000270f7984 */ /* 0x000f620000004800 */
[----:B------:R-:W-:Y:S01]  /*0ae0*/  FMUL.FTZ R30, R23, c[0x0][0x1b8] ;  /* 0x00006e00171e7a20 */ /* 0x000fe20000410000 */
[----:B------:R-:W-:Y:S02]  /*0af0*/  F2FP.BF16.PACK_AB R23, R45, R24 ;  /* 0x000000182d17723e */ /* 0x000fe400000010ff */
[----:B------:R-:W5:Y:S01]  /*0b00*/  LDS R10, [R39.X4+0x7000] ;  /* 0x00700000270a7984 */ /* 0x000f620000004800 */
[----:B------:R-:W-:-:S03]  /*0b10*/  FMUL.FTZ R29, R29, c[0x0][0x1b8] ;  /* 0x00006e001d1d7a20 */ /* 0x000fc60000410000 */
[----:B------:R-:W5:Y:S01]  /*0b20*/  LDS R33, [R39.X4+0x7400] ;  /* 0x0074000027217984 */ /* 0x000f620000004800 */
[----:B------:R-:W-:Y:S01]  /*0b30*/  FMUL.FTZ R14, R14, c[0x0][0x1b8] ;  /* 0x00006e000e0e7a20 */ /* 0x000fe20000410000 */
[----:B------:R-:W-:Y:S02]  /*0b40*/  F2FP.BF16.PACK_AB R24, R29, R30 ;  /* 0x0000001e1d18723e */ /* 0x000fe400000010ff */
[----:B------:R-:W5:Y:S01]  /*0b50*/  LDS R32, [R39.X4+0x7800] ;  /* 0x0078000027207984 */ /* 0x000f620000004800 */
[----:B------:R-:W-:-:S03]  /*0b60*/  FMUL.FTZ R21, R21, c[0x0][0x1b8] ;  /* 0x00006e0015157a20 */ /* 0x000fc60000410000 */
[----:B------:R-:W5:Y:S01]  /*0b70*/  LDS R34, [R39.X4+0x7c00] ;  /* 0x007c000027227984 */ /* 0x000f620000004800 */
[----:B------:R-:W-:Y:S01]  /*0b80*/  FMUL.FTZ R13, R13, c[0x0][0x1b8] ;  /* 0x00006e000d0d7a20 */ /* 0x000fe20000410000 */
[----:B------:R-:W-:Y:S01]  /*0b90*/  F2FP.BF16.PACK_AB R14, R21, R14 ;  /* 0x0000000e150e723e */ /* 0x000fe200000010ff */
[----:B0-----:R-:W-:-:S03]  /*0ba0*/  FMUL.FTZ R11, R11, c[0x0][0x1b8] ;  /* 0x00006e000b0b7a20 */ /* 0x001fc60000410000 */
[----:B------:R-:W-:Y:S01]  /*0bb0*/  F2FP.BF16.PACK_AB R13, R28, R13 ;  /* 0x0000000d1c0d723e */ /* 0x000fe200000010ff */
[----:B-1----:R-:W-:Y:S02]  /*0bc0*/  FMUL.FTZ R18, R17, c[0x0][0x1b8] ;  /* 0x00006e0011127a20 */ /* 0x002fe40000410000 */
[----:B------:R-:W-:Y:S02]  /*0bd0*/  IMAD R17, R2, c[0x0][0x1b0], RZ ;  /* 0x00006c0002117a24 */ /* 0x000fe400078e02ff */
[----:B--2---:R-:W-:Y:S01]  /*0be0*/  FMUL.FTZ R5, R5, c[0x0][0x1b8] ;  /* 0x00006e0005057a20 */ /* 0x004fe20000410000 */
[----:B------:R-:W-:Y:S01]  /*0bf0*/  F2FP.BF16.PACK_AB R18, R18, R11 ;  /* 0x0000000b1212723e */ /* 0x000fe200000010ff */
[----:B------:R-:W-:Y:S02]  /*0c00*/  IMAD R17, R36, c[0x0][0x1b4], R17 ;  /* 0x00006d0024117a24 */ /* 0x000fe400078e0211 */
[----:B---3--:R-:W-:Y:S02]  /*0c10*/  FMUL.FTZ R16, R16, c[0x0][0x1b8] ;  /* 0x00006e0010107a20 */ /* 0x008fe40000410000 */
[----:B----4-:R-:W-:-:S03]  /*0c20*/  FMUL.FTZ R7, R7, c[0x0][0x1b8] ;  /* 0x00006e0007077a20 */ /* 0x010fc60000410000 */
[----:B------:R-:W-:Y:S02]  /*0c30*/  F2FP.BF16.PACK_AB R5, R16, R5 ;  /* 0x000000051005723e */ /* 0x000fe400000010ff */
[----:B------:R-:W-:Y:S01]  /*0c40*/  IADD3 R16, R43, 0x10, RZ ;  /* 0x000000102b107810 */ /* 0x000fe20007ffe0ff */
[----:B-----5:R-:W-:Y:S01]  /*0c50*/  FMUL.FTZ R12, R15, c[0x0][0x1b8] ;  /* 0x00006e000f0c7a20 */ /* 0x020fe20000410000 */
[----:B------:R-:W-:Y:S02]  /*0c60*/  SHF.L.U32 R15, R8, 0x1, RZ ;  /* 0x00000001080f7819 */ /* 0x000fe400000006ff */
[----:B------:R-:W-:Y:S01]  /*0c70*/  ISETP.GE.OR P3, PT, R16, R41, P0 ;  /* 0x000000291000720c */ /* 0x000fe20000766670 */
[----:B------:R-:W-:Y:S01]  /*0c80*/  FMUL.FTZ R10, R10, c[0x0][0x1b8] ;  /* 0x00006e000a0a7a20 */ /* 0x000fe20000410000 */
[----:B------:R-:W-:Y:S01]  /*0c90*/  F2FP.BF16.PACK_AB R12, R12, R7 ;  /* 0x000000070c0c723e */ /* 0x000fe200000010ff */
[----:B------:R-:W-:Y:S01]  /*0ca0*/  STS [R15+0x8000], R35 ;  /* 0x008000230f007388 */ /* 0x000fe20000000800 */
[----:B------:R-:W-:-:S02]  /*0cb0*/  IMAD.SHL.U32 R7, R6, 0x2, RZ ;  /* 0x0000000206077824 */ /* 0x000fc400078e00ff */
[----:B------:R-:W-:Y:S01]  /*0cc0*/  FMUL.FTZ R33, R33, c[0x0][0x1b8] ;  /* 0x00006e0021217a20 */ /* 0x000fe20000410000 */
[----:B------:R-:W-:Y:S01]  /*0cd0*/  STS [R15+0x8100], R40 ;  /* 0x008100280f007388 */ /* 0x000fe20000000800 */
[----:B------:R-:W-:-:S03]  /*0ce0*/  FMUL.FTZ R32, R32, c[0x0][0x1b8] ;  /* 0x00006e0020207a20 */ /* 0x000fc60000410000 */
[----:B------:R-:W-:Y:S01]  /*0cf0*/  F2FP.BF16.PACK_AB R33, R33, R10 ;  /* 0x0000000a2121723e */ /* 0x000fe200000010ff */
[----:B------:R-:W-:Y:S01]  /*0d00*/  STS [R15+0x9000], R24 ;  /* 0x009000180f007388 */ /* 0x000fe20000000800 */
[----:B------:R-:W-:-:S03]  /*0d10*/  FMUL.FTZ R9, R34, c[0x0][0x1b8] ;  /* 0x00006e0022097a20 */ /* 0x000fc60000410000 */
[----:B------:R-:W-:Y:S02]  /*0d20*/  STS [R15+0x9100], R25 ;  /* 0x009100190f007388 */ /* 0x000fe40000000800 */
[----:B------:R-:W-:Y:S02]  /*0d30*/  F2FP.BF16.PACK_AB R32, R9, R32 ;  /* 0x000000200920723e */ /* 0x000fe400000010ff */
        /* <DEDUP_REMOVED lines=8> */
[----:B0-----:R-:W-:-:S03]  /*0dc0*/  IADD3 R13, R43, 0x8, RZ ;  /* 0x000000082b0d7810 */ /* 0x001fc60007ffe0ff */
[----:B------:R-:W-:Y:S01]  /*0dd0*/  STS [R15+0xa200], R19 ;  /* 0x00a200130f007388 */ /* 0x000fe20000000800 */
[----:B-1----:R-:W-:-:S03]  /*0de0*/  SHF.R.S32.HI R5, RZ, 0x1f, R4 ;  /* 0x0000001fff057819 */ /* 0x002fc60000011404 */
[----:B------:R-:W-:Y:S01]  /*0df0*/  STS [R15+0xa300], R18 ;  /* 0x00a300120f007388 */ /* 0x000fe20000000800 */
[----:B------:R-:W-:Y:S02]  /*0e00*/  ISETP.GE.OR P2, PT, R13, R41, P0 ;  /* 0x000000290d00720c */ /* 0x000fe40000746670 */
[----:B--2---:R-:W-:Y:S01]  /*0e10*/  CS2R R12, SRZ ;  /* 0x00000000000c7805 */ /* 0x004fe2000001ff00 */
[----:B------:R-:W-:Y:S01]  /*0e20*/  STS [R15+0xb200], R33 ;  /* 0x00b200210f007388 */ /* 0x000fe20000000800 */
[--C-:B------:R-:W-:Y:S01]  /*0e30*/  @P1 SHF.R.S32.HI R13, RZ, 0x1f, R38.reuse ;  /* 0x0000001fff0d1819 */ /* 0x100fe20000011426 */
[----:B------:R-:W-:Y:S02]  /*0e40*/  @P1 IMAD.MOV.U32 R12, RZ, RZ, R38 ;  /* 0x000000ffff0c1224 */ /* 0x000fe400078e0026 */
[----:B------:R0:W-:Y:S04]  /*0e50*/  STS [R15+0xb300], R32 ;  /* 0x00b300200f007388 */ /* 0x0001e80000000800 */
[----:B------:R-:W-:Y:S01]  /*0e60*/  BAR.SYNC.DEFER_BLOCKING 0x0 ;  /* 0x0000000000007b1d */ /* 0x000fe20000010000 */
[----:B0-----:R-:W-:Y:S01]  /*0e70*/  IMAD.WIDE.U32 R14, R0, c[0x0][0x1a8], R4 ;  /* 0x00006a00000e7a25 */ /* 0x001fe200078e0004 */
[----:B------:R-:W-:-:S02]  /*0e80*/  IADD3 R0, R43, 0x18, RZ ;  /* 0x000000182b007810 */ /* 0x000fc40007ffe0ff */
[----:B------:R-:W-:Y:S01]  /*0e90*/  IADD3 R4, P4, R43, R12, RZ ;  /* 0x0000000c2b047210 */ /* 0x000fe20007f9e0ff */
[----:B------:R-:W-:Y:S01]  /*0ea0*/  IMAD.IADD R15, R15, 0x1, R37 ;  /* 0x000000010f0f7824 */ /* 0x000fe200078e0225 */
[-C--:B------:R-:W-:Y:S02]  /*0eb0*/  ISETP.GE.OR P1, PT, R0, R41.reuse, P0 ;  /* 0x000000290000720c */ /* 0x080fe40000726670 */
[C---:B------:R-:W-:Y:S01]  /*0ec0*/  ISETP.GE.OR P0, PT, R43.reuse, R41, P0 ;  /* 0x000000292b00720c */ /* 0x040fe20000706670 */
[----:B------:R-:W-:Y:S01]  /*0ed0*/  IMAD.WIDE.U32 R36, R36, c[0x0][0x1b0], R14 ;  /* 0x00006c0024247a25 */ /* 0x000fe200078e000e */
[----:B------:R-:W-:Y:S02]  /*0ee0*/  LEA.HI.X.SX32 R5, R43, R13, 0x1, P4 ;  /* 0x0000000d2b057211 */ /* 0x000fe400020f0eff */
[----:B------:R-:W-:-:S03]  /*0ef0*/  LEA R12, R6, 0x8000, 0x1 ;  /* 0x00008000060c7811 */ /* 0x000fc600078e08ff */
[----:B------:R-:W-:Y:S01]  /*0f00*/  IMAD.WIDE R2, R3, 0x20, R4 ;  /* 0x0000002003027825 */ /* 0x000fe200078e0204 */
[----:B------:R0:W1:Y:S03]  /*0f10*/  LDS.128 R8, [R7+0x8300] ;  /* 0x0083000007087984 */ /* 0x0000660000000c00 */
[----:B------:R-:W-:Y:S02]  /*0f20*/  IMAD.IADD R5, R37, 0x1, R17 ;  /* 0x0000000125057824 */ /* 0x000fe400078e0211 */
[----:B------:R-:W-:Y:S05]  /*0f30*/  @P0 BRA `(.L_x_519) ;  /* 0x0000009000000947 */ /* 0x000fea0003800000 */
[----:B------:R-:W2:Y:S01]  /*0f40*/  LDS.128 R12, [R12] ;  /* 0x000000000c0c7984 */ /* 0x000ea20000000c00 */
[----:B------:R-:W-:Y:S01]  /*0f50*/  MOV R4, R36 ;  /* 0x0000002400047202 */ /* 0x000fe20000000f00 */
[----:B------:R-:W-:-:S04]  /*0f60*/  IMAD R19, R3, c[0x0][0x1a0], RZ ;  /* 0x0000680003137a24 */ /* 0x000fc800078e02ff */
[----:B------:R-:W-:-:S04]  /*0f70*/  IMAD.WIDE.U32 R16, R2, c[0x0][0x1a0], R4 ;  /* 0x0000680002107a25 */ /* 0x000fc800078e0004 */
[----:B------:R-:W-:Y:S01]  /*0f80*/  IMAD R19, R2, c[0x0][0x1a4], R19 ;  /* 0x0000690002137a24 */ /* 0x000fe200078e0213 */
[----:B------:R-:W-:-:S03]  /*0f90*/  LEA R18, P0, R16, c[0x0][0x188], 0x1 ;  /* 0x0000620010127a11 */ /* 0x000fc600078008ff */
[----:B------:R-:W-:-:S05]  /*0fa0*/  IMAD.IADD R17, R17, 0x1, R19 ;  /* 0x0000000111117824 */ /* 0x000fca00078e0213 */
[----:B------:R-:W-:-:S05]  /*0fb0*/  LEA.HI.X R19, R16, c[0x0][0x18c], R17, 0x1, P0 ;  /* 0x0000630010137a11 */ /* 0x000fca00000f0c11 */
[----:B--2---:R2:W-:Y:S02]  /*0fc0*/  STG.E.128 [R18.64], R12 ;  /* 0x0000000c12007986 */ /* 0x0045e4000c101d04 */
.L_x_519:
[----:B------:R-:W-:Y:S05]  /*0fd0*/  BSYNC B0 ;  /* 0x0000000000007941 */ /* 0x000fea0003800000 */
.L_x_518:
[----:B--2---:R2:W3:Y:S01]  /*0fe0*/  LDS.128 R12, [R7+0x8100] ;  /* 0x00810000070c7984 */ /* 0x0044e20000000c00 */
[----:B------:R-:W-:Y:S01]  /*0ff0*/  BSSY B0, `(.L_x_520) ;  /* 0x000000d000007945 */ /* 0x000fe20003800000 */
[----:B------:R-:W-:Y:S05]  /*1000*/  @P2 BRA `(.L_x_521) ;  /* 0x000000b000002947 */ /* 0x000fea0003800000 */
[----:B------:R-:W-:Y:S01]  /*1010*/  IADD3 R19, P0, R2, 0x8, RZ ;  /* 0x0000000802137810 */ /* 0x000fe20007f1e0ff */
[----:B------:R-:W-:Y:S02]  /*1020*/  IMAD.MOV.U32 R16, RZ, RZ, R36 ;  /* 0x000000ffff107224 */ /* 0x000fe400078e0024 */
[----:B------:R-:W-:Y:S02]  /*1030*/  IMAD.MOV.U32 R17, RZ, RZ, R5 ;  /* 0x000000ffff117224 */ /* 0x000fe400078e0005 */
[----:B------:R-:W-:Y:S02]  /*1040*/  IMAD.X R0, RZ, RZ, R3, P0 ;  /* 0x000000ffff007224 */ /* 0x000fe400000e0603 */
[----:B------:R-:W-:-:S04]  /*1050*/  IMAD.WIDE.U32 R16, R19, c[0x0][0x1a0], R16 ;  /* 0x0000680013107a25 */ /* 0x000fc800078e0010 */
[----:B------:R-:W-:Y:S01]  /*1060*/  IMAD R0, R0, c[0x0][0x1a0], RZ ;  /* 0x0000680000007a24 */ /* 0x000fe200078e02ff */
[----:B------:R-:W-:-:S03]  /*1070*/  LEA R18, P0, R16, c[0x0][0x188], 0x1 ;  /* 0x0000620010127a11 */ /* 0x000fc600078008ff */
[----:B------:R-:W-:-:S05]  /*1080*/  IMAD R19, R19, c[0x0][0x1a4], R0 ;  /* 0x0000690013137a24 */ /* 0x000fca00078e0200 */
[----:B------:R-:W-:-:S04]  /*1090*/  IADD3 R17, R17, R19, RZ ;  /* 0x0000001311117210 */ /* 0x000fc80007ffe0ff */
[----:B------:R-:W-:-:S05]  /*10a0*/  LEA.HI.X R19, R16, c[0x0][0x18c], R17, 0x1, P0 ;  /* 0x0000630010137a11 */ /* 0x000fca00000f0c11 */
[----:B---3--:R3:W-:Y:S02]  /*10b0*/  STG.E.128 [R18.64], R12 ;  /* 0x0000000c12007986 */ /* 0x0087e4000c101d04 */
.L_x_521:
[----:B------:R-:W-:Y:S05]  /*10c0*/  BSYNC B0 ;  /* 0x0000000000007941 */ /* 0x000fea0003800000 */
.L_x_520:
[----:B---3--:R3:W4:Y:S01]  /*10d0*/  LDS.128 R12, [R7+0x8200] ;  /* 0x00820000070c7984 */ /* 0x0087220000000c00 */
[----:B------:R-:W-:Y:S01]  /*10e0*/  BSSY B0, `(.L_x_522) ;  /* 0x000000d000007945 */ /* 0x000fe20003800000 */
[----:B------:R-:W-:Y:S05]  /*10f0*/  @P3 BRA `(.L_x_523) ;  /* 0x000000b000003947 */ /* 0x000fea0003800000 */
[----:B------:R-:W-:Y:S01]  /*1100*/  IADD3 R17, P0, R2, 0x10, RZ ;  /* 0x0000001002117810 */ /* 0x000fe20007f1e0ff */
[----:B------:R-:W-:Y:S02]  /*1110*/  IMAD.MOV.U32 R6, RZ, RZ, R36 ;  /* 0x000000ffff067224 */ /* 0x000fe400078e0024 */
[----:B0-23--:R-:W-:Y:S02]  /*1120*/  IMAD.MOV.U32 R7, RZ, RZ, R5 ;  /* 0x000000ffff077224 */ /* 0x00dfe400078e0005 */
[----:B------:R-:W-:Y:S02]  /*1130*/  IMAD.X R0, RZ, RZ, R3, P0 ;  /* 0x000000ffff007224 */ /* 0x000fe400000e0603 */
[----:B------:R-:W-:-:S04]  /*1140*/  IMAD.WIDE.U32 R6, R17, c[0x0][0x1a0], R6 ;  /* 0x0000680011067a25 */ /* 0x000fc800078e0006 */
[----:B------:R-:W-:Y:S01]  /*1150*/  IMAD R0, R0, c[0x0][0x1a0], RZ ;  /* 0x0000680000007a24 */ /* 0x000fe200078e02ff */
[----:B------:R-:W-:-:S03]  /*1160*/  LEA R16, P0, R6, c[0x0][0x188], 0x1 ;  /* 0x0000620006107a11 */ /* 0x000fc600078008ff */
[----:B------:R-:W-:-:S04]  /*1170*/  IMAD R17, R17, c[0x0][0x1a4], R0 ;  /* 0x0000690011117a24 */ /* 0x000fc800078e0200 */
[----:B------:R-:W-:-:S05]  /*1180*/  IMAD.IADD R7, R7, 0x1, R17 ;  /* 0x0000000107077824 */ /* 0x000fca00078e0211 */
[----:B------:R-:W-:-:S05]  /*1190*/  LEA.HI.X R17, R6, c[0x0][0x18c], R7, 0x1, P0 ;  /* 0x0000630006117a11 */ /* 0x000fca00000f0c07 */
[----:B----4-:R0:W-:Y:S02]  /*11a0*/  STG.E.128 [R16.64], R12 ;  /* 0x0000000c10007986 */ /* 0x0101e4000c101d04 */
.L_x_523:
[----:B------:R-:W-:Y:S05]  /*11b0*/  BSYNC B0 ;  /* 0x0000000000007941 */ /* 0x000fea0003800000 */
.L_x_522:
[----:B------:R-:W-:Y:S05]  /*11c0*/  @P1 EXIT ;  /* 0x000000000000194d */ /* 0x000fea0003800000 */
[----:B0-23--:R-:W-:-:S04]  /*11d0*/  IADD3 R7, P0, R2, 0x18, RZ ;  /* 0x0000001802077810 */ /* 0x00dfc80007f1e0ff */
[----:B------:R-:W-:Y:S01]  /*11e0*/  IADD3.X R2, RZ, R3, RZ, P0, !PT ;  /* 0x00000003ff027210 */ /* 0x000fe200007fe4ff */
[----:B------:R-:W-:-:S04]  /*11f0*/  IMAD.MOV.U32 R3, RZ, RZ, R5 ;  /* 0x000000ffff037224 */ /* 0x000fc800078e0005 */
[----:B------:R-:W-:Y:S02]  /*1200*/  IMAD R0, R2, c[0x0][0x1a0], RZ ;  /* 0x0000680002007a24 */ /* 0x000fe400078e02ff */
[----:B------:R-:W-:-:S04]  /*1210*/  IMAD.MOV.U32 R2, RZ, RZ, R36 ;  /* 0x000000ffff027224 */ /* 0x000fc800078e0024 */
[----:B------:R-:W-:-:S04]  /*1220*/  IMAD.WIDE.U32 R2, R7, c[0x0][0x1a0], R2 ;  /* 0x0000680007027a25 */ /* 0x000fc800078e0002 */
[----:B------:R-:W-:Y:S01]  /*1230*/  IMAD R7, R7, c[0x0][0x1a4], R0 ;  /* 0x0000690007077a24 */ /* 0x000fe200078e0200 */
[----:B------:R-:W-:-:S03]  /*1240*/  LEA R4, P0, R2, c[0x0][0x188], 0x1 ;  /* 0x0000620002047a11 */ /* 0x000fc600078008ff */
[----:B------:R-:W-:-:S05]  /*1250*/  IMAD.IADD R3, R3, 0x1, R7 ;  /* 0x0000000103037824 */ /* 0x000fca00078e0207 */
[----:B------:R-:W-:-:S05]  /*1260*/  LEA.HI.X R5, R2, c[0x0][0x18c], R3, 0x1, P0 ;  /* 0x0000630002057a11 */ /* 0x000fca00000f0c03 */
[----:B-1----:R-:W-:Y:S01]  /*1270*/  STG.E.128 [R4.64], R8 ;  /* 0x0000000804007986 */ /* 0x002fe2000c101d04 */
[----:B------:R-:W-:Y:S05]  /*1280*/  EXIT ;  /* 0x000000000000794d */ /* 0x000fea0003800000 */
.L_x_524:
        /* <DEDUP_REMOVED lines=15> */
.L_x_1158:


//--------------------- .text._ZN7cutlass13device_kernelIN5flash19enable_sm80_to_sm89INS1_16FlashAttnBwdSm80INS1_25CollectiveMainloopBwdSm80ILi1ELi1EN4cute5tupleIJNS5_1CILi32EEENS7_ILi64EEENS7_ILi256EEEEEENS_10bfloat16_tEfNS_4arch4Sm80ELb1ELb0ELb1ELb1ELb0ELb0ELb0ELb0ELi2ELi2ELi2ELi1ELb1EEENS1_24CollectiveEpilogueBwdGQAISB_fSE_Li256ELb1ELb0EEENS1_25SingleTileBwdLPTSchedulerILb1ELi64ELb0EEEEEEEEEvNT_6ParamsE --------------------------
	.section	.text._ZN7cutlass13device_kernelIN5flash19enable_sm80_to_sm89INS1_16FlashAttnBwdSm80INS1_25CollectiveMainloopBwdSm80ILi1ELi1EN4cute5tupleIJNS5_1CILi32EEENS7_ILi64EEENS7_ILi256EEEEEENS_10bfloat16_tEfNS_4arch4Sm80ELb1ELb0ELb1ELb1ELb0ELb0ELb0ELb0ELi2ELi2ELi2ELi1ELb1EEENS1_24CollectiveEpilogueBwdGQAISB_fSE_Li256ELb1ELb0EEENS1_25SingleTileBwdLPTSchedulerILb1ELi64ELb0EEEEEEEEEvNT_6ParamsE,"ax",@progbits
	.sectioninfo	@"SHI_REGISTERS=255"
	.align	128
.text._ZN7cutlass13device_kernelIN5flash19enable_sm80_to_sm89INS1_16FlashAttnBwdSm80INS1_25CollectiveMainloopBwdSm80ILi1ELi1EN4cute5tupleIJNS5_1CILi32EEENS7_ILi64EEENS7_ILi256EEEEEENS_10bfloat16_tEfNS_4arch4Sm80ELb1ELb0ELb1ELb1ELb0ELb0ELb0ELb0ELi2ELi2ELi2ELi1ELb1EEENS1_24CollectiveEpilogueBwdGQAISB_fSE_Li256ELb1ELb0EEENS1_25SingleTileBwdLPTSchedulerILb1ELi64ELb0EEEEEEEEEvNT_6ParamsE:
        .type           _ZN7cutlass13device_kernelIN5flash19enable_sm80_to_sm89INS1_16FlashAttnBwdSm80INS1_25CollectiveMainloopBwdSm80ILi1ELi1EN4cute5tupleIJNS5_1CILi32EEENS7_ILi64EEENS7_ILi256EEEEEENS_10bfloat16_tEfNS_4arch4Sm80ELb1ELb0ELb1ELb1ELb0ELb0ELb0ELb0ELi2ELi2ELi2ELi1ELb1EEENS1_24CollectiveEpilogueBwdGQAISB_fSE_Li256ELb1ELb0EEENS1_25SingleTileBwdLPTSchedulerILb1ELi64ELb0EEEEEEEEEvNT_6ParamsE,@function
        .size           _ZN7cutlass13device_kernelIN5flash19enable_sm80_to_sm89INS1_16FlashAttnBwdSm80INS1_25CollectiveMainloopBwdSm80ILi1ELi1EN4cute5tupleIJNS5_1CILi32EEENS7_ILi64EEENS7_ILi256EEEEEENS_10bfloat16_tEfNS_4arch4Sm80ELb1ELb0ELb1ELb1ELb0ELb0ELb0ELb0ELi2ELi2ELi2ELi1ELb1EEENS1_24CollectiveEpilogueBwdGQAISB_fSE_Li256ELb1ELb0EEENS1_25SingleTileBwdLPTSchedulerILb1ELi64ELb0EEEEEEEEEvNT_6ParamsE,(.L_x_1159 - _ZN7cutlass13device_kernelIN5flash19enable_sm80_to_sm89INS1_16FlashAttnBwdSm80INS1_25CollectiveMainloopBwdSm80ILi1ELi1EN4cute5tupleIJNS5_1CILi32EEENS7_ILi64EEENS7_ILi256EEEEEENS_10bfloat16_tEfNS_4arch4Sm80ELb1ELb0ELb1ELb1ELb0ELb0ELb0ELb0ELi2ELi2ELi2ELi1ELb1EEENS1_24CollectiveEpilogueBwdGQAISB_fSE_Li256ELb1ELb0EEENS1_25SingleTileBwdLPTSchedulerILb1ELi64ELb0EEEEEEEEEvNT_6ParamsE)
        .other          _ZN7cutlass13device_kernelIN5flash19enable_sm80_to_sm89INS1_16FlashAttnBwdSm80INS1_25CollectiveMainloopBwdSm80ILi1ELi1EN4cute5tupleIJNS5_1CILi32EEENS7_ILi64EEENS7_ILi256EEEEEENS_10bfloat16_tEfNS_4arch4Sm80ELb1ELb0ELb1ELb1ELb0ELb0ELb0ELb0ELi2ELi2ELi2ELi1ELb1EEENS1_24CollectiveEpilogueBwdGQAISB_fSE_Li256ELb1ELb0EEENS1_25SingleTileBwdLPTSchedulerILb1ELi64ELb0EEEEEEEEEvNT_6ParamsE,@"STO_CUDA_ENTRY STV_DEFAULT"
_ZN7cutlass13device_kernelIN5flash19enable_sm80_to_sm89INS1_16FlashAttnBwdSm80INS1_25CollectiveMainloopBwdSm80ILi1ELi1EN4cute5tupleIJNS5_1CILi32EEENS7_ILi64EEENS7_ILi256EEEEEENS_10bfloat16_tEfNS_4arch4Sm80ELb1ELb0ELb1ELb1ELb0ELb0ELb0ELb0ELi2ELi2ELi2ELi1ELb1EEENS1_24CollectiveEpilogueBwdGQAISB_fSE_Li256ELb1ELb0EEENS1_25SingleTileBwdLPTSchedulerILb1ELi64ELb0EEEEEEEEEvNT_6ParamsE:
        /* <DEDUP_REMOVED lines=31> */
.L_x_526:
        /* <DEDUP_REMOVED lines=8> */
.L_x_527:
        /* <DEDUP_REMOVED lines=8> */
[----:B------:R-:W-:Y:S02]  /*02f0*/  UMOV UR7, UR5 ;  /* 0x0000000500077c82 */ /* 0x000fe40008000000 */
        /* <DEDUP_REMOVED lines=12> */
.L_x_528:
        /* <DEDUP_REMOVED lines=14> */
.L_x_530:
[----:B------:R-:W-:Y:S02]  /*04a0*/  ULDC UR5, c[0x0][0x3dc] ;  /* 0x0000f70000057ab9 */ /* 0x000fe40000000800 */
.L_x_529:
[----:B------:R-:W-:-:S04]  /*04b0*/  UIADD3 UR5, UR5, 0x3f, URZ ;  /* 0x0000003f05057890 */ /* 0x000fc8000fffe03f */
[----:B------:R-:W-:-:S04]  /*04c0*/  USHF.R.S32.HI UR4, URZ, 0x1f, UR5 ;  /* 0x0000001f3f047899 */ /* 0x000fc80008011405 */
[----:B------:R-:W-:-:S04]  /*04d0*/  ULEA.HI UR4, UR4, UR5, URZ, 0x6 ;  /* 0x0000000504047291 */ /* 0x000fc8000f8f303f */
[----:B------:R-:W-:-:S04]  /*04e0*/  USHF.R.S32.HI UR4, URZ, 0x6, UR4 ;  /* 0x000000063f047899 */ /* 0x000fc80008011404 */
[----:B------:R-:W-:-:S04]  /*04f0*/  UISETP.GE.AND UP0, UPT, UR15, UR4, UPT ;  /* 0x000000040f00728c */ /* 0x000fc8000bf06270 */
[----:B------:R-:W-:-:S06]  /*0500*/  USEL UR7, UR7, 0xffffffff, !UP0 ;  /* 0xffffffff07077887 */ /* 0x000fcc000c000000 */
[----:B------:R-:W-:-:S05]  /*0510*/  MOV R0, UR7 ;  /* 0x0000000700007c02 */ /* 0x000fca0008000f00 */
[----:B------:R1:W-:Y:S01]  /*0520*/  STL [R1+0xb4], R0 ;  /* 0x0000b40001007387 */ /* 0x0003e20000100800 */
[----:B------:R-:W-:Y:S05]  /*0530*/  BRA `(.L_x_531) ;  /* 0x000004a000007947 */ /* 0x000fea0003800000 */
.L_x_525:
        /* <DEDUP_REMOVED lines=22> */
.L_x_532:
        /* <DEDUP_REMOVED lines=8> */
.L_x_533:
        /* <DEDUP_REMOVED lines=21> */
.L_x_534:
        /* <DEDUP_REMOVED lines=14> */
.L_x_536:
[----:B------:R-:W-:Y:S02]  /*0950*/  ULDC UR5, c[0x0][0x3dc] ;  /* 0x0000f70000057ab9 */ /* 0x000fe40000000800 */
.L_x_535:
[----:B------:R-:W-:-:S04]  /*0960*/  UIADD3 UR5, UR5, 0x3f, URZ ;  /* 0x0000003f05057890 */ /* 0x000fc8000fffe03f */
[----:B------:R-:W-:-:S04]  /*0970*/  USHF.R.S32.HI UR4, URZ, 0x1f, UR5 ;  /* 0x0000001f3f047899 */ /* 0x000fc80008011405 */
[----:B------:R-:W-:-:S04]  /*0980*/  ULEA.HI UR4, UR4, UR5, URZ, 0x6 ;  /* 0x0000000504047291 */ /* 0x000fc8000f8f303f */
[----:B------:R-:W-:-:S04]  /*0990*/  USHF.R.S32.HI UR4, URZ, 0x6, UR4 ;  /* 0x000000063f047899 */ /* 0x000fc80008011404 */
[----:B------:R-:W-:-:S04]  /*09a0*/  UISETP.GE.AND UP0, UPT, UR15, UR4, UPT ;  /* 0x000000040f00728c */ /* 0x000fc8000bf06270 */
[----:B------:R-:W-:-:S06]  /*09b0*/  USEL UR7, UR7, 0xffffffff, !UP0 ;  /* 0xffffffff07077887 */ /* 0x000fcc000c000000 */
[----:B------:R-:W-:-:S05]  /*09c0*/  MOV R0, UR7 ;  /* 0x0000000700007c02 */ /* 0x000fca0008000f00 */
[----:B------:R1:W-:Y:S02]  /*09d0*/  STL [R1+0xb4], R0 ;  /* 0x0000b40001007387 */ /* 0x0003e40000100800 */
.L_x_531:
[----:B------:R-:W2:Y:S02]  /*09e0*/  LDL R148, [R1+0xb4] ;  /* 0x0000b40001947983 */ /* 0x000ea40000100800 */
[----:B--2---:R-:W-:-:S13]  /*09f0*/  ISETP.GE.AND P0, PT, R148, RZ, PT ;  /* 0x000000ff9400720c */ /* 0x004fda0003f06270 */
[----:B------:R-:W-:Y:S05]  /*0a00*/  @!P0 EXIT ;  /* 0x000000000000894d */ /* 0x000fea0003800000 */
[----:B------:R-:W-:Y:S01]  /*0a10*/  ISETP.NE.U32.AND P0, PT, RZ, c[0x0][0x2d8], PT ;  /* 0x0000b600ff007a0c */ /* 0x000fe20003f05070 */
[----:B------:R-:W-:Y:S01]  /*0a20*/  IMAD.MOV.U32 R13, RZ, RZ, 0x4 ;  /* 0x00000004ff0d7424 */ /* 0x000fe200078e00ff */
[----:B------:R-:W-:Y:S02]  /*0a30*/  ISETP.NE.U32.AND P2, PT, RZ, c[0x0][0x2c8], PT ;  /* 0x0000b200ff007a0c */ /* 0x000fe40003f45070 */
[----:B------:R-:W-:Y:S01]  /*0a40*/  ISETP.NE.AND.EX P0, PT, RZ, c[0x0][0x2dc], PT, P0 ;  /* 0x0000b700ff007a0c */ /* 0x000fe20003f05300 */
[----:B------:R-:W-:Y:S01]  /*0a50*/  IMAD.WIDE R4, R148, R13, c[0x0][0x2c8] ;  /* 0x0000b20094047625 */ /* 0x000fe200078e020d */
[----:B------:R-:W-:Y:S02]  /*0a60*/  ISETP.NE.AND.EX P2, PT, RZ, c[0x0][0x2cc], PT, P2 ;  /* 0x0000b300ff007a0c */ /* 0x000fe40003f45320 */
[----:B------:R-:W-:-:S04]  /*0a70*/  ISETP.NE.U32.AND P5, PT, RZ, c[0x0][0x2d0], PT ;  /* 0x0000b400ff007a0c */ /* 0x000fc80003fa5070 */
[----:B------:R-:W-:-:S05]  /*0a80*/  ISETP.NE.AND.EX P5, PT, RZ, c[0x0][0x2d4], PT, P5 ;  /* 0x0000b500ff007a0c */ /* 0x000fca0003fa5350 */
[CC--:B------:R-:W-:Y:S02]  /*0a90*/  @P0 IMAD.WIDE R2, R148.reuse, R13.reuse, c[0x0][0x2d8] ;  /* 0x0000b60094020625 */ /* 0x0c0fe400078e020d */
[----:B-1----:R-:W2:Y:S04]  /*0aa0*/  @P2 LDG.E R0, [R4.64] ;  /* 0x0000001004002981 */ /* 0x002ea8000c1e1900 */
        /* <DEDUP_REMOVED lines=9> */
[----:B---3--:R1:W2:Y:S04]  /*0b40*/  @P0 R2UR UR13, R8 ;  /* 0x00000000080d03c2 */ /* 0x0082a800000e0000 */
[----:B-1----:R-:W-:-:S04]  /*0b50*/  @P2 SHF.R.S32.HI R8, RZ, 0x1f, R0 ;  /* 0x0000001fff082819 */ /* 0x002fc80000011400 */
[----:B------:R-:W-:Y:S02]  /*0b60*/  @P2 LEA.HI R0, R8, R0, RZ, 0x5 ;  /* 0x0000000008002211 */ /* 0x000fe400078f28ff */
[----:B------:R-:W-:Y:S01]  /*0b70*/  CS2R R8, SRZ ;  /* 0x0000000000087805 */ /* 0x000fe2000001ff00 */
[--C-:B-----5:R-:W-:Y:S01]  /*0b80*/  @P5 SHF.R.S32.HI R11, RZ, 0x1f, R6.reuse ;  /* 0x0000001fff0b5819 */ /* 0x120fe20000011406 */
[--C-:B----4-:R-:W-:Y:S01]  /*0b90*/  @P2 IMAD.MOV.U32 R8, RZ, RZ, R7.reuse ;  /* 0x000000ffff082224 */ /* 0x110fe200078e0007 */
[----:B------:R-:W-:Y:S01]  /*0ba0*/  @P2 SHF.R.S32.HI R9, RZ, 0x1f, R7 ;  /* 0x0000001fff092819 */ /* 0x000fe20000011407 */
[----:B------:R-:W-:Y:S01]  /*0bb0*/  @P5 IMAD.MOV.U32 R10, RZ, RZ, R6 ;  /* 0x000000ffff0a5224 */ /* 0x000fe200078e0006 */
[----:B------:R-:W-:Y:S01]  /*0bc0*/  @P2 LOP3.LUT R12, R0, 0xffffffe0, RZ, 0xc0, !PT ;  /* 0xffffffe0000c2812 */ /* 0x000fe200078ec0ff */
[----:B--2---:R-:W-:Y:S05]  /*0bd0*/  @P0 BRA `(.L_x_537) ;  /* 0x0000006000000947 */ /* 0x004fea0003800000 */
[----:B------:R-:W-:Y:S05]  /*0be0*/  @!P2 BRA `(.L_x_537) ;  /* 0x000000500000a947 */ /* 0x000fea0003800000 */
[----:B------:R1:W2:Y:S04]  /*0bf0*/  LDG.E R0, [R4.64] ;  /* 0x0000001004007981 */ /* 0x0002a8000c1e1900 */
[----:B-1----:R-:W3:Y:S01]  /*0c00*/  LDG.E R4, [R4.64+0x4] ;  /* 0x0000041004047981 */ /* 0x002ee2000c1e1900 */
[----:B--2---:R-:W1:Y:S08]  /*0c10*/  R2UR UR13, R0 ;  /* 0x00000000000d73c2 */ /* 0x004e7000000e0000 */
[----:B---3--:R-:W1:Y:S02]  /*0c20*/  R2UR UR4, R4 ;  /* 0x00000000040473c2 */ /* 0x008e6400000e0000 */
[----:B-1----:R-:W-:-:S06]  /*0c30*/  UIADD3 UR13, -UR13, UR4, URZ ;  /* 0x000000040d0d7290 */ /* 0x002fcc000fffe13f */
.L_x_537:
[----:B------:R-:W-:-:S04]  /*0c40*/  ISETP.NE.U32.AND P0, PT, RZ, c[0x0][0x2e0], PT ;  /* 0x0000b800ff007a0c */ /* 0x000fc80003f05070 */
[----:B------:R-:W-:-:S13]  /*0c50*/  ISETP.NE.AND.EX P0, PT, RZ, c[0x0][0x2e4], PT, P0 ;  /* 0x0000b900ff007a0c */ /* 0x000fda0003f05300 */
[----:B------:R-:W-:Y:S05]  /*0c60*/  @!P0 BRA `(.L_x_538) ;  /* 0x0000004000008947 */ /* 0x000fea0003800000 */
[----:B------:R-:W-:-:S05]  /*0c70*/  IMAD.WIDE R2, R148, R13, c[0x0][0x2e0] ;  /* 0x0000b80094027625 */ /* 0x000fca00078e020d */
[----:B------:R-:W2:Y:S02]  /*0c80*/  LDG.E R0, [R2.64] ;  /* 0x0000001002007981 */ /* 0x000ea4000c1e1900 */
[----:B--2---:R1:W2:Y:S02]  /*0c90*/  R2UR UR12, R0 ;  /* 0x00000000000c73c2 */ /* 0x0042a400000e0000 */
[----:B-12---:R-:W-:Y:S05]  /*0ca0*/  BRA `(.L_x_539) ;  /* 0x0000006000007947 */ /* 0x006fea0003800000 */
.L_x_538:
[----:B------:R-:W-:Y:S05]  /*0cb0*/  @!P5 BRA `(.L_x_539) ;  /* 0x000000500000d947 */ /* 0x000fea0003800000 */
[----:B------:R1:W2:Y:S04]  /*0cc0*/  LDG.E R0, [R2.64] ;  /* 0x0000001002007981 */ /* 0x0002a8000c1e1900 */
[----:B-1----:R-:W3:Y:S01]  /*0cd0*/  LDG.E R2, [R2.64+0x4] ;  /* 0x0000041002027981 */ /* 0x002ee2000c1e1900 */
[----:B--2---:R-:W1:Y:S08]  /*0ce0*/  R2UR UR12, R0 ;  /* 0x00000000000c73c2 */ /* 0x004e7000000e0000 */
[----:B---3--:R-:W1:Y:S02]  /*0cf0*/  R2UR UR4, R2 ;  /* 0x00000000020473c2 */ /* 0x008e6400000e0000 */
[----:B-1----:R-:W-:-:S06]  /*0d00*/  UIADD3 UR12, -UR12, UR4, URZ ;  /* 0x000000040c0c7290 */ /* 0x002fcc000fffe13f */
.L_x_539:
        /* <DEDUP_REMOVED lines=81> */
[----:B------:R-:W-:Y:S01]  /*1220*/  SHF.R.S32.HI R37, RZ, 0x1f, R149 ;  /* 0x0000001fff257819 */ /* 0x000fe20000011495 */
[----:B------:R-:W-:Y:S01]  /*1230*/  IMAD.SHL.U32 R5, R149, 0x4, RZ ;  /* 0x0000000495057824 */ /* 0x000fe200078e00ff */
[----:B------:R-:W-:Y:S01]  /*1240*/  SHF.R.S32.HI R3, RZ, 0x1f, R12 ;  /* 0x0000001fff037819 */ /* 0x000fe2000001140c */
[----:B------:R-:W-:Y:S01]  /*1250*/  IMAD.SHL.U32 R0, R12, 0x100, RZ ;  /* 0x000001000c007824 */ /* 0x000fe200078e00ff */
[-C--:B------:R-:W-:Y:S01]  /*1260*/  LEA.HI R39, R37, R149.reuse, RZ, 0x3 ;  /* 0x0000009525277211 */ /* 0x080fe200078f18ff */
[----:B------:R-:W-:Y:S01]  /*1270*/  ULDC.64 UR4, c[0x0][0x248] ;  /* 0x0000920000047ab9 */ /* 0x000fe20000000a00 */
[----:B------:R-:W-:Y:S01]  /*1280*/  IADD3 R2, P3, R5, R12, RZ ;  /* 0x0000000c05027210 */ /* 0x000fe20007f7e0ff */
[----:B------:R-:W-:Y:S01]  /*1290*/  UISETP.NE.AND UP0, UPT, UR4, 0x1, UPT ;  /* 0x000000010400788c */ /* 0x000fe2000bf05270 */
[----:B------:R-:W-:Y:S01]  /*12a0*/  SHF.R.S32.HI R43, RZ, 0x3, R39 ;  /* 0x00000003ff2b7819 */ /* 0x000fe20000011427 */
[----:B------:R-:W-:Y:S01]  /*12b0*/  UIMAD.WIDE.U32 UR20, UR14, UR5, URZ ;  /* 0x000000050e1472a5 */ /* 0x000fe2000f8e003f */
[----:B------:R-:W-:Y:S01]  /*12c0*/  SHF.R.S32.HI R7, RZ, 0x1f, R149 ;  /* 0x0000001fff077819 */ /* 0x000fe20000011495 */
[----:B------:R-:W-:Y:S01]  /*12d0*/  ULDC UR4, c[0x0][0x250] ;  /* 0x0000940000047ab9 */ /* 0x000fe20000000800 */
[----:B------:R-:W-:Y:S01]  /*12e0*/  IADD3 R4, P1, R0, R149, RZ ;  /* 0x0000009500047210 */ /* 0x000fe20007f3e0ff */
[----:B------:R-:W-:Y:S01]  /*12f0*/  UMOV UR7, UR14 ;  /* 0x0000000e00077c82 */ /* 0x000fe20008000000 */
[----:B------:R-:W-:Y:S01]  /*1300*/  SHF.R.S32.HI R6, RZ, 0x1f, R43 ;  /* 0x0000001fff067819 */ /* 0x000fe2000001142b */
[----:B------:R-:W-:Y:S01]  /*1310*/  UIADD3 UR8, -UR9, UR12, URZ ;  /* 0x0000000c09087290 */ /* 0x000fe2000fffe13f */
[C---:B------:R-:W-:Y:S01]  /*1320*/  IADD3 R12, P4, R43.reuse, R8, RZ ;  /* 0x000000082b0c7210 */ /* 0x040fe20007f9e0ff */
[----:B------:R-:W-:Y:S01]  /*1330*/  USHF.R.S32.HI UR11, URZ, 0x1f, UR14 ;  /* 0x0000001f3f0b7899 */ /* 0x000fe2000801140e */
[----:B------:R-:W-:Y:S01]  /*1340*/  IADD3 R8, P0, R43, R10, RZ ;  /* 0x0000000a2b087210 */ /* 0x000fe20007f1e0ff */
[----:B------:R-:W-:Y:S01]  /*1350*/  @UP0 UMOV UR5, UR21 ;  /* 0x0000001500050c82 */ /* 0x000fe20008000000 */
[----:B------:R-:W-:Y:S01]  /*1360*/  LEA.HI.X.SX32 R3, R5, R3, 0x1, P3 ;  /* 0x0000000305037211 */ /* 0x000fe200018f0eff */
[----:B------:R-:W-:Y:S01]  /*1370*/  IMAD.X R19, R6, 0x1, R9, P4 ;  /* 0x0000000106137824 */ /* 0x000fe200020e0609 */
[----:B------:R-:W-:Y:S01]  /*1380*/  LEA.HI.X.SX32 R5, R0, R7, 0x1, P1 ;  /* 0x0000000700057211 */ /* 0x000fe200008f0eff */
[----:B------:R-:W-:Y:S01]  /*1390*/  IMAD.U32 R0, RZ, RZ, UR14 ;  /* 0x0000000eff007e24 */ /* 0x000fe2000f8e00ff */
[CC--:B------:R-:W-:Y:S01]  /*13a0*/  LEA.HI R41, R37.reuse, R149.reuse, RZ, 0x4 ;  /* 0x0000009525297211 */ /* 0x0c0fe200078f20ff */
[----:B------:R-:W-:Y:S01]  /*13b0*/  IMAD.X R9, R6, 0x1, R11, P0 ;  /* 0x0000000106097824 */ /* 0x000fe200000e060b */
[----:B------:R-:W-:Y:S01]  /*13c0*/  LEA.HI R28, R37, R149, RZ, 0x2 ;  /* 0x00000095251c7211 */ /* 0x000fe200078f10ff */
[----:B------:R-:W-:Y:S01]  /*13d0*/  IMAD.U32 R7, RZ, RZ, UR14 ;  /* 0x0000000eff077e24 */ /* 0x000fe2000f8e00ff */
[----:B------:R-:W-:Y:S01]  /*13e0*/  @UP0 USHF.R.U32.HI UR7, URZ, UR4, UR5 ;  /* 0x000000043f070299 */ /* 0x000fe20008011605 */
[----:B------:R-:W-:Y:S01]  /*13f0*/  IMAD.U32 R6, RZ, RZ, UR14 ;  /* 0x0000000eff067e24 */ /* 0x000fe2000f8e00ff */
[----:B------:R-:W-:Y:S01]  /*1400*/  SHF.R.S32.HI R26, RZ, 0x1f, R148 ;  /* 0x0000001fff1a7819 */ /* 0x000fe20000011494 */
[----:B------:R-:W-:Y:S01]  /*1410*/  IMAD.WIDE.U32 R34, R0, c[0x0][0x238], R4 ;  /* 0x00008e0000227a25 */ /* 0x000fe200078e0004 */
[----:B------:R-:W-:Y:S01]  /*1420*/  SHF.R.S32.HI R4, RZ, 0x4, R41 ;  /* 0x00000004ff047819 */ /* 0x000fe20000011429 */
[----:B------:R-:W-:Y:S01]  /*1430*/  USHF.R.S32.HI UR6, URZ, 0x1f, UR7 ;  /* 0x0000001f3f067899 */ /* 0x000fe20008011407 */
[----:B------:R-:W-:Y:S01]  /*1440*/  SHF.R.S32.HI R5, RZ, 0x2, R28 ;  /* 0x00000002ff057819 */ /* 0x000fe2000001141c */
[----:B------:R-:W-:Y:S01]  /*1450*/  IMAD.WIDE.U32 R30, R7, c[0x0][0x270], R2 ;  /* 0x00009c00071e7a25 */ /* 0x000fe200078e0002 */
[----:B------:R-:W-:Y:S01]  /*1460*/  SHF.R.S32.HI R0, RZ, 0x1f, R28 ;  /* 0x0000001fff007819 */ /* 0x000fe2000001141c */
[----:B------:R-:W-:Y:S01]  /*1470*/  ULDC.64 UR4, c[0x0][0x1e0] ;  /* 0x0000780000047ab9 */ /* 0x000fe20000000a00 */
[----:B------:R-:W-:Y:S01]  /*1480*/  SEL R16, R26, RZ, !P5 ;  /* 0x000000ff1a107207 */ /* 0x000fe20006800000 */
[----:B------:R-:W-:Y:S01]  /*1490*/  IMAD.WIDE.U32 R32, R6, c[0x0][0x288], R2 ;  /* 0x0000a20006207a25 */ /* 0x000fe200078e0002 */
[----:B------:R-:W-:Y:S01]  /*14a0*/  LEA.HI R2, R41, R4, RZ, 0x1 ;  /* 0x0000000429027211 */ /* 0x000fe200078f08ff */
[----:B------:R-:W-:Y:S01]  /*14b0*/  UIMAD UR4, UR6, UR4, URZ ;  /* 0x00000004060472a4 */ /* 0x000fe2000f8e023f */
[----:B------:R-:W-:Y:S01]  /*14c0*/  LEA.HI R0, R0, R5, RZ, 0x3 ;  /* 0x0000000500007211 */ /* 0x000fe200078f18ff */
[----:B------:R-:W-:Y:S01]  /*14d0*/  IMAD.U32 R10, RZ, RZ, UR15 ;  /* 0x0000000fff0a7e24 */ /* 0x000fe2000f8e00ff */
[----:B------:R-:W-:Y:S01]  /*14e0*/  LOP3.LUT R3, R39, 0xfffffff8, RZ, 0xc0, !PT ;  /* 0xfffffff827037812 */ /* 0x000fe200078ec0ff */
[----:B------:R-:W-:Y:S01]  /*14f0*/  UIMAD UR4, UR7, UR5, UR4 ;  /* 0x00000005070472a4 */ /* 0x000fe2000f8e0204 */
[----:B------:R-:W-:Y:S01]  /*1500*/  LOP3.LUT R2, R2, 0xfffffffe, RZ, 0xc0, !PT ;  /* 0xfffffffe02027812 */ /* 0x000fe200078ec0ff */
[----:B------:R-:W-:Y:S01]  /*1510*/  IMAD.WIDE R10, R10, 0x40, R8 ;  /* 0x000000400a0a7825 */ /* 0x000fe200078e0208 */
[----:B------:R-:W-:Y:S01]  /*1520*/  LOP3.LUT R0, R0, 0xfffffff8, RZ, 0xc0, !PT ;  /* 0xfffffff800007812 */ /* 0x000fe200078ec0ff */
[----:B------:R-:W-:Y:S01]  /*1530*/  CS2R R146, SRZ ;  /* 0x0000000000927805 */ /* 0x000fe2000001ff00 */
[----:B------:R-:W-:Y:S01]  /*1540*/  SEL R17, R148, RZ, !P5 ;  /* 0x000000ff94117207 */ /* 0x000fe20006800000 */
[----:B------:R-:W-:Y:S01]  /*1550*/  IMAD.IADD R22, R149, 0x1, -R3 ;  /* 0x0000000195167824 */ /* 0x000fe200078e0a03 */
[-C--:B------:R-:W-:Y:S01]  /*1560*/  LEA.HI R38, R37, R149.reuse, RZ, 0x5 ;  /* 0x0000009525267211 */ /* 0x080fe200078f28ff */
[----:B------:R-:W-:Y:S01]  /*1570*/  IMAD.IADD R27, R4, 0x1, -R2 ;  /* 0x00000001041b7824 */ /* 0x000fe200078e0a02 */
[----:B------:R-:W-:Y:S01]  /*1580*/  CS2R R144, SRZ ;  /* 0x0000000000907805 */ /* 0x000fe2000001ff00 */
[----:B------:R-:W-:Y:S01]  /*1590*/  IMAD.IADD R25, R5, 0x1, -R0 ;  /* 0x0000000105197824 */ /* 0x000fe200078e0a00 */
[----:B------:R-:W-:Y:S01]  /*15a0*/  LEA.HI R0, R37, R149, RZ, 0x6 ;  /* 0x0000009525007211 */ /* 0x000fe200078f30ff */
[----:B------:R-:W-:Y:S01]  /*15b0*/  IMAD.SHL.U32 R14, R22, 0x8, RZ ;  /* 0x00000008160e7824 */ /* 0x000fe200078e00ff */
[----:B------:R-:W-:Y:S01]  /*15c0*/  SHF.R.S32.HI R37, RZ, 0x5, R38 ;  /* 0x00000005ff257819 */ /* 0x000fe20000011426 */
[----:B------:R-:W-:Y:S01]  /*15d0*/  IMAD.SHL.U32 R2, R43, 0x40, RZ ;  /* 0x000000402b027824 */ /* 0x000fe200078e00ff */
[----:B------:R-:W-:Y:S01]  /*15e0*/  SHF.R.S32.HI R24, RZ, 0x6, R0 ;  /* 0x00000006ff187819 */ /* 0x000fe20000011400 */
[----:B------:R-:W-:Y:S01]  /*15f0*/  IMAD.U32 R5, RZ, RZ, UR7 ;  /* 0x00000007ff057e24 */ /* 0x000fe2000f8e00ff */
[--C-:B------:R-:W-:Y:S01]  /*1600*/  SHF.R.S32.HI R15, RZ, 0x1f, R14.reuse ;  /* 0x0000001fff0f7819 */ /* 0x100fe2000001140e */
[----:B------:R-:W-:Y:S01]  /*1610*/  IMAD R6, R16, c[0x0][0x1e8], RZ ;  /* 0x00007a0010067a24 */ /* 0x000fe200078e02ff */
[----:B------:R-:W-:Y:S01]  /*1620*/  LOP3.LUT R0, R2, 0x1c0, RZ, 0xc0, !PT ;  /* 0x000001c002007812 */ /* 0x000fe200078ec0ff */
[----:B------:R-:W-:Y:S01]  /*1630*/  IMAD.SHL.U32 R40, R24, 0x200, RZ ;  /* 0x0000020018287824 */ /* 0x000fe200078e00ff */
[----:B------:R-:W-:Y:S01]  /*1640*/  ISETP.GE.AND P5, PT, R14, c[0x0][0x1cc], PT ;  /* 0x000073000e007a0c */ /* 0x000fe20003fa6270 */
[--C-:B------:R-:W-:Y:S01]  /*1650*/  IMAD.WIDE.U32 R2, R5, c[0x0][0x1e0], R14.reuse ;  /* 0x0000780005027a25 */ /* 0x100fe200078e000e */
[----:B------:R-:W-:Y:S01]  /*1660*/  LOP3.LUT R4, R0, 0x38, R14, 0xf8, !PT ;  /* 0x0000003800047812 */ /* 0x000fe200078ef80e */
[----:B------:R-:W-:Y:S01]  /*1670*/  CS2R R142, SRZ ;  /* 0x00000000008e7805 */ /* 0x000fe2000001ff00 */
[----:B------:R-:W-:Y:S01]  /*1680*/  SHF.R.U32.HI R0, RZ, 0x3, R0 ;  /* 0x00000003ff007819 */ /* 0x000fe20000011600 */
[----:B------:R-:W-:Y:S01]  /*1690*/  IMAD.WIDE.U32 R8, R12, c[0x0][0x178], R14 ;  /* 0x00005e000c087a25 */ /* 0x000fe200078e000e */
[----:B------:R-:W-:Y:S01]  /*16a0*/  IADD3 R3, R3, UR4, RZ ;  /* 0x0000000403037c10 */ /* 0x000fe2000fffe0ff */
[----:B------:R-:W-:Y:S01]  /*16b0*/  ULDC.64 UR4, c[0x0][0x1b0] ;  /* 0x00006c0000047ab9 */ /* 0x000fe20000000a00 */
[----:B------:R-:W-:Y:S01]  /*16c0*/  LOP3.LUT R23, R40, R4, R0, 0xf6, !PT ;  /* 0x0000000428177212 */ /* 0x000fe200078ef600 */
[----:B------:R-:W-:Y:S01]  /*16d0*/  IMAD R0, R19, c[0x0][0x178], RZ ;  /* 0x00005e0013007a24 */ /* 0x000fe200078e02ff */
[----:B------:R-:W-:Y:S01]  /*16e0*/  UIMAD UR4, UR6, UR4, URZ ;  /* 0x00000004060472a4 */ /* 0x000fe2000f8e023f */
[----:B------:R-:W-:Y:S01]  /*16f0*/  IMAD.WIDE.U32 R4, R5, c[0x0][0x1b0], R14 ;  /* 0x00006c0005047a25 */ /* 0x000fe200078e000e */
[C---:B------:R-:W-:Y:S01]  /*1700*/  IADD3 R36, R14.reuse, 0x80, RZ ;  /* 0x000000800e247810 */ /* 0x040fe20007ffe0ff */
[----:B------:R-:W-:Y:S01]  /*1710*/  USHF.R.S32.HI UR6, URZ, 0x1f, UR18 ;  /* 0x0000001f3f067899 */ /* 0x000fe20008011412 */
[----:B------:R-:W-:Y:S01]  /*1720*/  IADD3 R29, R14, 0xc0, RZ ;  /* 0x000000c00e1d7810 */ /* 0x000fe20007ffe0ff */
[----:B------:R-:W-:Y:S01]  /*1730*/  IMAD R0, R12, c[0x0][0x17c], R0 ;  /* 0x00005f000c007a24 */ /* 0x000fe200078e0200 */
[----:B------:R-:W-:Y:S01]  /*1740*/  UIMAD UR4, UR7, UR5, UR4 ;  /* 0x00000005070472a4 */ /* 0x000fe2000f8e0204 */
[----:B------:R-:W-:Y:S01]  /*1750*/  IMAD R19, R19, c[0x0][0x208], RZ ;  /* 0x0000820013137a24 */ /* 0x000fe200078e02ff */
[----:B------:R-:W-:Y:S01]  /*1760*/  ISETP.GE.AND P3, PT, R36, c[0x0][0x1cc], PT ;  /* 0x0000730024007a0c */ /* 0x000fe20003f66270 */
[----:B------:R-:W-:Y:S01]  /*1770*/  IMAD R18, R17, c[0x0][0x1ec], R6 ;  /* 0x00007b0011127a24 */ /* 0x000fe200078e0206 */
[----:B------:R-:W-:Y:S01]  /*1780*/  CS2R R140, SRZ ;  /* 0x00000000008c7805 */ /* 0x000fe2000001ff00 */
[----:B------:R-:W-:Y:S01]  /*1790*/  IMAD.IADD R13, R9, 0x1, R0 ;  /* 0x00000001090d7824 */ /* 0x000fe200078e0200 */
[----:B------:R-:W-:Y:S01]  /*17a0*/  CS2R R138, SRZ ;  /* 0x00000000008a7805 */ /* 0x000fe2000001ff00 */
[----:B------:R-:W-:Y:S01]  /*17b0*/  IMAD.WIDE.U32 R6, R17, c[0x0][0x1e8], R2 ;  /* 0x00007a0011067a25 */ /* 0x000fe200078e0002 */
[----:B------:R-:W-:Y:S01]  /*17c0*/  IADD3 R3, R5, UR4, RZ ;  /* 0x0000000405037c10 */ /* 0x000fe2000fffe0ff */
[----:B------:R-:W-:Y:S01]  /*17d0*/  ULDC.64 UR4, c[0x0][0x180] ;  /* 0x0000600000047ab9 */ /* 0x000fe20000000a00 */
[----:B------:R-:W-:Y:S01]  /*17e0*/  CS2R R136, SRZ ;  /* 0x0000000000887805 */ /* 0x000fe2000001ff00 */
[----:B------:R-:W-:Y:S01]  /*17f0*/  IMAD R0, R11, c[0x0][0x1d8], RZ ;  /* 0x000076000b007a24 */ /* 0x000fe200078e02ff */
[----:B------:R-:W-:Y:S01]  /*1800*/  UIMAD UR4, UR11, UR4, URZ ;  /* 0x000000040b0472a4 */ /* 0x000fe2000f8e023f */
[C---:B------:R-:W-:Y:S01]  /*1810*/  IMAD R19, R12.reuse, c[0x0][0x20c], R19 ;  /* 0x000083000c137a24 */ /* 0x040fe200078e0213 */
[----:B------:R-:W-:Y:S01]  /*1820*/  CS2R R134, SRZ ;  /* 0x0000000000867805 */ /* 0x000fe2000001ff00 */
[----:B------:R-:W-:Y:S01]  /*1830*/  IMAD.WIDE.U32 R20, R12, c[0x0][0x208], R14 ;  /* 0x000082000c147a25 */ /* 0x000fe200078e000e */
[----:B------:R-:W-:Y:S01]  /*1840*/  UIMAD UR4, UR14, UR5, UR4 ;  /* 0x000000050e0472a4 */ /* 0x000fe2000f8e0204 */
[----:B------:R-:W-:Y:S01]  /*1850*/  CS2R R132, SRZ ;  /* 0x0000000000847805 */ /* 0x000fe2000001ff00 */
[----:B------:R-:W-:Y:S01]  /*1860*/  CS2R R130, SRZ ;  /* 0x0000000000827805 */ /* 0x000fe2000001ff00 */
[----:B------:R-:W-:Y:S01]  /*1870*/  IMAD.MOV.U32 R12, RZ, RZ, R8 ;  /* 0x000000ffff0c7224 */ /* 0x000fe200078e0008 */
[----:B------:R-:W-:Y:S01]  /*1880*/  CS2R R128, SRZ ;  /* 0x0000000000807805 */ /* 0x000fe2000001ff00 */
[----:B------:R-:W-:Y:S01]  /*1890*/  IMAD.MOV.U32 R2, RZ, RZ, R4 ;  /* 0x000000ffff027224 */ /* 0x000fe200078e0004 */
[----:B------:R-:W-:Y:S01]  /*18a0*/  CS2R R126, SRZ ;  /* 0x00000000007e7805 */ /* 0x000fe2000001ff00 */
[----:B------:R-:W-:Y:S01]  /*18b0*/  IMAD.IADD R5, R7, 0x1, R18 ;  /* 0x0000000107057824 */ /* 0x000fe200078e0212 */
[----:B------:R-:W-:Y:S01]  /*18c0*/  CS2R R124, SRZ ;  /* 0x00000000007c7805 */ /* 0x000fe2000001ff00 */
[----:B------:R-:W-:Y:S01]  /*18d0*/  IMAD.MOV.U32 R4, RZ, RZ, R6 ;  /* 0x000000ffff047224 */ /* 0x000fe200078e0006 */
[----:B------:R-:W-:Y:S01]  /*18e0*/  CS2R R122, SRZ ;  /* 0x00000000007a7805 */ /* 0x000fe2000001ff00 */
[----:B------:R-:W-:Y:S01]  /*18f0*/  IMAD R8, R10, c[0x0][0x1dc], R0 ;  /* 0x000077000a087a24 */ /* 0x000fe200078e0200 */
[----:B------:R-:W-:Y:S01]  /*1900*/  IADD3 R0, -R43, UR8, RZ ;  /* 0x000000082b007c10 */ /* 0x000fe2000fffe1ff */
[----:B------:R-:W-:Y:S01]  /*1910*/  IMAD R7, R16, c[0x0][0x1b8], RZ ;  /* 0x00006e0010077a24 */ /* 0x000fe200078e02ff */
[----:B------:R-:W-:Y:S01]  /*1920*/  IADD3 R16, R14, 0x40, RZ ;  /* 0x000000400e107810 */ /* 0x000fe20007ffe0ff */
[----:B------:R-:W-:Y:S01]  /*1930*/  IMAD.WIDE.U32 R4, R10, c[0x0][0x1d8], R4 ;  /* 0x000076000a047a25 */ /* 0x000fe200078e0004 */
[----:B------:R-:W-:Y:S01]  /*1940*/  ISETP.LT.OR P1, PT, R0, 0x1, P5 ;  /* 0x000000010000780c */ /* 0x000fe20002f21670 */
[----:B------:R-:W-:Y:S01]  /*1950*/  CS2R R120, SRZ ;  /* 0x0000000000787805 */ /* 0x000fe2000001ff00 */
[----:B------:R-:W-:Y:S01]  /*1960*/  ISETP.GE.AND P4, PT, R16, c[0x0][0x1cc], PT ;  /* 0x0000730010007a0c */ /* 0x000fe20003f86270 */
[C---:B------:R-:W-:Y:S01]  /*1970*/  IMAD R9, R17.reuse, c[0x0][0x1bc], R7 ;  /* 0x00006f0011097a24 */ /* 0x040fe200078e0207 */
[----:B------:R-:W-:Y:S01]  /*1980*/  ISETP.LT.OR P5, PT, R0, 0x21, P5 ;  /* 0x000000210000780c */ /* 0x000fe20002fa1670 */
[----:B------:R-:W-:Y:S01]  /*1990*/  IMAD.WIDE.U32 R6, R17, c[0x0][0x1b8], R2 ;  /* 0x00006e0011067a25 */ /* 0x000fe200078e0002 */
[----:B------:R-:W-:Y:S01]  /*19a0*/  LEA R2, P0, R4, c[0x0][0x1c0], 0x1 ;  /* 0x0000700004027a11 */ /* 0x000fe200078008ff */
[----:B------:R-:W-:Y:S01]  /*19b0*/  CS2R R118, SRZ ;  /* 0x0000000000767805 */ /* 0x000fe2000001ff00 */
[C---:B------:R-:W-:Y:S01]  /*19c0*/  ISETP.LT.OR P6, PT, R0.reuse, 0x1, P4 ;  /* 0x000000010000780c */ /* 0x040fe200027c1670 */
[----:B------:R-:W-:Y:S01]  /*19d0*/  IMAD.IADD R3, R5, 0x1, R8 ;  /* 0x0000000105037824 */ /* 0x000fe200078e0208 */
[----:B------:R-:W-:Y:S01]  /*19e0*/  ISETP.LT.OR P4, PT, R0, 0x21, P4 ;  /* 0x000000210000780c */ /* 0x000fe20002781670 */
[----:B------:R-:W-:Y:S01]  /*19f0*/  IMAD.SHL.U32 R42, R23, 0x2, RZ ;  /* 0x00000002172a7824 */ /* 0x000fe200078e00ff */
[----:B------:R-:W-:Y:S01]  /*1a00*/  CS2R R116, SRZ ;  /* 0x0000000000747805 */ /* 0x000fe2000001ff00 */
[----:B------:R-:W-:Y:S01]  /*1a10*/  IMAD.MOV.U32 R17, RZ, RZ, c[0x0][0x1d8] ;  /* 0x00007600ff117624 */ /* 0x000fe200078e00ff */
[----:B------:R-:W-:Y:S01]  /*1a20*/  LEA.HI.X R3, R4, c[0x0][0x1c4], R3, 0x1, P0 ;  /* 0x0000710004037a11 */ /* 0x000fe200000f0c03 */
[----:B------:R-:W-:Y:S01]  /*1a30*/  IMAD.MOV.U32 R18, RZ, RZ, c[0x0][0x1dc] ;  /* 0x00007700ff127624 */ /* 0x000fe200078e00ff */
[C---:B------:R-:W-:Y:S01]  /*1a40*/  ISETP.LT.OR P0, PT, R0.reuse, 0x1, P3 ;  /* 0x000000010000780c */ /* 0x040fe20001f01670 */
[----:B------:R-:W-:Y:S01]  /*1a50*/  IMAD R5, R11, c[0x0][0x1a8], RZ ;  /* 0x00006a000b057a24 */ /* 0x000fe200078e02ff */
[----:B------:R-:W-:Y:S01]  /*1a60*/  ISETP.LT.OR P3, PT, R0, 0x21, P3 ;  /* 0x000000210000780c */ /* 0x000fe20001f61670 */
[----:B------:R-:W-:Y:S01]  /*1a70*/  @!PT LDS RZ, [RZ] ;  /* 0x00000000fffff984 */ /* 0x000fe20000000800 */
[----:B------:R-:W-:Y:S01]  /*1a80*/  @!PT LDS RZ, [RZ] ;  /* 0x00000000fffff984 */ /* 0x000fe20000000800 */
[----:B------:R-:W-:Y:S01]  /*1a90*/  @!PT LDS RZ, [RZ] ;  /* 0x00000000fffff984 */ /* 0x000fe20000000800 */
[----:B------:R1:W-:Y:S01]  /*1aa0*/  LDGSTS.E.BYPASS.LTC128B.128 [R42+0x8080], [R2.64], !P1 ;  /* 0x08080000022a7fae */ /* 0x0003e2000c901d50 */
[C---:B------:R-:W-:Y:S01]  /*1ab0*/  LEA R4, P1, R17.reuse, R2, 0x6 ;  /* 0x0000000211047211 */ /* 0x040fe200078230ff */
[C---:B------:R-:W-:Y:S01]  /*1ac0*/  IMAD R15, R10.reuse, c[0x0][0x1ac], R5 ;  /* 0x00006b000a0f7a24 */ /* 0x040fe200078e0205 */
[----:B------:R-:W-:Y:S01]  /*1ad0*/  CS2R R114, SRZ ;  /* 0x0000000000727805 */ /* 0x000fe2000001ff00 */
[----:B------:R1:W-:Y:S01]  /*1ae0*/  LDGSTS.E.BYPASS.LTC128B.128 [R42+0xa080], [R2.64+0x80], !P6 ;  /* 0x0a080080022a7fae */ /* 0x0003e2000f101d50 */
[----:B------:R-:W-:Y:S01]  /*1af0*/  LEA.HI.X R5, R17, R3, R18, 0x6, P1 ;  /* 0x0000000311057211 */ /* 0x000fe200008f3412 */
[----:B------:R-:W-:Y:S01]  /*1b00*/  IMAD.IADD R7, R7, 0x1, R9 ;  /* 0x0000000107077824 */ /* 0x000fe200078e0209 */
[----:B------:R-:W-:Y:S01]  /*1b10*/  ISETP.GE.AND P1, PT, R29, c[0x0][0x1cc], PT ;  /* 0x000073001d007a0c */ /* 0x000fe20003f26270 */
[----:B------:R-:W-:Y:S01]  /*1b20*/  IMAD.U32 R11, RZ, RZ, UR14 ;  /* 0x0000000eff0b7e24 */ /* 0x000fe2000f8e00ff */
[----:B------:R-:W-:Y:S01]  /*1b30*/  STL [R1+0x50], R42 ;  /* 0x0000502a01007387 */ /* 0x000fe20000100800 */
[----:B------:R-:W-:Y:S01]  /*1b40*/  IMAD.WIDE.U32 R8, R10, c[0x0][0x1a8], R6 ;  /* 0x00006a000a087a25 */ /* 0x000fe200078e0006 */
[C---:B------:R-:W-:Y:S01]  /*1b50*/  ISETP.LT.OR P6, PT, R0.reuse, 0x1, P1 ;  /* 0x000000010000780c */ /* 0x040fe20000fc1670 */
[----:B------:R-:W-:Y:S01]  /*1b60*/  CS2R R112, SRZ ;  /* 0x0000000000707805 */ /* 0x000fe2000001ff00 */
[----:B------:R1:W-:Y:S01]  /*1b70*/  LDGSTS.E.BYPASS.LTC128B.128 [R42+0xc080], [R2.64+0x100], !P0 ;  /* 0x0c080100022a7fae */ /* 0x0003e2000c101d50 */
[----:B------:R-:W-:Y:S01]  /*1b80*/  IMAD.SHL.U32 R7, R25, 0x40, RZ ;  /* 0x0000004019077824 */ /* 0x000fe200078e00ff */
[----:B------:R-:W-:Y:S01]  /*1b90*/  ISETP.LT.OR P1, PT, R0, 0x21, P1 ;  /* 0x000000210000780c */ /* 0x000fe20000f21670 */
[----:B------:R-:W-:Y:S01]  /*1ba0*/  IMAD.SHL.U32 R6, R24, 0x8, RZ ;  /* 0x0000000818067824 */ /* 0x000fe200078e00ff */
[----:B------:R-:W-:Y:S01]  /*1bb0*/  SEL R17, R148, RZ, !P2 ;  /* 0x000000ff94117207 */ /* 0x000fe20005000000 */
[----:B------:R-:W-:Y:S01]  /*1bc0*/  IMAD.IADD R9, R9, 0x1, R15 ;  /* 0x0000000109097824 */ /* 0x000fe200078e020f */
[----:B------:R-:W-:Y:S01]  /*1bd0*/  LOP3.LUT R7, R7, 0x1c0, RZ, 0xc0, !PT ;  /* 0x000001c007077812 */ /* 0x000fe200078ec0ff */
[----:B------:R-:W-:Y:S01]  /*1be0*/  IMAD.MOV.U32 R148, RZ, RZ, 0x20 ;  /* 0x00000020ff947424 */ /* 0x000fe200078e00ff */
[----:B------:R-:W-:Y:S01]  /*1bf0*/  LOP3.LUT R23, R6, 0x18, RZ, 0xc0, !PT ;  /* 0x0000001806177812 */ /* 0x000fe200078ec0ff */
[----:B------:R-:W-:Y:S01]  /*1c00*/  CS2R R110, SRZ ;  /* 0x00000000006e7805 */ /* 0x000fe2000001ff00 */
[----:B------:R-:W-:Y:S01]  /*1c10*/  SHF.R.U32.HI R10, RZ, 0x3, R7 ;  /* 0x00000003ff0a7819 */ /* 0x000fe20000011607 */
[----:B------:R1:W-:Y:S01]  /*1c20*/  LDGSTS.E.BYPASS.LTC128B.128 [R42+0xe080], [R2.64+0x180], !P6 ;  /* 0x0e080180022a7fae */ /* 0x0003e2000f101d50 */
[----:B------:R-:W-:Y:S01]  /*1c30*/  LEA R6, P0, R8, c[0x0][0x190], 0x1 ;  /* 0x0000640008067a11 */ /* 0x000fe200078008ff */
[----:B------:R-:W-:Y:S01]  /*1c40*/  CS2R R108, SRZ ;  /* 0x00000000006c7805 */ /* 0x000fe2000001ff00 */
[----:B------:R-:W-:Y:S01]  /*1c50*/  ISETP.GE.AND P6, PT, R14, c[0x0][0x19c], PT ;  /* 0x000067000e007a0c */ /* 0x000fe20003fc6270 */
[----:B------:R2:W-:Y:S01]  /*1c60*/  LDGSTS.E.BYPASS.LTC128B.128 [R42+0x9080], [R4.64], !P5 ;  /* 0x09080000042a7fae */ /* 0x0005e2000e901d50 */
[----:B------:R-:W-:Y:S01]  /*1c70*/  ISETP.GE.AND P5, PT, R16, c[0x0][0x19c], PT ;  /* 0x0000670010007a0c */ /* 0x000fe20003fa6270 */
[----:B------:R-:W-:Y:S01]  /*1c80*/  CS2R R106, SRZ ;  /* 0x00000000006a7805 */ /* 0x000fe2000001ff00 */
[----:B------:R-:W-:Y:S01]  /*1c90*/  LOP3.LUT R15, R10, R7, R23, 0x1e, !PT ;  /* 0x000000070a0f7212 */ /* 0x000fe200078e1e17 */
[----:B------:R2:W-:Y:S01]  /*1ca0*/  LDGSTS.E.BYPASS.LTC128B.128 [R42+0xb080], [R4.64+0x80], !P4 ;  /* 0x0b080080042a7fae */ /* 0x0005e2000e101d50 */
[----:B------:R-:W-:Y:S01]  /*1cb0*/  ISETP.GE.AND P4, PT, R36, c[0x0][0x19c], PT ;  /* 0x0000670024007a0c */ /* 0x000fe20003f86270 */
[----:B------:R-:W-:Y:S01]  /*1cc0*/  IMAD.WIDE.U32 R10, R11, c[0x0][0x180], R12 ;  /* 0x000060000b0a7a25 */ /* 0x000fe200078e000c */
[----:B------:R-:W-:Y:S01]  /*1cd0*/  LEA.HI.X R7, R8, c[0x0][0x194], R9, 0x1, P0 ;  /* 0x0000650008077a11 */ /* 0x000fe200000f0c09 */
[----:B------:R2:W-:Y:S01]  /*1ce0*/  LDGSTS.E.BYPASS.LTC128B.128 [R42+0xd080], [R4.64+0x100], !P3 ;  /* 0x0d080100042a7fae */ /* 0x0005e2000d901d50 */
[C---:B------:R-:W-:Y:S01]  /*1cf0*/  ISETP.LT.OR P0, PT, R0.reuse, 0x1, P5 ;  /* 0x000000010000780c */ /* 0x040fe20002f01670 */
[----:B------:R-:W-:Y:S01]  /*1d00*/  IMAD.MOV.U32 R8, RZ, RZ, R10 ;  /* 0x000000ffff087224 */ /* 0x000fe200078e000a */
[C---:B------:R-:W-:Y:S01]  /*1d10*/  ISETP.LT.OR P3, PT, R0.reuse, 0x1, P4 ;  /* 0x000000010000780c */ /* 0x040fe20002761670 */
[----:B------:R2:W-:Y:S01]  /*1d20*/  LDGSTS.E.BYPASS.LTC128B.128 [R42+0xf080], [R4.64+0x180], !P1 ;  /* 0x0f080180042a7fae */ /* 0x0005e2000c901d50 */
[C---:B------:R-:W-:Y:S01]  /*1d30*/  ISETP.LT.OR P1, PT, R0.reuse, 0x1, P6 ;  /* 0x000000010000780c */ /* 0x040fe20003721670 */
[----:B------:R-:W-:Y:S01]  /*1d40*/  IMAD.MOV.U32 R10, RZ, RZ, c[0x0][0x1ac] ;  /* 0x00006b00ff0a7624 */ /* 0x000fe200078e00ff */
[----:B------:R-:W-:Y:S01]  /*1d50*/  IADD3 R9, R11, UR4, RZ ;  /* 0x000000040b097c10 */ /* 0x000fe2000fffe0ff */
[----:B------:R-:W0:Y:S01]  /*1d60*/  LDGDEPBAR ;  /* 0x00000000000079af */ /* 0x000e220000000000 */
[C---:B------:R-:W-:Y:S01]  /*1d70*/  ISETP.LT.OR P6, PT, R0.reuse, 0x21, P6 ;  /* 0x000000210000780c */ /* 0x040fe200037c1670 */
[----:B------:R-:W-:Y:S01]  /*1d80*/  ULDC.64 UR4, c[0x0][0x210] ;  /* 0x0000840000047ab9 */ /* 0x000fe20000000a00 */
[C---:B------:R-:W-:Y:S01]  /*1d90*/  ISETP.LT.OR P5, PT, R0.reuse, 0x21, P5 ;  /* 0x000000210000780c */ /* 0x040fe20002fa1670 */
[----:B------:R-:W-:Y:S01]  /*1da0*/  UIMAD UR4, UR11, UR4, URZ ;  /* 0x000000040b0472a4 */ /* 0x000fe2000f8e023f */
[----:B------:R-:W-:Y:S01]  /*1db0*/  ISETP.LT.OR P4, PT, R0, 0x21, P4 ;  /* 0x000000210000780c */ /* 0x000fe20002781670 */
[----:B------:R-:W-:Y:S01]  /*1dc0*/  IMAD.SHL.U32 R12, R22, 0x40, RZ ;  /* 0x00000040160c7824 */ /* 0x000fe200078e00ff */
[----:B-1----:R-:W-:Y:S01]  /*1dd0*/  LEA.HI R3, R38, R37, RZ, 0x1 ;  /* 0x0000002526037211 */ /* 0x002fe200078f08ff */
[----:B------:R-:W-:Y:S01]  /*1de0*/  UIMAD UR5, UR14, UR5, UR4 ;  /* 0x000000050e0572a4 */ /* 0x000fe2000f8e0204 */
[----:B------:R-:W-:Y:S01]  /*1df0*/  LOP3.LUT R2, R28, 0x3ffffffc, RZ, 0xc0, !PT ;  /* 0x3ffffffc1c027812 */ /* 0x000fe200078ec0ff */
[----:B------:R1:W-:Y:S01]  /*1e00*/  LDGSTS.E.BYPASS.LTC128B.128 [R42+0x80], [R6.64], !P1 ;  /* 0x00080000062a7fae */ /* 0x0003e2000c901d50 */
[----:B------:R-:W-:Y:S01]  /*1e10*/  LOP3.LUT R3, R3, 0xfffffffe, RZ, 0xc0, !PT ;  /* 0xfffffffe03037812 */ /* 0x000fe200078ec0ff */
[----:B------:R-:W-:Y:S01]  /*1e20*/  IMAD.WIDE.U32 R46, R17, c[0x0][0x188], R8 ;  /* 0x00006200112e7a25 */ /* 0x000fe200078e0008 */
[----:B------:R-:W-:Y:S01]  /*1e30*/  LOP3.LUT P1, RZ, R25, 0x4, RZ, 0xc0, !PT ;  /* 0x0000000419ff7812 */ /* 0x000fe2000782c0ff */
[----:B------:R1:W-:Y:S01]  /*1e40*/  LDGSTS.E.BYPASS.LTC128B.128 [R42+0x2080], [R6.64+0x80], !P0 ;  /* 0x02080080062a7fae */ /* 0x0003e2000c101d50 */
[----:B------:R-:W-:Y:S01]  /*1e50*/  SEL R13, R26, RZ, !P2 ;  /* 0x000000ff1a0d7207 */ /* 0x000fe20005000000 */
[----:B------:R-:W-:Y:S01]  /*1e60*/  IMAD.IADD R18, R37, 0x1, -R3 ;  /* 0x0000000125127824 */ /* 0x000fe200078e0a03 */
[----:B------:R-:W-:Y:S01]  /*1e70*/  LOP3.LUT P2, RZ, R22, 0x4, RZ, 0xc0, !PT ;  /* 0x0000000416ff7812 */ /* 0x000fe2000784c0ff */
[----:B------:R-:W-:Y:S01]  /*1e80*/  IMAD.IADD R2, R149, 0x1, -R2 ;  /* 0x0000000195027824 */ /* 0x000fe200078e0a02 */
[----:B------:R1:W-:Y:S01]  /*1e90*/  LDGSTS.E.BYPASS.LTC128B.128 [R42+0x4080], [R6.64+0x100], !P3 ;  /* 0x04080100062a7fae */ /* 0x0003e2000d901d50 */
[----:B------:R-:W-:Y:S01]  /*1ea0*/  IMAD.SHL.U32 R28, R18, 0x400, RZ ;  /* 0x00000400121c7824 */ /* 0x000fe200078e00ff */
[----:B------:R-:W-:Y:S01]  /*1eb0*/  ISETP.GE.AND P3, PT, R29, c[0x0][0x19c], PT ;  /* 0x000067001d007a0c */ /* 0x000fe20003f66270 */
[----:B------:R-:W-:Y:S01]  /*1ec0*/  IMAD.IADD R3, R21, 0x1, R19 ;  /* 0x0000000115037824 */ /* 0x000fe200078e0213 */
[----:B------:R-:W-:Y:S01]  /*1ed0*/  CS2R R104, SRZ ;  /* 0x0000000000687805 */ /* 0x000fe2000001ff00 */
[----:B--2---:R-:W-:Y:S01]  /*1ee0*/  IMAD R4, R2, 0x2, R28 ;  /* 0x0000000202047824 */ /* 0x004fe200078e021c */
[----:B------:R-:W-:Y:S01]  /*1ef0*/  CS2R R102, SRZ ;  /* 0x0000000000667805 */ /* 0x000fe2000001ff00 */
[----:B------:R-:W-:Y:S01]  /*1f00*/  IMAD.U32 R5, RZ, RZ, UR14 ;  /* 0x0000000eff057e24 */ /* 0x000fe2000f8e00ff */
[----:B------:R-:W-:Y:S01]  /*1f10*/  CS2R R100, SRZ ;  /* 0x0000000000647805 */ /* 0x000fe2000001ff00 */
[----:B------:R-:W-:Y:S01]  /*1f20*/  IMAD.MOV.U32 R2, RZ, RZ, R20 ;  /* 0x000000ffff027224 */ /* 0x000fe200078e0014 */
[----:B------:R-:W-:Y:S01]  /*1f30*/  CS2R R98, SRZ ;  /* 0x0000000000627805 */ /* 0x000fe2000001ff00 */
[----:B------:R-:W-:Y:S01]  /*1f40*/  IMAD.IADD R11, R4, 0x1, R15 ;  /* 0x00000001040b7824 */ /* 0x000fe200078e020f */
[----:B------:R-:W-:Y:S01]  /*1f50*/  LOP3.LUT R15, R12, 0x1c0, RZ, 0xc0, !PT ;  /* 0x000001c00c0f7812 */ /* 0x000fe200078ec0ff */
[----:B------:R-:W-:Y:S01]  /*1f60*/  IMAD.WIDE.U32 R2, R5, c[0x0][0x210], R2 ;  /* 0x0000840005027a25 */ /* 0x000fe200078e0002 */
[----:B------:R-:W-:Y:S01]  /*1f70*/  CS2R R96, SRZ ;  /* 0x0000000000607805 */ /* 0x000fe2000001ff00 */
[----:B------:R-:W-:Y:S01]  /*1f80*/  CS2R R94, SRZ ;  /* 0x00000000005e7805 */ /* 0x000fe2000001ff00 */
[----:B------:R-:W-:Y:S01]  /*1f90*/  SHF.R.U32.HI R21, RZ, 0x3, R15 ;  /* 0x00000003ff157819 */ /* 0x000fe2000001160f */
[----:B------:R-:W-:Y:S01]  /*1fa0*/  IMAD.MOV.U32 R5, RZ, RZ, c[0x0][0x1a8] ;  /* 0x00006a00ff057624 */ /* 0x000fe200078e00ff */
[----:B------:R-:W-:Y:S01]  /*1fb0*/  IADD3 R3, R3, UR5, RZ ;  /* 0x0000000503037c10 */ /* 0x000fe2000fffe0ff */
[----:B------:R-:W-:Y:S01]  /*1fc0*/  IMAD.SHL.U32 R45, R11, 0x2, RZ ;  /* 0x000000020b2d7824 */ /* 0x000fe200078e00ff */
[----:B------:R-:W-:Y:S01]  /*1fd0*/  ULDC.64 UR4, c[0x0][0x178] ;  /* 0x00005e0000047ab9 */ /* 0x000fe20000000a00 */
[----:B------:R-:W-:Y:S01]  /*1fe0*/  IMAD R9, R27, 0x800, R40 ;  /* 0x000008001b097824 */ /* 0x000fe200078e0228 */
[----:B------:R-:W-:Y:S01]  /*1ff0*/  LEA R4, P0, R5, R6, 0x6 ;  /* 0x0000000605047211 */ /* 0x000fe200078030ff */
[----:B------:R-:W-:Y:S01]  /*2000*/  UIMAD UR19, UR6, UR4, URZ ;  /* 0x00000004061372a4 */ /* 0x000fe2000f8e023f */
[----:B------:R-:W-:Y:S01]  /*2010*/  IADD3 R11, R45, 0x141c0, RZ ;  /* 0x000141c02d0b7810 */ /* 0x000fe20007ffe0ff */
[----:B------:R-:W-:Y:S01]  /*2020*/  UIMAD.WIDE.U32 UR20, UR18, UR4, URZ ;  /* 0x00000004121472a5 */ /* 0x000fe2000f8e003f */
[----:B------:R-:W-:Y:S01]  /*2030*/  LEA.HI.X R5, R5, R7, R10, 0x6, P0 ;  /* 0x0000000705057211 */ /* 0x000fe200000f340a */
[----:B------:R-:W-:Y:S01]  /*2040*/  STL [R1+0x64], R45 ;  /* 0x0000642d01007387 */ /* 0x000fe20000100800 */
[C---:B------:R-:W-:Y:S01]  /*2050*/  ISETP.LT.OR P0, PT, R0.reuse, 0x1, P3 ;  /* 0x000000010000780c */ /* 0x040fe20001f01670 */
[----:B------:R-:W-:Y:S01]  /*2060*/  UIMAD UR19, UR18, UR5, UR19 ;  /* 0x00000005121372a4 */ /* 0x000fe2000f8e0213 */
[----:B------:R-:W-:Y:S01]  /*2070*/  ISETP.LT.OR P3, PT, R0, 0x21, P3 ;  /* 0x000000210000780c */ /* 0x000fe20001f61670 */
[----:B------:R-:W-:Y:S01]  /*2080*/  IMAD R20, R13, c[0x0][0x290], RZ ;  /* 0x0000a4000d147a24 */ /* 0x000fe200078e02ff */
[----:B------:R-:W-:Y:S01]  /*2090*/  IADD3 R10, R45, 0x14180, RZ ;  /* 0x000141802d0a7810 */ /* 0x000fe20007ffe0ff */
[----:B------:R-:W-:Y:S01]  /*20a0*/  UIADD3 UR19, UR21, UR19, URZ ;  /* 0x0000001315137290 */ /* 0x000fe2000fffe03f */
[----:B------:R-:W-:Y:S01]  /*20b0*/  CS2R R92, SRZ ;  /* 0x00000000005c7805 */ /* 0x000fe2000001ff00 */
[----:B------:R-:W-:Y:S01]  /*20c0*/  ULDC.64 UR4, c[0x0][0x208] ;  /* 0x0000820000047ab9 */ /* 0x000fe20000000a00 */
[----:B------:R-:W-:Y:S01]  /*20d0*/  @P1 IADD3 R11, R10, -0x40, RZ ;  /* 0xffffffc00a0b1810 */ /* 0x000fe20007ffe0ff */
[----:B------:R-:W-:Y:S01]  /*20e0*/  IMAD R10, R13, c[0x0][0x218], RZ ;  /* 0x000086000d0a7a24 */ /* 0x000fe200078e02ff */
[----:B------:R-:W-:Y:S01]  /*20f0*/  USHF.L.U32 UR7, UR4, 0x5, URZ ;  /* 0x0000000504077899 */ /* 0x000fe2000800063f */
[----:B------:R-:W-:Y:S01]  /*2100*/  LOP3.LUT P1, RZ, R22, 0x2, RZ, 0xc0, !PT ;  /* 0x0000000216ff7812 */ /* 0x000fe2000782c0ff */
[----:B------:R-:W-:Y:S01]  /*2110*/  CS2R R90, SRZ ;  /* 0x00000000005a7805 */ /* 0x000fe2000001ff00 */
[----:B------:R1:W-:Y:S01]  /*2120*/  LDGSTS.E.BYPASS.LTC128B.128 [R42+0x6080], [R6.64+0x180], !P0 ;  /* 0x06080180062a7fae */ /* 0x0003e2000c101d50 */
[----:B------:R-:W-:Y:S01]  /*2130*/  IMAD R12, R17, c[0x0][0x21c], R10 ;  /* 0x00008700110c7a24 */ /* 0x000fe200078e020a */
[----:B------:R-:W-:Y:S01]  /*2140*/  CS2R R88, SRZ ;  /* 0x0000000000587805 */ /* 0x000fe2000001ff00 */
[----:B------:R-:W-:Y:S01]  /*2150*/  IMAD.U32 R10, RZ, RZ, UR19 ;  /* 0x00000013ff0a7e24 */ /* 0x000fe2000f8e00ff */
[----:B------:R2:W-:Y:S01]  /*2160*/  LDGSTS.E.BYPASS.LTC128B.128 [R42+0x1080], [R4.64], !P6 ;  /* 0x01080000042a7fae */ /* 0x0005e2000f101d50 */
[----:B------:R-:W-:Y:S01]  /*2170*/  IMAD.U32 R0, RZ, RZ, UR7 ;  /* 0x00000007ff007e24 */ /* 0x000fe2000f8e00ff */
[----:B------:R-:W-:Y:S01]  /*2180*/  UMOV UR19, 0x5 ;  /* 0x0000000500137882 */ /* 0x000fe20000000000 */
[----:B------:R-:W-:Y:S01]  /*2190*/  CS2R R86, SRZ ;  /* 0x0000000000567805 */ /* 0x000fe2000001ff00 */
[----:B------:R2:W-:Y:S01]  /*21a0*/  LDGSTS.E.BYPASS.LTC128B.128 [R42+0x3080], [R4.64+0x80], !P5 ;  /* 0x03080080042a7fae */ /* 0x0005e2000e901d50 */
[----:B------:R-:W-:Y:S01]  /*21b0*/  USHF.L.U64.HI UR4, UR4, UR19, UR5 ;  /* 0x0000001304047299 */ /* 0x000fe20008010205 */
[----:B------:R-:W-:Y:S01]  /*21c0*/  CS2R R84, SRZ ;  /* 0x0000000000547805 */ /* 0x000fe2000001ff00 */
[----:B------:R-:W-:Y:S01]  /*21d0*/  USHF.L.U32 UR19, UR18, 0x5, URZ ;  /* 0x0000000512137899 */ /* 0x000fe2000800063f */
[----:B------:R2:W-:Y:S01]  /*21e0*/  LDGSTS.E.BYPASS.LTC128B.128 [R42+0x5080], [R4.64+0x100], !P4 ;  /* 0x05080100042a7fae */ /* 0x0005e2000e101d50 */
[----:B------:R-:W-:Y:S01]  /*21f0*/  UIMAD UR4, UR4, UR18, URZ ;  /* 0x00000012040472a4 */ /* 0x000fe2000f8e023f */
[----:B------:R-:W-:Y:S01]  /*2200*/  CS2R R82, SRZ ;  /* 0x0000000000527805 */ /* 0x000fe2000001ff00 */
[----:B------:R-:W-:Y:S01]  /*2210*/  UIADD3 UR5, -UR19, UR13, URZ ;  /* 0x0000000d13057290 */ /* 0x000fe2000fffe13f */
[----:B------:R2:W-:Y:S01]  /*2220*/  LDGSTS.E.BYPASS.LTC128B.128 [R42+0x7080], [R4.64+0x180], !P3 ;  /* 0x07080180042a7fae */ /* 0x0005e2000d901d50 */
[----:B------:R-:W-:Y:S01]  /*2230*/  UIMAD UR4, UR6, UR7, UR4 ;  /* 0x00000007060472a4 */ /* 0x000fe2000f8e0204 */
[----:B------:R-:W-:Y:S01]  /*2240*/  ISETP.GE.AND P3, PT, R14, c[0x0][0x1fc], PT ;  /* 0x00007f000e007a0c */ /* 0x000fe20003f66270 */
[----:B------:R-:W-:Y:S01]  /*2250*/  CS2R R80, SRZ ;  /* 0x0000000000507805 */ /* 0x000fe2000001ff00 */
[----:B------:R-:W0:Y:S01]  /*2260*/  LDGDEPBAR ;  /* 0x00000000000079af */ /* 0x000e220000000000 */
[----:B------:R-:W-:Y:S01]  /*2270*/  ULDC.64 UR6, c[0x0][0x288] ;  /* 0x0000a20000067ab9 */ /* 0x000fe20000000a00 */
[----:B------:R-:W-:Y:S01]  /*2280*/  CS2R R78, SRZ ;  /* 0x00000000004e7805 */ /* 0x000fe2000001ff00 */
[----:B------:R-:W-:Y:S01]  /*2290*/  UIMAD UR6, UR11, UR6, URZ ;  /* 0x000000060b0672a4 */ /* 0x000fe2000f8e023f */
[----:B------:R3:W-:Y:S01]  /*22a0*/  STL [R1+0x68], R11 ;  /* 0x0000680b01007387 */ /* 0x0007e20000100800 */
[----:B------:R-:W-:Y:S01]  /*22b0*/  CS2R R76, SRZ ;  /* 0x00000000004c7805 */ /* 0x000fe2000001ff00 */
[----:B------:R-:W-:Y:S01]  /*22c0*/  CS2R R74, SRZ ;  /* 0x00000000004a7805 */ /* 0x000fe2000001ff00 */
[----:B-1----:R-:W-:Y:S01]  /*22d0*/  IMAD.U32 R7, RZ, RZ, UR21 ;  /* 0x00000015ff077e24 */ /* 0x002fe2000f8e00ff */
[----:B------:R-:W-:Y:S01]  /*22e0*/  LOP3.LUT R7, R15, 0x8, R39, 0xf8, !PT ;  /* 0x000000080f077812 */ /* 0x000fe200078ef827 */
[----:B------:R-:W-:Y:S01]  /*22f0*/  IMAD.U32 R6, RZ, RZ, UR20 ;  /* 0x00000014ff067e24 */ /* 0x000fe2000f8e00ff */
[----:B------:R1:W-:Y:S01]  /*2300*/  STL.64 [R1+0x98], R46 ;  /* 0x0000982e01007387 */ /* 0x0003e20000100a00 */
[----:B------:R-:W-:Y:S01]  /*2310*/  UIMAD UR6, UR14, UR7, UR6 ;  /* 0x000000070e0672a4 */ /* 0x000fe2000f8e0206 */
[----:B------:R-:W-:Y:S01]  /*2320*/  LOP3.LUT R8, R7, R21, RZ, 0x3c, !PT ;  /* 0x0000001507087212 */ /* 0x000fe200078e3cff */
[----:B------:R-:W-:Y:S01]  /*2330*/  CS2R R72, SRZ ;  /* 0x0000000000487805 */ /* 0x000fe2000001ff00 */
[----:B------:R-:W-:Y:S01]  /*2340*/  LEA R7, P0, R6, R46, 0x5 ;  /* 0x0000002e06077211 */ /* 0x000fe200078028ff */
        /* <DEDUP_REMOVED lines=9> */
[----:B------:R-:W-:-:S04]  /*23e0*/  DEPBAR.LE SB0, 0x1 ;  /* 0x000080400000791a */ /* 0x000fc80000000000 */
[----:B------:R-:W-:Y:S01]  /*23f0*/  CS2R R52, SRZ ;  /* 0x0000000000347805 */ /* 0x000fe2000001ff00 */
[----:B---3--:R-:W-:Y:S01]  /*2400*/  IMAD R11, R13, c[0x0][0x188], RZ ;  /* 0x000062000d0b7a24 */ /* 0x008fe200078e02ff */
[----:B------:R-:W-:Y:S01]  /*2410*/  CS2R R50, SRZ ;  /* 0x0000000000327805 */ /* 0x000fe2000001ff00 */
[----:B------:R-:W-:Y:S02]  /*2420*/  CS2R R48, SRZ ;  /* 0x0000000000307805 */ /* 0x000fe4000001ff00 */
[----:B------:R-:W-:-:S04]  /*2430*/  IMAD R11, R17, c[0x0][0x18c], R11 ;  /* 0x00006300110b7a24 */ /* 0x000fc800078e020b */
[----:B------:R-:W-:Y:S02]  /*2440*/  IMAD.IADD R19, R47, 0x1, R11 ;  /* 0x000000012f137824 */ /* 0x000fe400078e020b */
[----:B-1----:R-:W-:-:S03]  /*2450*/  IMAD.WIDE.U32 R46, R17, c[0x0][0x218], R2 ;  /* 0x00008600112e7a25 */ /* 0x002fc600078e0002 */
[----:B------:R-:W-:Y:S01]  /*2460*/  LEA.HI.X R6, R6, R19, R10, 0x5, P0 ;  /* 0x0000001306067211 */ /* 0x000fe200000f2c0a */
[----:B------:R-:W-:Y:S01]  /*2470*/  IMAD.IADD R2, R9, 0x1, R8 ;  /* 0x0000000109027824 */ /* 0x000fe200078e0208 */
[----:B------:R-:W-:Y:S01]  /*2480*/  BAR.SYNC.DEFER_BLOCKING 0x0 ;  /* 0x0000000000007b1d */ /* 0x000fe20000010000 */
[----:B------:R-:W-:Y:S01]  /*2490*/  LEA R8, P0, R7, c[0x0][0x160], 0x1 ;  /* 0x0000580007087a11 */ /* 0x000fe200078008ff */
[----:B------:R-:W-:Y:S02]  /*24a0*/  IMAD.IADD R45, R47, 0x1, R12 ;  /* 0x000000012f2d7824 */ /* 0x000fe400078e020c */
[----:B------:R-:W-:Y:S01]  /*24b0*/  IMAD.MOV.U32 R44, RZ, RZ, R46 ;  /* 0x000000ffff2c7224 */ /* 0x000fe200078e002e */
[----:B------:R-:W-:Y:S01]  /*24c0*/  LEA.HI.X R9, R7, c[0x0][0x164], R6, 0x1, P0 ;  /* 0x0000590007097a11 */ /* 0x000fe200000f0c06 */
[----:B------:R-:W-:Y:S01]  /*24d0*/  IMAD.MOV.U32 R3, RZ, RZ, 0x40 ;  /* 0x00000040ff037424 */ /* 0x000fe200078e00ff */
[----:B------:R-:W-:Y:S01]  /*24e0*/  ISETP.LT.AND P0, PT, R43, UR5, PT ;  /* 0x000000052b007c0c */ /* 0x000fe2000bf01270 */
[----:B------:R-:W-:Y:S01]  /*24f0*/  IMAD.WIDE.U32 R6, R0, UR18, R44 ;  /* 0x0000001200067c25 */ /* 0x000fe2000f8e002c */
[----:B------:R-:W-:Y:S01]  /*2500*/  SHF.R.S32.HI R0, RZ, 0x1f, R24 ;  /* 0x0000001fff007819 */ /* 0x000fe20000011418 */
[----:B------:R-:W-:Y:S01]  /*2510*/  STL [R1+0xb0], R19 ;  /* 0x0000b01301007387 */ /* 0x000fe20000100800 */
[----:B------:R-:W-:Y:S01]  /*2520*/  SEL R3, R3, 0xffffffc0, !P2 ;  /* 0xffffffc003037807 */ /* 0x000fe20005000000 */
[----:B------:R-:W-:Y:S01]  /*2530*/  IMAD.SHL.U32 R2, R2, 0x2, RZ ;  /* 0x0000000202027824 */ /* 0x000fe200078e00ff */
[----:B--2---:R-:W-:Y:S01]  /*2540*/  LEA.HI R4, R0, R24, RZ, 0x2 ;  /* 0x0000001800047211 */ /* 0x004fe200078f10ff */
[----:B------:R1:W-:Y:S01]  /*2550*/  STL.64 [R1+0x90], R46 ;  /* 0x0000902e01007387 */ /* 0x0003e20000100a00 */
[----:B------:R-:W-:Y:S01]  /*2560*/  SEL R0, R148, 0xffffffe0, !P1 ;  /* 0xffffffe094007807 */ /* 0x000fe20004800000 */
[----:B------:R-:W-:Y:S01]  /*2570*/  IMAD.IADD R10, R2, 0x1, R3 ;  /* 0x00000001020a7824 */ /* 0x000fe200078e0203 */
[----:B------:R-:W-:Y:S01]  /*2580*/  ISETP.GE.OR P6, PT, R14, c[0x0][0x16c], !P0 ;  /* 0x00005b000e007a0c */ /* 0x000fe200047c6670 */
[----:B------:R-:W-:Y:S01]  /*2590*/  STL.64 [R1+0x70], R44 ;  /* 0x0000702c01007387 */ /* 0x000fe20000100a00 */
[----:B------:R-:W-:Y:S01]  /*25a0*/  ISETP.GE.OR P2, PT, R16, c[0x0][0x16c], !P0 ;  /* 0x00005b0010007a0c */ /* 0x000fe20004746670 */
[----:B------:R-:W-:Y:S01]  /*25b0*/  IMAD.IADD R11, R2, 0x1, R0 ;  /* 0x00000001020b7824 */ /* 0x000fe200078e0200 */
[----:B------:R-:W-:Y:S01]  /*25c0*/  IADD3 R0, R7, UR4, RZ ;  /* 0x0000000407007c10 */ /* 0x000fe2000fffe0ff */
[----:B------:R-:W-:Y:S01]  /*25d0*/  STL [R1+0x28], R2 ;  /* 0x0000280201007387 */ /* 0x000fe20000100800 */
[----:B------:R-:W-:Y:S01]  /*25e0*/  ULDC.64 UR4, c[0x0][0x270] ;  /* 0x00009c0000047ab9 */ /* 0x000fe20000000a00 */
[----:B------:R-:W-:Y:S01]  /*25f0*/  IMAD.IADD R5, R3, 0x1, R11 ;  /* 0x0000000103057824 */ /* 0x000fe200078e020b */
[----:B------:R-:W-:Y:S01]  /*2600*/  UIMAD UR4, UR11, UR4, URZ ;  /* 0x000000040b0472a4 */ /* 0x000fe2000f8e023f */
[----:B------:R-:W2:Y:S01]  /*2610*/  LDSM.16.M88.4 R164, [R2+0x8080] ;  /* 0x0080800002a4783b */ /* 0x000ea20000000200 */
[----:B------:R-:W-:-:S02]  /*2620*/  ISETP.GE.AND P1, PT, R14, c[0x0][0x16c], PT ;  /* 0x00005b000e007a0c */ /* 0x000fc40003f26270 */
[----:B------:R-:W-:Y:S01]  /*2630*/  UIMAD UR5, UR14, UR5, UR4 ;  /* 0x000000050e0572a4 */ /* 0x000fe2000f8e0204 */
[----:B------:R-:W3:Y:S01]  /*2640*/  LDSM.16.M88.4 R168, [R11+0x8080] ;  /* 0x008080000ba8783b */ /* 0x000ee20000000200 */
[----:B------:R-:W-:Y:S02]  /*2650*/  SEL R40, RZ, 0x1, P1 ;  /* 0x00000001ff287807 */ /* 0x000fe40000800000 */
[----:B------:R-:W-:Y:S01]  /*2660*/  ISETP.GT.AND P1, PT, R149, 0x7, PT ;  /* 0x000000079500780c */ /* 0x000fe20003f24270 */
[----:B------:R-:W4:Y:S01]  /*2670*/  LDSM.16.M88.4 R172, [R10+0x8080] ;  /* 0x008080000aac783b */ /* 0x000f220000000200 */
[----:B------:R-:W-:Y:S01]  /*2680*/  IADD3 R7, R31, UR5, RZ ;  /* 0x000000051f077c10 */ /* 0x000fe2000fffe0ff */
[----:B------:R-:W-:Y:S01]  /*2690*/  ULDC.64 UR4, c[0x0][0x238] ;  /* 0x00008e0000047ab9 */ /* 0x000fe20000000a00 */
[C---:B------:R-:W-:Y:S01]  /*26a0*/  ISETP.GE.OR P5, PT, R36.reuse, c[0x0][0x16c], !P0 ;  /* 0x00005b0024007a0c */ /* 0x040fe200047a6670 */
[----:B------:R-:W2:Y:S01]  /*26b0*/  LDSM.16.M88.4 R176, [R5+0x8080] ;  /* 0x0080800005b0783b */ /* 0x000ea20000000200 */
[----:B------:R-:W-:Y:S01]  /*26c0*/  ISETP.GE.OR P4, PT, R29, c[0x0][0x16c], !P0 ;  /* 0x00005b001d007a0c */ /* 0x000fe20004786670 */
[----:B------:R-:W-:Y:S01]  /*26d0*/  UIMAD UR11, UR11, UR4, URZ ;  /* 0x000000040b0b72a4 */ /* 0x000fe2000f8e023f */
[----:B------:R-:W-:Y:S01]  /*26e0*/  SEL R31, RZ, 0x1, P3 ;  /* 0x00000001ff1f7807 */ /* 0x000fe20001800000 */
[----:B------:R-:W2:Y:S01]  /*26f0*/  LDSM.16.M88.4 R180, [R2+0xa080] ;  /* 0x00a0800002b4783b */ /* 0x000ea20000000200 */
[----:B------:R-:W-:Y:S01]  /*2700*/  USHF.R.S32.HI UR4, URZ, 0x1f, UR19 ;  /* 0x0000001f3f047899 */ /* 0x000fe20008011413 */
[----:B------:R-:W-:Y:S01]  /*2710*/  ISETP.GE.AND P3, PT, R36, c[0x0][0x1fc], PT ;  /* 0x00007f0024007a0c */ /* 0x000fe20003f66270 */
[----:B------:R-:W-:Y:S01]  /*2720*/  UIMAD UR5, UR14, UR5, UR11 ;  /* 0x000000050e0572a4 */ /* 0x000fe2000f8e020b */
[----:B------:R-:W2:Y:S01]  /*2730*/  LDSM.16.M88.4 R184, [R11+0xa080] ;  /* 0x00a080000bb8783b */ /* 0x000ea20000000200 */
[----:B-1----:R-:W-:-:S03]  /*2740*/  CS2R R46, SRZ ;  /* 0x00000000002e7805 */ /* 0x002fc6000001ff00 */
        /* <DEDUP_REMOVED lines=12> */
[----:B-----5:R-:W-:-:S03]  /*2810*/  LOP3.LUT R2, R4, 0x1ffffffc, RZ, 0xc0, !PT ;  /* 0x1ffffffc04027812 */ /* 0x020fc600078ec0ff */
[----:B------:R-:W-:Y:S02]  /*2820*/  STL [R1+0x34], R10 ;  /* 0x0000340a01007387 */ /* 0x000fe40000100800 */
[----:B------:R-:W-:Y:S02]  /*2830*/  IMAD.IADD R24, R24, 0x1, -R2 ;  /* 0x0000000118187824 */ /* 0x000fe400078e0a02 */
[----:B------:R5:W-:Y:S04]  /*2840*/  STL [R1+0x30], R5 ;  /* 0x0000300501007387 */ /* 0x000be80000100800 */
[----:B------:R-:W-:Y:S01]  /*2850*/  @!PT LDS RZ, [RZ] ;  /* 0x00000000fffff984 */ /* 0x000fe20000000800 */
[----:B------:R-:W-:Y:S01]  /*2860*/  @!PT LDS RZ, [RZ] ;  /* 0x00000000fffff984 */ /* 0x000fe20000000800 */
[----:B------:R-:W-:Y:S01]  /*2870*/  @!PT LDS RZ, [RZ] ;  /* 0x00000000fffff984 */ /* 0x000fe20000000800 */
[----:B------:R1:W-:Y:S01]  /*2880*/  LDGSTS.E.BYPASS.LTC128B.128 [R42+0x8080], [R8.64], !P6 ;  /* 0x08080000082a7fae */ /* 0x0003e2000f101d50 */
[----:B------:R-:W-:Y:S01]  /*2890*/  ISETP.GE.OR P6, PT, R14, c[0x0][0x1fc], !P0 ;  /* 0x00007f000e007a0c */ /* 0x000fe200047c6670 */
[----:B------:R-:W-:-:S02]  /*28a0*/  IMAD.SHL.U32 R14, R27, 0x20, RZ ;  /* 0x000000201b0e7824 */ /* 0x000fc400078e00ff */
[----:B------:R1:W-:Y:S01]  /*28b0*/  LDGSTS.E.BYPASS.LTC128B.128 [R42+0x9080], [R8.64+0x80], !P2 ;  /* 0x09080080082a7fae */ /* 0x0003e2000d101d50 */
[----:B------:R-:W-:Y:S02]  /*28c0*/  LEA R4, P2, R6, c[0x0][0x1f0], 0x1 ;  /* 0x00007c0006047a11 */ /* 0x000fe400078408ff */
[----:B------:R-:W-:Y:S01]  /*28d0*/  LOP3.LUT R23, R23, 0x20, R14, 0xf8, !PT ;  /* 0x0000002017177812 */ /* 0x000fe200078ef80e */
[----:B------:R1:W-:Y:S01]  /*28e0*/  LDGSTS.E.BYPASS.LTC128B.128 [R42+0xa080], [R8.64+0x100], !P5 ;  /* 0x0a080100082a7fae */ /* 0x0003e2000e901d50 */
[----:B------:R-:W-:Y:S01]  /*28f0*/  ISETP.GE.OR P5, PT, R16, c[0x0][0x1fc], !P0 ;  /* 0x00007f0010007a0c */ /* 0x000fe200047a6670 */
[----:B------:R-:W-:Y:S02]  /*2900*/  IMAD.SHL.U32 R14, R18, 0x10, RZ ;  /* 0x00000010120e7824 */ /* 0x000fe400078e00ff */
[----:B------:R1:W-:Y:S01]  /*2910*/  LDGSTS.E.BYPASS.LTC128B.128 [R42+0xb080], [R8.64+0x180], !P4 ;  /* 0x0b080180082a7fae */ /* 0x0003e2000e101d50 */
[----:B------:R-:W-:Y:S02]  /*2920*/  ISETP.GE.AND P4, PT, R16, c[0x0][0x1fc], PT ;  /* 0x00007f0010007a0c */ /* 0x000fe40003f86270 */
[----:B-----5:R-:W-:Y:S01]  /*2930*/  LEA.HI.X R5, R6, c[0x0][0x1f4], R0, 0x1, P2 ;  /* 0x00007d0006057a11 */ /* 0x020fe200010f0c00 */
[----:B------:R-:W-:Y:S01]  /*2940*/  IMAD R0, R13, c[0x0][0x278], RZ ;  /* 0x00009e000d007a24 */ /* 0x000fe200078e02ff */
[----:B------:R-:W-:Y:S01]  /*2950*/  ISETP.GE.AND P2, PT, R16, c[0x0][0x16c], PT ;  /* 0x00005b0010007a0c */ /* 0x000fe20003f46270 */
[----:B------:R-:W-:Y:S01]  /*2960*/  IMAD.MOV.U32 R6, RZ, RZ, R30 ;  /* 0x000000ffff067224 */ /* 0x000fe200078e001e */
[----:B------:R-:W-:Y:S01]  /*2970*/  SEL R22, RZ, 0xffffffff, P4 ;  /* 0xffffffffff167807 */ /* 0x000fe20002000000 */
[C---:B------:R-:W-:Y:S01]  /*2980*/  IMAD R0, R17.reuse, c[0x0][0x27c], R0 ;  /* 0x00009f0011007a24 */ /* 0x040fe200078e0200 */
[----:B------:R-:W-:Y:S01]  /*2990*/  SEL R25, RZ, 0xffffffff, P2 ;  /* 0xffffffffff197807 */ /* 0x000fe20001000000 */
[----:B------:R-:W-:Y:S01]  /*29a0*/  IMAD.WIDE.U32 R44, R17, c[0x0][0x278], R6 ;  /* 0x00009e00112c7a25 */ /* 0x000fe200078e0006 */
[----:B------:R-:W-:-:S02]  /*29b0*/  ISETP.GE.AND P2, PT, R36, c[0x0][0x16c], PT ;  /* 0x00005b0024007a0c */ /* 0x000fc40003f46270 */
[----:B------:R-:W-:Y:S01]  /*29c0*/  LOP3.LUT R7, R41, 0xfffffff0, RZ, 0xc0, !PT ;  /* 0xfffffff029077812 */ /* 0x000fe200078ec0ff */
[----:B------:R-:W-:Y:S01]  /*29d0*/  IMAD.IADD R10, R45, 0x1, R0 ;  /* 0x000000012d0a7824 */ /* 0x000fe200078e0200 */
[----:B------:R-:W-:Y:S01]  /*29e0*/  SEL R30, RZ, 0x4, P2 ;  /* 0x00000004ff1e7807 */ /* 0x000fe20001000000 */
[----:B------:R5:W-:Y:S01]  /*29f0*/  STL.64 [R1+0x80], R44 ;  /* 0x0000802c01007387 */ /* 0x000be20000100a00 */
[----:B------:R-:W-:Y:S01]  /*2a00*/  ISETP.GE.AND P2, PT, R29, c[0x0][0x16c], PT ;  /* 0x00005b001d007a0c */ /* 0x000fe20003f46270 */
[----:B------:R-:W-:Y:S01]  /*2a10*/  IMAD.IADD R0, R149, 0x1, -R7 ;  /* 0x0000000195007824 */ /* 0x000fe200078e0a07 */
[----:B------:R-:W-:Y:S01]  /*2a20*/  IADD3 R7, R35, UR5, RZ ;  /* 0x0000000523077c10 */ /* 0x000fe2000fffe0ff */
[----:B------:R2:W-:Y:S01]  /*2a30*/  STL [R1+0xa8], R10 ;  /* 0x0000a80a01007387 */ /* 0x0005e20000100800 */
[----:B------:R-:W-:Y:S02]  /*2a40*/  SEL R26, RZ, 0x8, P2 ;  /* 0x00000008ff1a7807 */ /* 0x000fe40001000000 */
[----:B------:R-:W-:-:S02]  /*2a50*/  @!P1 IADD3 R2, P2, R44, UR19, RZ ;  /* 0x000000132c029c10 */ /* 0x000fc4000ff5e0ff */
[----:B------:R-:W-:Y:S02]  /*2a60*/  SHF.R.S32.HI R16, RZ, 0x1f, R0 ;  /* 0x0000001fff107819 */ /* 0x000fe40000011400 */
[----:B------:R-:W-:Y:S01]  /*2a70*/  @!P1 IADD3.X R6, R10, UR4, RZ, P2, !PT ;  /* 0x000000040a069c10 */ /* 0x000fe200097fe4ff */
[----:B-1----:R-:W-:Y:S01]  /*2a80*/  IMAD.MOV.U32 R8, RZ, RZ, R32 ;  /* 0x000000ffff087224 */ /* 0x002fe200078e0020 */
[----:B------:R-:W-:Y:S02]  /*2a90*/  LEA.HI R16, R16, R0, RZ, 0x3 ;  /* 0x0000000010107211 */ /* 0x000fe400078f18ff */
[----:B------:R-:W-:Y:S02]  /*2aa0*/  IADD3 R9, R33, UR6, RZ ;  /* 0x0000000621097c10 */ /* 0x000fe4000fffe0ff */
[----:B------:R-:W-:Y:S02]  /*2ab0*/  LOP3.LUT R12, R16, 0xfffffff8, RZ, 0xc0, !PT ;  /* 0xfffffff8100c7812 */ /* 0x000fe400078ec0ff */
[----:B------:R-:W-:Y:S01]  /*2ac0*/  LOP3.LUT R15, R15, 0x10, R14, 0xf8, !PT ;  /* 0x000000100f0f7812 */ /* 0x000fe200078ef80e */
[----:B------:R-:W-:Y:S01]  /*2ad0*/  IMAD.WIDE.U32 R32, R17, c[0x0][0x290], R8 ;  /* 0x0000a40011207a25 */ /* 0x000fe200078e0008 */
[----:B------:R-:W-:-:S02]  /*2ae0*/  ISETP.GE.OR P4, PT, R36, c[0x0][0x1fc], !P0 ;  /* 0x00007f0024007a0c */ /* 0x000fc40004786670 */
[----:B------:R-:W-:Y:S01]  /*2af0*/  ISETP.GE.OR P0, PT, R29, c[0x0][0x1fc], !P0 ;  /* 0x00007f001d007a0c */ /* 0x000fe20004706670 */
[----:B------:R-:W-:Y:S02]  /*2b00*/  IMAD.IADD R0, R0, 0x1, -R12 ;  /* 0x0000000100007824 */ /* 0x000fe400078e0a0c */
[----:B------:R-:W-:Y:S01]  /*2b10*/  IMAD.SHL.U32 R8, R22, 0x2, RZ ;  /* 0x0000000216087824 */ /* 0x000fe200078e00ff */
[----:B-----5:R-:W-:Y:S01]  /*2b20*/  CS2R R44, SRZ ;  /* 0x00000000002c7805 */ /* 0x020fe2000001ff00 */
[----:B--2---:R-:W-:-:S03]  /*2b30*/  @!P1 LEA R10, P2, R2, c[0x0][0x258], 0x2 ;  /* 0x00009600020a9a11 */ /* 0x004fc600078410ff */
[----:B------:R-:W-:Y:S02]  /*2b40*/  LOP3.LUT R8, R8, 0x2, R31, 0xe2, !PT ;  /* 0x0000000208087812 */ /* 0x000fe400078ee21f */
[----:B------:R-:W-:Y:S01]  /*2b50*/  @!P1 LEA.HI.X R11, R2, c[0x0][0x25c], R6, 0x2, P2 ;  /* 0x00009700020b9a11 */ /* 0x000fe200010f1406 */
[----:B------:R-:W-:Y:S01]  /*2b60*/  IMAD.MOV.U32 R6, RZ, RZ, R34 ;  /* 0x000000ffff067224 */ /* 0x000fe200078e0022 */
[----:B------:R-:W-:Y:S01]  /*2b70*/  LOP3.LUT R2, R38, 0xffffffe0, RZ, 0xc0, !PT ;  /* 0xffffffe026027812 */ /* 0x000fe200078ec0ff */
[----:B------:R-:W-:Y:S01]  /*2b80*/  CS2R R34, SRZ ;  /* 0x0000000000227805 */ /* 0x000fe2000001ff00 */
[----:B------:R-:W-:Y:S01]  /*2b90*/  ISETP.GE.AND P2, PT, R29, c[0x0][0x1fc], PT ;  /* 0x00007f001d007a0c */ /* 0x000fe20003f46270 */
[----:B------:R-:W-:-:S03]  /*2ba0*/  IMAD.WIDE.U32 R150, R17, c[0x0][0x240], R6 ;  /* 0x0000900011967a25 */ /* 0x000fc600078e0006 */
[----:B------:R-:W-:Y:S01]  /*2bb0*/  SEL R9, RZ, 0x8, P2 ;  /* 0x00000008ff097807 */ /* 0x000fe20001000000 */
[----:B------:R-:W-:Y:S02]  /*2bc0*/  IMAD.IADD R2, R149, 0x1, -R2 ;  /* 0x0000000195027824 */ /* 0x000fe400078e0a02 */
[----:B------:R-:W-:Y:S02]  /*2bd0*/  IMAD.SHL.U32 R7, R25, 0x2, RZ ;  /* 0x0000000219077824 */ /* 0x000fe400078e00ff */
[----:B------:R-:W-:Y:S01]  /*2be0*/  @!P1 IMAD.SHL.U32 R6, R149, 0x10, RZ ;  /* 0x0000001095069824 */ /* 0x000fe200078e00ff */
[----:B------:R-:W-:Y:S02]  /*2bf0*/  SHF.R.S32.HI R19, RZ, 0x1f, R2 ;  /* 0x0000001fff137819 */ /* 0x000fe40000011402 */
[----:B------:R-:W-:Y:S02]  /*2c00*/  LOP3.LUT R7, R7, 0x2, R40, 0xe2, !PT ;  /* 0x0000000207077812 */ /* 0x000fe400078ee228 */
[----:B------:R-:W-:Y:S01]  /*2c10*/  LEA.HI R12, R19, R2, RZ, 0x2 ;  /* 0x00000002130c7211 */ /* 0x000fe200078f10ff */
[----:B------:R-:W-:Y:S01]  /*2c20*/  IMAD R19, R13, c[0x0][0x240], RZ ;  /* 0x000090000d137a24 */ /* 0x000fe200078e02ff */
[----:B------:R1:W-:Y:S01]  /*2c30*/  @!P1 LDGSTS.E.BYPASS.LTC128B.128 [R6+0x14080], [R10.64] ;  /* 0x140800000a069fae */ /* 0x0003e2000b901d50 */
[----:B------:R-:W-:Y:S01]  /*2c40*/  CS2R R40, SRZ ;  /* 0x0000000000287805 */ /* 0x000fe2000001ff00 */
[C---:B------:R-:W-:Y:S01]  /*2c50*/  LOP3.LUT R18, R12.reuse, 0x7ffffffc, RZ, 0xc0, !PT ;  /* 0x7ffffffc0c127812 */ /* 0x040fe200078ec0ff */
[C---:B------:R-:W-:Y:S01]  /*2c60*/  IMAD R19, R17.reuse, c[0x0][0x244], R19 ;  /* 0x0000910011137a24 */ /* 0x040fe200078e0213 */
[----:B------:R-:W-:Y:S01]  /*2c70*/  LEA.HI.SX32 R14, R12, R14, 0x1e ;  /* 0x0000000e0c0e7211 */ /* 0x000fe200078ff2ff */
[----:B------:R-:W-:Y:S01]  /*2c80*/  IMAD R12, R17, c[0x0][0x294], R20 ;  /* 0x0000a500110c7a24 */ /* 0x000fe200078e0214 */
[----:B------:R-:W0:Y:S01]  /*2c90*/  LDGDEPBAR ;  /* 0x00000000000079af */ /* 0x000e220000000000 */
[----:B------:R-:W-:Y:S01]  /*2ca0*/  IMAD.IADD R13, R2, 0x1, -R18 ;  /* 0x00000001020d7824 */ /* 0x000fe200078e0a12 */
[----:B------:R-:W-:Y:S01]  /*2cb0*/  LOP3.LUT R2, R15, 0x8, R39, 0xf8, !PT ;  /* 0x000000080f027812 */ /* 0x000fe200078ef827 */
[----:B------:R-:W-:Y:S01]  /*2cc0*/  IMAD.IADD R29, R33, 0x1, R12 ;  /* 0x00000001211d7824 */ /* 0x000fe200078e020c */
[----:B------:R2:W-:Y:S01]  /*2cd0*/  STL [R1+0x58], R14 ;  /* 0x0000580e01007387 */ /* 0x0005e20000100800 */
[----:B------:R-:W-:Y:S01]  /*2ce0*/  LOP3.LUT R12, R26, R7, R30, 0xfe, !PT ;  /* 0x000000071a0c7212 */ /* 0x000fe200078efe1e */
[----:B------:R-:W-:Y:S01]  /*2cf0*/  CS2R R38, SRZ ;  /* 0x0000000000267805 */ /* 0x000fe2000001ff00 */
[----:B------:R-:W-:Y:S01]  /*2d00*/  CS2R R30, SRZ ;  /* 0x00000000001e7805 */ /* 0x000fe2000001ff00 */
[----:B------:R5:W-:Y:S01]  /*2d10*/  LDGSTS.E.BYPASS.LTC128B.128 [R42+0x10080], [R4.64], !P6 ;  /* 0x10080000042a7fae */ /* 0x000be2000f101d50 */
[----:B------:R-:W-:-:S03]  /*2d20*/  LOP3.LUT P6, RZ, R0, 0x2, RZ, 0xc0, !PT ;  /* 0x0000000200ff7812 */ /* 0x000fc600078cc0ff */
[----:B------:R3:W-:Y:S04]  /*2d30*/  STL.64 [R1+0x78], R32 ;  /* 0x0000782001007387 */ /* 0x0007e80000100a00 */
[----:B------:R-:W-:Y:S04]  /*2d40*/  STL.64 [R1+0xa0], R150 ;  /* 0x0000a09601007387 */ /* 0x000fe80000100a00 */
[----:B------:R-:W-:Y:S01]  /*2d50*/  STL [R1+0x8c], R29 ;  /* 0x00008c1d01007387 */ /* 0x000fe20000100800 */
[----:B-1----:R-:W-:Y:S02]  /*2d60*/  SEL R11, RZ, 0x4, P3 ;  /* 0x00000004ff0b7807 */ /* 0x002fe40001800000 */
[C---:B------:R-:W-:Y:S01]  /*2d70*/  LOP3.LUT P3, RZ, R0.reuse, 0x4, RZ, 0xc0, !PT ;  /* 0x0000000400ff7812 */ /* 0x040fe2000786c0ff */
[----:B------:R-:W-:Y:S01]  /*2d80*/  IMAD.SHL.U32 R0, R0, 0x40, RZ ;  /* 0x0000004000007824 */ /* 0x000fe200078e00ff */
[----:B------:R-:W-:Y:S01]  /*2d90*/  LOP3.LUT R7, R9, R8, R11, 0xfe, !PT ;  /* 0x0000000809077212 */ /* 0x000fe200078efe0b */
[----:B------:R1:W-:Y:S01]  /*2da0*/  STL [R1+0x60], R12 ;  /* 0x0000600c01007387 */ /* 0x0003e20000100800 */
[----:B------:R-:W-:-:S02]  /*2db0*/  IMAD.SHL.U32 R8, R27, 0x8, RZ ;  /* 0x000000081b087824 */ /* 0x000fc400078e00ff */
[----:B--2---:R-:W-:Y:S01]  /*2dc0*/  IMAD R14, R24, 0x4, R13 ;  /* 0x00000004180e7824 */ /* 0x004fe200078e020d */
[----:B------:R-:W-:Y:S01]  /*2dd0*/  LOP3.LUT R13, R2, R21, RZ, 0x3c, !PT ;  /* 0x00000015020d7212 */ /* 0x000fe200078e3cff */
[----:B------:R2:W-:Y:S01]  /*2de0*/  STL [R1+0x5c], R7 ;  /* 0x00005c0701007387 */ /* 0x0005e20000100800 */
[----:B------:R-:W-:Y:S01]  /*2df0*/  IADD3 R2, P2, R32, UR19, RZ ;  /* 0x0000001320027c10 */ /* 0x000fe2000ff5e0ff */
[----:B------:R-:W-:Y:S01]  /*2e00*/  CS2R R24, SRZ ;  /* 0x0000000000187805 */ /* 0x000fe2000001ff00 */
[----:B------:R-:W-:Y:S01]  /*2e10*/  LOP3.LUT R0, R0, 0x1c0, RZ, 0xc0, !PT ;  /* 0x000001c000007812 */ /* 0x000fe200078ec0ff */
[----:B------:R5:W-:Y:S01]  /*2e20*/  LDGSTS.E.BYPASS.LTC128B.128 [R42+0x11080], [R4.64+0x80], !P5 ;  /* 0x11080080042a7fae */ /* 0x000be2000e901d50 */
[----:B------:R-:W-:Y:S01]  /*2e30*/  IADD3.X R6, R29, UR4, RZ, P2, !PT ;  /* 0x000000041d067c10 */ /* 0x000fe200097fe4ff */
[----:B------:R-:W-:Y:S01]  /*2e40*/  CS2R R20, SRZ ;  /* 0x0000000000147805 */ /* 0x000fe2000001ff00 */
[----:B------:R-:W-:Y:S01]  /*2e50*/  LEA R10, P2, R2, c[0x0][0x280], 0x2 ;  /* 0x0000a000020a7a11 */ /* 0x000fe200078410ff */
[----:B------:R5:W-:Y:S01]  /*2e60*/  LDGSTS.E.BYPASS.LTC128B.128 [R42+0x12080], [R4.64+0x100], !P4 ;  /* 0x12080100042a7fae */ /* 0x000be2000e101d50 */
[----:B------:R-:W-:Y:S01]  /*2e70*/  LOP3.LUT R8, R0, 0x8, R8, 0xf8, !PT ;  /* 0x0000000800087812 */ /* 0x000fe200078ef808 */
[----:B---3--:R-:W-:Y:S01]  /*2e80*/  CS2R R32, SRZ ;  /* 0x0000000000207805 */ /* 0x008fe2000001ff00 */
[----:B------:R-:W-:Y:S01]  /*2e90*/  LEA.HI.X R11, R2, c[0x0][0x284], R6, 0x2, P2 ;  /* 0x0000a100020b7a11 */ /* 0x000fe200010f1406 */
[----:B------:R-:W-:Y:S01]  /*2ea0*/  IMAD.SHL.U32 R6, R16, 0x40, RZ ;  /* 0x0000004010067824 */ /* 0x000fe200078e00ff */
[----:B------:R-:W-:Y:S01]  /*2eb0*/  ISETP.GE.AND P2, PT, R149, 0x8, PT ;  /* 0x000000089500780c */ /* 0x000fe20003f46270 */
[----:B------:R5:W-:Y:S01]  /*2ec0*/  LDGSTS.E.BYPASS.LTC128B.128 [R42+0x13080], [R4.64+0x180], !P0 ;  /* 0x13080180042a7fae */ /* 0x000be2000c101d50 */
[----:B------:R-:W-:-:S02]  /*2ed0*/  SHF.R.U32.HI R2, RZ, 0x3, R0 ;  /* 0x00000003ff027819 */ /* 0x000fc40000011600 */
[----:B------:R-:W-:Y:S02]  /*2ee0*/  LOP3.LUT R6, R6, 0xfffffe00, RZ, 0xc0, !PT ;  /* 0xfffffe0006067812 */ /* 0x000fe400078ec0ff */
[----:B------:R-:W-:Y:S02]  /*2ef0*/  LOP3.LUT R8, R8, R2, RZ, 0x3c, !PT ;  /* 0x0000000208087212 */ /* 0x000fe400078e3cff */
[----:B-1----:R-:W-:Y:S02]  /*2f00*/  LOP3.LUT R12, R2, R23, R0, 0x1e, !PT ;  /* 0x00000017020c7212 */ /* 0x002fe400078e1e00 */
[----:B------:R-:W-:Y:S01]  /*2f10*/  CS2R R22, SRZ ;  /* 0x0000000000167805 */ /* 0x000fe2000001ff00 */
[----:B--2---:R-:W-:Y:S02]  /*2f20*/  IMAD.SHL.U32 R7, R37, 0x8, RZ ;  /* 0x0000000825077824 */ /* 0x004fe400078e00ff */
[----:B------:R-:W-:-:S03]  /*2f30*/  CS2R R36, SRZ ;  /* 0x0000000000247805 */ /* 0x000fc6000001ff00 */
[----:B------:R-:W-:Y:S01]  /*2f40*/  LOP3.LUT R7, R0, 0x38, R7, 0xf8, !PT ;  /* 0x0000003800077812 */ /* 0x000fe200078ef807 */
[C---:B------:R-:W-:Y:S02]  /*2f50*/  IMAD R0, R27.reuse, 0x200, R13 ;  /* 0x000002001b007824 */ /* 0x040fe400078e020d */
[----:B------:R-:W-:Y:S01]  /*2f60*/  IMAD R27, R27, 0x1000, R6 ;  /* 0x000010001b1b7824 */ /* 0x000fe200078e0206 */
[----:B------:R-:W-:Y:S01]  /*2f70*/  LOP3.LUT R9, R7, R2, RZ, 0x3c, !PT ;  /* 0x0000000207097212 */ /* 0x000fe200078e3cff */
[----:B------:R-:W-:Y:S01]  /*2f80*/  IMAD R3, R0, 0x2, R3 ;  /* 0x0000000200037824 */ /* 0x000fe200078e0203 */
[-C--:B------:R-:W-:Y:S01]  /*2f90*/  LOP3.LUT R7, R12, R6.reuse, RZ, 0xfc, !PT ;  /* 0x000000060c077212 */ /* 0x080fe200078efcff */
[----:B------:R-:W-:Y:S01]  /*2fa0*/  @!P2 IMAD.SHL.U32 R12, R149, 0x10, RZ ;  /* 0x00000010950ca824 */ /* 0x000fe200078e00ff */
[-C--:B------:R-:W-:Y:S01]  /*2fb0*/  IADD3 R2, R8, R6.reuse, R28 ;  /* 0x0000000608027210 */ /* 0x080fe20007ffe01c */
[----:B------:R-:W-:Y:S01]  /*2fc0*/  IMAD.SHL.U32 R0, R0, 0x2, RZ ;  /* 0x0000000200007824 */ /* 0x000fe200078e00ff */
[----:B------:R-:W-:Y:S01]  /*2fd0*/  LOP3.LUT R6, R8, R6, RZ, 0xfc, !PT ;  /* 0x0000000608067212 */ /* 0x000fe200078efcff */
[----:B------:R-:W-:Y:S01]  /*2fe0*/  IMAD.IADD R8, R27, 0x1, R9 ;  /* 0x000000011b087824 */ /* 0x000fe200078e0209 */
[----:B------:R1:W-:Y:S01]  /*2ff0*/  @!P2 LDGSTS.E.BYPASS.LTC128B.128 [R12+0x14100], [R10.64] ;  /* 0x141000000a0cafae */ /* 0x0003e2000b901d50 */
[----:B-----5:R-:W-:Y:S01]  /*3000*/  IMAD.IADD R5, R151, 0x1, R19 ;  /* 0x0000000197057824 */ /* 0x020fe200078e0213 */
[----:B------:R-:W-:Y:S01]  /*3010*/  SEL R4, R148, 0xffffffe0, !P3 ;  /* 0xffffffe094047807 */ /* 0x000fe20005800000 */
[----:B------:R-:W-:Y:S01]  /*3020*/  IMAD.MOV.U32 R9, RZ, RZ, 0x10 ;  /* 0x00000010ff097424 */ /* 0x000fe200078e00ff */
[----:B------:R-:W0:Y:S01]  /*3030*/  LDGDEPBAR ;  /* 0x00000000000079af */ /* 0x000e220000000000 */
[----:B------:R-:W-:Y:S01]  /*3040*/  IMAD.SHL.U32 R2, R2, 0x2, RZ ;  /* 0x0000000202027824 */ /* 0x000fe200078e00ff */
[----:B------:R-:W-:Y:S01]  /*3050*/  CS2R R42, SRZ ;  /* 0x00000000002a7805 */ /* 0x000fe2000001ff00 */
[----:B------:R-:W-:Y:S01]  /*3060*/  CS2R R28, SRZ ;  /* 0x00000000001c7805 */ /* 0x000fe2000001ff00 */
[----:B------:R2:W-:Y:S01]  /*3070*/  STL [R1+0xac], R5 ;  /* 0x0000ac0501007387 */ /* 0x0005e20000100800 */
[----:B------:R-:W-:Y:S01]  /*3080*/  CS2R R26, SRZ ;  /* 0x00000000001a7805 */ /* 0x000fe2000001ff00 */
[----:B-1----:R-:W-:-:S05]  /*3090*/  IMAD.SHL.U32 R10, R14, 0x2, RZ ;  /* 0x000000020e0a7824 */ /* 0x002fca00078e00ff */
[----:B------:R-:W-:Y:S01]  /*30a0*/  STL [R1+0x88], R10 ;  /* 0x0000880a01007387 */ /* 0x000fe20000100800 */
[----:B--2---:R-:W-:Y:S02]  /*30b0*/  SEL R5, R9, 0xfffffff0, !P6 ;  /* 0xfffffff009057807 */ /* 0x004fe40007000000 */
[----:B------:R-:W-:Y:S01]  /*30c0*/  LEA R9, R6, 0x15180, 0x1 ;  /* 0x0001518006097811 */ /* 0x000fe200078e08ff */
[----:B------:R1:W-:Y:S01]  /*30d0*/  STL [R1+0x38], R3 ;  /* 0x0000380301007387 */ /* 0x0003e20000100800 */
[----:B------:R-:W-:-:S03]  /*30e0*/  LEA R6, R8, 0x80, 0x1 ;  /* 0x0000008008067811 */ /* 0x000fc600078e08ff */
[----:B------:R2:W-:Y:S04]  /*30f0*/  STL [R1+0x3c], R0 ;  /* 0x00003c0001007387 */ /* 0x0005e80000100800 */
[----:B------:R-:W-:Y:S04]  /*3100*/  STL [R1+0x40], R9 ;  /* 0x0000400901007387 */ /* 0x000fe80000100800 */
[----:B------:R3:W-:Y:S01]  /*3110*/  STL [R1+0x24], R6 ;  /* 0x0000240601007387 */ /* 0x0007e20000100800 */
[----:B-1----:R-:W-:Y:S02]  /*3120*/  IMAD R3, R5, 0x2, R2 ;  /* 0x0000000205037824 */ /* 0x002fe400078e0202 */
[----:B--2---:R-:W-:-:S02]  /*3130*/  IMAD.SHL.U32 R0, R7, 0x2, RZ ;  /* 0x0000000207007824 */ /* 0x004fc400078e00ff */
[C---:B------:R-:W-:Y:S02]  /*3140*/  IMAD R7, R4.reuse, 0x2, R2 ;  /* 0x0000000204077824 */ /* 0x040fe400078e0202 */
[----:B------:R-:W-:-:S03]  /*3150*/  IMAD R252, R4, 0x2, R3 ;  /* 0x0000000204fc7824 */ /* 0x000fc600078e0203 */
[----:B------:R-:W-:Y:S01]  /*3160*/  STL [R1+0x20], R7 ;  /* 0x0000200701007387 */ /* 0x000fe20000100800 */
[--C-:B---3--:R-:W-:Y:S02]  /*3170*/  IMAD R6, R5, 0x2, R9.reuse ;  /* 0x0000000205067824 */ /* 0x108fe400078e0209 */
[----:B------:R-:W-:-:S03]  /*3180*/  IMAD R5, R4, 0x2, R9 ;  /* 0x0000000204057824 */ /* 0x000fc600078e0209 */
[----:B------:R-:W-:Y:S04]  /*3190*/  STL [R1+0x44], R6 ;  /* 0x0000440601007387 */ /* 0x000fe80000100800 */
[----:B------:R1:W-:Y:S02]  /*31a0*/  STL [R1+0x4c], R5 ;  /* 0x00004c0501007387 */ /* 0x0003e40000100800 */
[----:B-1----:R-:W-:Y:S01]  /*31b0*/  IMAD R5, R4, 0x2, R6 ;  /* 0x0000000204057824 */ /* 0x002fe200078e0206 */
[----:B------:R-:W-:-:S05]  /*31c0*/  IADD3 R4, -R10, UR8, RZ ;  /* 0x000000080a047c10 */ /* 0x000fca000fffe1ff */
[----:B------:R1:W-:Y:S04]  /*31d0*/  STL [R1+0x6c], R4 ;  /* 0x00006c0401007387 */ /* 0x0003e80000100800 */
[----:B----4-:R1:W-:Y:S02]  /*31e0*/  STL [R1+0x48], R5 ;  /* 0x0000480501007387 */ /* 0x0103e40000100800 */
.L_x_543:
[----:B-1----:R-:W2:Y:S01]  /*31f0*/  LDL R159, [R1+0x28] ;  /* 0x00002800019f7983 */ /* 0x002ea20000100800 */
[----:B------:R-:W-:Y:S04]  /*3200*/  DEPBAR.LE SB0, 0x0 ;  /* 0x000080000000791a */ /* 0x000fe80000000000 */
[----:B------:R-:W3:Y:S01]  /*3210*/  LDL R158, [R1+0x2c] ;  /* 0x00002c00019e7983 */ /* 0x000ee20000100800 */
[----:B------:R-:W-:Y:S02]  /*3220*/  USHF.L.U32 UR7, UR18, 0x5, URZ ;  /* 0x0000000512077899 */ /* 0x000fe4000800063f */
[----:B------:R-:W-:Y:S01]  /*3230*/  UIADD3 UR6, UR18, 0x1, URZ ;  /* 0x0000000112067890 */ /* 0x000fe2000fffe03f */
[----:B------:R-:W4:Y:S01]  /*3240*/  LDL R157, [R1+0x34] ;  /* 0x00003400019d7983 */ /* 0x000f220000100800 */
[----:B------:R-:W-:Y:S02]  /*3250*/  UIADD3 UR4, -UR9, 0x1, UR7 ;  /* 0x0000000109047890 */ /* 0x000fe4000fffe107 */
[----:B------:R-:W-:Y:S01]  /*3260*/  UISETP.GE.AND UP0, UPT, UR6, UR10, UPT ;  /* 0x0000000a0600728c */ /* 0x000fe2000bf06270 */
[----:B-----5:R-:W5:Y:S01]  /*3270*/  LDL R232, [R1+0x20] ;  /* 0x0000200001e87983 */ /* 0x020f620000100800 */
[----:B------:R-:W-:Y:S03]  /*3280*/  UIADD3 UR4, -UR13, UR4, UR12 ;  /* 0x000000040d047290 */ /* 0x000fe6000fffe10c */
[----:B------:R-:W5:Y:S04]  /*3290*/  LDL R156, [R1+0x30] ;  /* 0x00003000019c7983 */ /* 0x000f680000100800 */
[----:B------:R-:W-:Y:S06]  /*32a0*/  BAR.SYNC.DEFER_BLOCKING 0x0 ;  /* 0x0000000000007b1d */ /* 0x000fec0000010000 */
[----:B------:R-:W-:Y:S04]  /*32b0*/  LDSM.16.M88.4 R8, [R2+0x8080] ;  /* 0x008080000208783b */ /* 0x000fe80000000200 */
[----:B------:R-:W-:Y:S04]  /*32c0*/  LDSM.16.M88.4 R16, [R3+0x8080] ;  /* 0x008080000310783b */ /* 0x000fe80000000200 */
[----:B------:R-:W5:Y:S04]  /*32d0*/  LDL R229, [R1+0x58] ;  /* 0x0000580001e57983 */ /* 0x000f680000100800 */
[----:B------:R-:W5:Y:S04]  /*32e0*/  LDL R231, [R1+0x88] ;  /* 0x0000880001e77983 */ /* 0x000f680000100800 */
        /* <DEDUP_REMOVED lines=169> */
[----:B------:R-:W-:Y:S01]  /*3d80*/  FFMA.FTZ R11, R11, c[0x0][0x29c], -R161 ;  /* 0x0000a7000b0b7a23 */ /* 0x000fe200000108a1 */
[----:B------:R-:W-:Y:S02]  /*3d90*/  PLOP3.LUT P0, PT, PT, PT, UP0, 0x80, 0x0 ;  /* 0x000000000000781c */ /* 0x000fe40003f0f008 */
        /* <DEDUP_REMOVED lines=160> */
.L_x_541:
        /* <DEDUP_REMOVED lines=98> */
.L_x_542:
        /* <DEDUP_REMOVED lines=167> */
.L_x_540:
[----:B------:R-:W-:Y:S05]  /*5830*/  @P1 EXIT ;  /* 0x000000000000194d */ /* 0x000fea0003800000 */
[----:B-1----:R-:W2:Y:S01]  /*5840*/  LDL.LU R7, [R1+0xb4] ;  /* 0x0000b40001077983 */ /* 0x002ea20000300800 */
[----:B------:R-:W-:Y:S01]  /*5850*/  ISETP.NE.U32.AND P2, PT, RZ, c[0x0][0x360], PT ;  /* 0x0000d800ff007a0c */ /* 0x000fe20003f45070 */
[----:B------:R-:W-:-:S03]  /*5860*/  ULDC.64 UR4, c[0x0][0x338] ;  /* 0x0000ce0000047ab9 */ /* 0x000fc60000000a00 */
[----:B------:R-:W-:-:S13]  /*5870*/  ISETP.NE.AND.EX P2, PT, RZ, c[0x0][0x364], PT, P2 ;  /* 0x0000d900ff007a0c */ /* 0x000fda0003f45320 */
[----:B------:R-:W-:-:S04]  /*5880*/  @P2 IMAD.MOV.U32 R2, RZ, RZ, 0x4 ;  /* 0x00000004ff022424 */ /* 0x000fc800078e00ff */
[----:B--2---:R-:W-:-:S05]  /*5890*/  @P2 IMAD.WIDE R2, R7, R2, c[0x0][0x360] ;  /* 0x0000d80007022625 */ /* 0x004fca00078e0202 */
[----:B-----5:R-:W2:Y:S01]  /*58a0*/  @P2 LDG.E R0, [R2.64] ;  /* 0x0000001002002981 */ /* 0x020ea2000c1e1900 */
[----:B------:R-:W-:Y:S01]  /*58b0*/  UISETP.NE.AND UP0, UPT, UR4, 0x1, UPT ;  /* 0x000000010400788c */ /* 0x000fe2000bf05270 */
[----:B------:R-:W-:Y:S01]  /*58c0*/  SHF.R.S32.HI R6, RZ, 0x1f, R7 ;  /* 0x0000001fff067819 */ /* 0x000fe20000011407 */
[----:B------:R-:W-:Y:S01]  /*58d0*/  UIMAD.WIDE.U32 UR6, UR14, UR5, URZ ;  /* 0x000000050e0672a5 */ /* 0x000fe2000f8e003f */
[----:B------:R-:W1:Y:S01]  /*58e0*/  S2R R4, SR_TID.X ;  /* 0x0000000000047919 */ /* 0x000e620000002100 */
[----:B------:R-:W-:Y:S02]  /*58f0*/  ULDC UR4, c[0x0][0x340] ;  /* 0x0000d00000047ab9 */ /* 0x000fe40000000800 */
[----:B------:R-:W-:-:S04]  /*5900*/  USHF.L.U32 UR15, UR15, 0xe, URZ ;  /* 0x0000000e0f0f7899 */ /* 0x000fc8000800063f */
[----:B------:R-:W-:Y:S02]  /*5910*/  USHF.R.S32.HI UR6, URZ, 0x1f, UR15 ;  /* 0x0000001f3f067899 */ /* 0x000fe4000801140f */
[----:B------:R-:W-:Y:S02]  /*5920*/  @UP0 UMOV UR5, UR7 ;  /* 0x0000000700050c82 */ /* 0x000fe40008000000 */
[----:B------:R-:W-:-:S03]  /*5930*/  @UP0 USHF.R.U32.HI UR14, URZ, UR4, UR5 ;  /* 0x000000043f0e0299 */ /* 0x000fc60008011605 */
[----:B------:R-:W-:Y:S02]  /*5940*/  ULDC.64 UR4, c[0x0][0x328] ;  /* 0x0000ca0000047ab9 */ /* 0x000fe40000000a00 */
[----:B------:R-:W-:-:S04]  /*5950*/  USHF.R.S32.HI UR7, URZ, 0x1f, UR14 ;  /* 0x0000001f3f077899 */ /* 0x000fc8000801140e */
[----:B------:R-:W-:-:S04]  /*5960*/  UIMAD UR4, UR7, UR4, URZ ;  /* 0x00000004070472a4 */ /* 0x000fc8000f8e023f */
[----:B------:R-:W-:-:S03]  /*5970*/  UIMAD UR8, UR14, UR5, UR4 ;  /* 0x000000050e0872a4 */ /* 0x000fc6000f8e0204 */
[----:B------:R-:W-:Y:S02]  /*5980*/  ULDC.64 UR4, c[0x0][0x300] ;  /* 0x0000c00000047ab9 */ /* 0x000fe40000000a00 */
[----:B------:R-:W-:-:S04]  /*5990*/  UIMAD UR4, UR7, UR4, URZ ;  /* 0x00000004070472a4 */ /* 0x000fc8000f8e023f */
[----:B------:R-:W-:Y:S01]  /*59a0*/  UIMAD UR4, UR14, UR5, UR4 ;  /* 0x000000050e0472a4 */ /* 0x000fe2000f8e0204 */
[----:B------:R-:W-:Y:S01]  /*59b0*/  BAR.SYNC.DEFER_BLOCKING 0x1, 0x100 ;  /* 0x0044000000007b1d */ /* 0x000fe20000010000 */
[----:B--2---:R-:W-:-:S05]  /*59c0*/  @P2 IMAD R0, R7, 0x40, R0 ;  /* 0x0000004007002824 */ /* 0x004fca00078e0200 */
[----:B------:R-:W-:-:S04]  /*59d0*/  @P2 SHF.R.S32.HI R2, RZ, 0x1f, R0 ;  /* 0x0000001fff022819 */ /* 0x000fc80000011400 */
[----:B------:R-:W-:Y:S02]  /*59e0*/  @P2 LEA.HI R2, R2, R0, RZ, 0x6 ;  /* 0x0000000002022211 */ /* 0x000fe400078f30ff */
[----:B-1----:R-:W-:-:S03]  /*59f0*/  SHF.R.S32.HI R0, RZ, 0x1f, R4 ;  /* 0x0000001fff007819 */ /* 0x002fc60000011404 */
[----:B------:R-:W-:-:S05]  /*5a00*/  @P2 IMAD.SHL.U32 R2, R2, 0x100, RZ ;  /* 0x0000010002022824 */ /* 0x000fca00078e00ff */
[----:B------:R-:W-:-:S04]  /*5a10*/  @P2 LOP3.LUT R2, R2, 0xffffc000, RZ, 0xc0, !PT ;  /* 0xffffc00002022812 */ /* 0x000fc800078ec0ff */
[----:B------:R-:W-:Y:S02]  /*5a20*/  @P2 SHF.R.S32.HI R3, RZ, 0x1f, R2 ;  /* 0x0000001fff032819 */ /* 0x000fe40000011402 */
[----:B------:R-:W-:-:S06]  /*5a30*/  @!P2 CS2R R2, SRZ ;  /* 0x000000000002a805 */ /* 0x000fcc000001ff00 */
[----:B------:R-:W-:Y:S01]  /*5a40*/  IADD3 R2, P1, P0, R2, UR15, R4 ;  /* 0x0000000f02027c10 */ /* 0x000fe2000f83e004 */
[----:B------:R-:W-:-:S03]  /*5a50*/  IMAD.U32 R4, RZ, RZ, UR14 ;  /* 0x0000000eff047e24 */ /* 0x000fc6000f8e00ff */
[----:B------:R-:W-:Y:S01]  /*5a60*/  IADD3.X R3, R3, UR6, R0, P1, P0 ;  /* 0x0000000603037c10 */ /* 0x000fe20008fe0400 */
[----:B------:R-:W-:-:S04]  /*5a70*/  IMAD.U32 R0, RZ, RZ, UR14 ;  /* 0x0000000eff007e24 */ /* 0x000fc8000f8e00ff */
[----:B------:R-:W-:-:S04]  /*5a80*/  IMAD.WIDE.U32 R4, R4, c[0x0][0x328], R2 ;  /* 0x0000ca0004047a25 */ /* 0x000fc800078e0002 */
[----:B------:R-:W-:Y:S01]  /*5a90*/  IMAD.WIDE.U32 R2, R0, c[0x0][0x300], R2 ;  /* 0x0000c00000027a25 */ /* 0x000fe200078e0002 */
[----:B------:R-:W-:Y:S02]  /*5aa0*/  SEL R0, R6, RZ, !P2 ;  /* 0x000000ff06007207 */ /* 0x000fe40005000000 */
[----:B------:R-:W-:Y:S02]  /*5ab0*/  IADD3 R5, R5, UR8, RZ ;  /* 0x0000000805057c10 */ /* 0x000fe4000fffe0ff */
[----:B------:R-:W-:Y:S01]  /*5ac0*/  SEL R6, R7, RZ, !P2 ;  /* 0x000000ff07067207 */ /* 0x000fe20005000000 */
[C---:B------:R-:W-:Y:S01]  /*5ad0*/  IMAD R10, R0.reuse, c[0x0][0x330], RZ ;  /* 0x0000cc00000a7a24 */ /* 0x040fe200078e02ff */
[----:B------:R-:W-:Y:S01]  /*5ae0*/  IADD3 R3, R3, UR4, RZ ;  /* 0x0000000403037c10 */ /* 0x000fe2000fffe0ff */
[----:B------:R-:W-:Y:S02]  /*5af0*/  IMAD R0, R0, c[0x0][0x308], RZ ;  /* 0x0000c20000007a24 */ /* 0x000fe400078e02ff */
[----:B------:R-:W-:-:S02]  /*5b00*/  IMAD R10, R6, c[0x0][0x334], R10 ;  /* 0x0000cd00060a7a24 */ /* 0x000fc400078e020a */
[----:B------:R-:W-:-:S04]  /*5b10*/  IMAD.WIDE.U32 R8, R6, c[0x0][0x330], R4 ;  /* 0x0000cc0006087a25 */ /* 0x000fc800078e0004 */
[----:B------:R-:W-:Y:S01]  /*5b20*/  IMAD R0, R6, c[0x0][0x30c], R0 ;  /* 0x0000c30006007a24 */ /* 0x000fe200078e0200 */
[----:B------:R-:W-:Y:S01]  /*5b30*/  LEA R4, P1, R8, c[0x0][0x310], 0x2 ;  /* 0x0000c40008047a11 */ /* 0x000fe200078210ff */
[----:B------:R-:W-:-:S04]  /*5b40*/  IMAD.WIDE.U32 R6, R6, c[0x0][0x308], R2 ;  /* 0x0000c20006067a25 */ /* 0x000fc800078e0002 */
[----:B------:R-:W-:Y:S01]  /*5b50*/  IMAD.IADD R3, R9, 0x1, R10 ;  /* 0x0000000109037824 */ /* 0x000fe200078e020a */
[----:B------:R-:W-:Y:S01]  /*5b60*/  LEA R2, P0, R6, c[0x0][0x2e8], 0x2 ;  /* 0x0000ba0006027a11 */ /* 0x000fe200078010ff */
[----:B------:R-:W-:-:S03]  /*5b70*/  IMAD.IADD R0, R7, 0x1, R0 ;  /* 0x0000000107007824 */ /* 0x000fc600078e0200 */
        /* <DEDUP_REMOVED lines=131> */
.L_x_544:
        /* <DEDUP_REMOVED lines=13> */
.L_x_1159:


//--------------------- .text._ZN7cutlass13device_kernelIN5flash22FlashAttnBwdPreprocessIN4cute5tupleIJNS3_1CILi32EEENS5_ILi256EEEEEENS_10bfloat16_tEfNS_4arch4Sm80ELb1ELb1EEEEEvNT_6ParamsE --------------------------
	.section	.text._ZN7cutlass13device_kernelIN5flash22FlashAttnBwdPreprocessIN4cute5tupleIJNS3_1CILi32EEENS5_ILi256EEEEEENS_10bfloat16_tEfNS_4arch4Sm80ELb1ELb1EEEEEvNT_6ParamsE,"ax",@progbits
	.sectioninfo	@"SHI_REGISTERS=64"
	.align	128
.text._ZN7cutlass13device_kernelIN5flash22FlashAttnBwdPreprocessIN4cute5tupleIJNS3_1CILi32EEENS5_ILi256EEEEEENS_10bfloat16_tEfNS_4arch4Sm80ELb1ELb1EEEEEvNT_6ParamsE:
        .type           _ZN7cutlass13device_kernelIN5flash22FlashAttnBwdPreprocessIN4cute5tupleIJNS3_1CILi32EEENS5_ILi256EEEEEENS_10bfloat16_tEfNS_4arch4Sm80ELb1ELb1EEEEEvNT_6ParamsE,@function
        .size           _ZN7cutlass13device_kernelIN5flash22FlashAttnBwdPreprocessIN4cute5tupleIJNS3_1CILi32EEENS5_ILi256EEEEEENS_10bfloat16_tEfNS_4arch4Sm80ELb1ELb1EEEEEvNT_6ParamsE,(.L_x_1160 - _ZN7cutlass13device_kernelIN5flash22FlashAttnBwdPreprocessIN4cute5tupleIJNS3_1CILi32EEENS5_ILi256EEEEEENS_10bfloat16_tEfNS_4arch4Sm80ELb1ELb1EEEEEvNT_6ParamsE)
        .other          _ZN7cutlass13device_kernelIN5flash22FlashAttnBwdPreprocessIN4cute5tupleIJNS3_1CILi32EEENS5_ILi256EEEEEENS_10bfloat16_tEfNS_4arch4Sm80ELb1ELb1EEEEEvNT_6ParamsE,@"STO_CUDA_ENTRY STV_DEFAULT"
_ZN7cutlass13device_kernelIN5flash22FlashAttnBwdPreprocessIN4cute5tupleIJNS3_1CILi32EEENS5_ILi256EEEEEENS_10bfloat16_tEfNS_4arch4Sm80ELb1ELb1EEEEEvNT_6ParamsE:
        /* <DEDUP_REMOVED lines=15> */
[----:B-1----:R-:W-:Y:S01]  /*00f0*/  SHF.L.U32 R40, R52, 0x5, RZ ;  /* 0x0000000534287819 */ /* 0x002fe200000006ff */
[----:B------:R-:W-:Y:S05]  /*0100*/  @P1 BRA `(.L_x_545) ;  /* 0x0000004000001947 */ /* 0x000fea0003800000 */
[----:B0-----:R-:W-:Y:S05]  /*0110*/  @!P0 BRA `(.L_x_545) ;  /* 0x0000003000008947 */ /* 0x001fea0003800000 */
[----:B------:R-:W2:Y:S04]  /*0120*/  LDG.E R0, [R2.64] ;  /* 0x0000000402007981 */ /* 0x000ea8000c1e1900 */
[----:B-----5:R-:W2:Y:S02]  /*0130*/  LDG.E R53, [R2.64+0x4] ;  /* 0x0000040402357981 */ /* 0x020ea4000c1e1900 */
[----:B--2---:R-:W-:-:S02]  /*0140*/  IMAD.IADD R53, R53, 0x1, -R0 ;  /* 0x0000000135357824 */ /* 0x004fc400078e0a00 */
.L_x_545:
[----:B0-----:R-:W0:Y:S01]  /*0150*/  S2R R41, SR_TID.X ;  /* 0x0000000000297919 */ /* 0x001e220000002100 */
[----:B------:R-:W-:-:S02]  /*0160*/  ISETP.NE.AND.EX P2, PT, RZ, c[0x0][0x244], PT, P2 ;  /* 0x00009100ff007a0c */ /* 0x000fc40003f45320 */
[----:B-----5:R-:W-:-:S13]  /*0170*/  ISETP.LE.AND P1, PT, R53, R40, PT ;  /* 0x000000283500720c */ /* 0x020fda0003f23270 */
[----:B------:R-:W-:Y:S05]  /*0180*/  @P2 EXIT P1 ;  /* 0x000000000000294d */ /* 0x000fea0000800000 */
[----:B------:R-:W1:Y:S01]  /*0190*/  S2R R7, SR_CTAID.Y ;  /* 0x0000000000077919 */ /* 0x000e620000002600 */
[----:B------:R-:W-:Y:S01]  /*01a0*/  IMAD.IADD R6, R53, 0x1, -R40 ;  /* 0x0000000135067824 */ /* 0x000fe200078e0a28 */
[C---:B0-----:R-:W-:Y:S01]  /*01b0*/  ISETP.GT.AND P1, PT, R41.reuse, 0x1f, PT ;  /* 0x0000001f2900780c */ /* 0x041fe20003f24270 */
[----:B------:R-:W-:Y:S01]  /*01c0*/  CS2R R8, SRZ ;  /* 0x0000000000087805 */ /* 0x000fe2000001ff00 */
[----:B------:R-:W-:Y:S02]  /*01d0*/  SHF.R.S32.HI R4, RZ, 0x1f, R56 ;  /* 0x0000001fff047819 */ /* 0x000fe40000011438 */
[----:B------:R-:W-:Y:S02]  /*01e0*/  ISETP.GE.OR P3, PT, R41, R6, P1 ;  /* 0x000000062900720c */ /* 0x000fe40000f66670 */
[----:B------:R-:W-:Y:S02]  /*01f0*/  @P0 MOV R8, R54 ;  /* 0x0000003600080202 */ /* 0x000fe40000000f00 */
[----:B------:R-:W-:-:S02]  /*0200*/  @P0 SHF.R.S32.HI R9, RZ, 0x1f, R54 ;  /* 0x0000001fff090819 */ /* 0x000fc40000011436 */
[----:B------:R-:W-:-:S07]  /*0210*/  SEL R4, R4, RZ, !P2 ;  /* 0x000000ff04047207 */ /* 0x000fce0005000000 */
[----:B------:R-:W-:Y:S02]  /*0220*/  @!P3 SHF.R.S32.HI R3, RZ, 0x1f, R40 ;  /* 0x0000001fff03b819 */ /* 0x000fe40000011428 */
[--C-:B------:R-:W-:Y:S02]  /*0230*/  @!P3 SHF.R.S32.HI R0, RZ, 0x1f, R41.reuse ;  /* 0x0000001fff00b819 */ /* 0x100fe40000011429 */
[----:B------:R-:W-:Y:S02]  /*0240*/  @!P3 IADD3 R10, P4, P5, R8, R40, R41 ;  /* 0x00000028080ab210 */ /* 0x000fe40007d9e029 */
[----:B-1----:R-:W-:Y:S02]  /*0250*/  SHF.R.S32.HI R5, RZ, 0x1f, R7 ;  /* 0x0000001fff057819 */ /* 0x002fe40000011407 */
[----:B------:R-:W-:Y:S01]  /*0260*/  @!P3 IADD3.X R11, R9, R3, R0, P4, P5 ;  /* 0x00000003090bb210 */ /* 0x000fe200027ea400 */
[----:B------:R-:W-:Y:S01]  /*0270*/  @!P3 IMAD R0, R4, c[0x0][0x1e8], RZ ;  /* 0x00007a000400ba24 */ /* 0x000fe200078e02ff */
[----:B------:R-:W-:Y:S01]  /*0280*/  SEL R3, R56, RZ, !P2 ;  /* 0x000000ff38037207 */ /* 0x000fe20005000000 */
[----:B------:R-:W-:-:S02]  /*0290*/  @!P3 IMAD R2, R5, c[0x0][0x1e0], RZ ;  /* 0x000078000502ba24 */ /* 0x000fc400078e02ff */
[----:B------:R-:W-:-:S04]  /*02a0*/  @!P3 IMAD.WIDE.U32 R10, R7, c[0x0][0x1e0], R10 ;  /* 0x00007800070aba25 */ /* 0x000fc800078e000a */
[----:B------:R-:W-:Y:S01]  /*02b0*/  @!P3 IMAD R13, R7, c[0x0][0x1e4], R2 ;  /* 0x00007900070dba24 */ /* 0x000fe200078e0202 */
[----:B------:R-:W-:-:S03]  /*02c0*/  MOV R2, 0x7f800000 ;  /* 0x7f80000000027802 */ /* 0x000fc60000000f00 */
[----:B------:R-:W-:Y:S02]  /*02d0*/  @!P3 IMAD.IADD R11, R11, 0x1, R13 ;  /* 0x000000010b0bb824 */ /* 0x000fe400078e020d */
[C---:B------:R-:W-:Y:S01]  /*02e0*/  @!P3 IMAD R13, R3.reuse, c[0x0][0x1ec], R0 ;  /* 0x00007b00030dba24 */ /* 0x040fe200078e0200 */
[----:B------:R-:W-:Y:S01]  /*02f0*/  SHF.R.S32.HI R0, RZ, 0x1f, R41 ;  /* 0x0000001fff007819 */ /* 0x000fe20000011429 */
[----:B------:R-:W-:-:S03]  /*0300*/  @!P3 IMAD.WIDE.U32 R10, R3, c[0x0][0x1e8], R10 ;  /* 0x00007a00030aba25 */ /* 0x000fc600078e000a */
[----:B------:R-:W-:Y:S01]  /*0310*/  LEA.HI R57, R0, R41, RZ, 0x4 ;  /* 0x0000002900397211 */ /* 0x000fe200078f20ff */
[----:B------:R-:W-:Y:S01]  /*0320*/  @!P3 IMAD.IADD R11, R11, 0x1, R13 ;  /* 0x000000010b0bb824 */ /* 0x000fe200078e020d */
[C---:B------:R-:W-:Y:S02]  /*0330*/  @!P3 LEA R12, P2, R10.reuse, c[0x0][0x1d8], 0x2 ;  /* 0x000076000a0cba11 */ /* 0x040fe400078410ff */
[----:B------:R-:W-:Y:S02]  /*0340*/  LOP3.LUT R0, R57, 0xfffffff0, RZ, 0xc0, !PT ;  /* 0xfffffff039007812 */ /* 0x000fe400078ec0ff */
[----:B------:R-:W-:-:S03]  /*0350*/  @!P3 LEA.HI.X R13, R10, c[0x0][0x1dc], R11, 0x2, P2 ;  /* 0x000077000a0dba11 */ /* 0x000fc600010f140b */
[----:B------:R-:W-:Y:S01]  /*0360*/  IMAD.IADD R0, R41, 0x1, -R0 ;  /* 0x0000000129007824 */ /* 0x000fe200078e0a00 */
[----:B------:R-:W-:Y:S01]  /*0370*/  SHF.R.S32.HI R57, RZ, 0x4, R57 ;  /* 0x00000004ff397819 */ /* 0x000fe20000011439 */
[----:B------:R-:W-:Y:S01]  /*0380*/  IMAD R10, R5, c[0x0][0x180], RZ ;  /* 0x00006000050a7a24 */ /* 0x000fe200078e02ff */
[----:B------:R0:W5:Y:S01]  /*0390*/  @!P3 LDG.E R2, [R12.64] ;  /* 0x000000040c02b981 */ /* 0x000162000c1e1900 */
[----:B------:R-:W-:Y:S01]  /*03a0*/  IMAD.SHL.U32 R60, R0, 0x8, RZ ;  /* 0x00000008003c7824 */ /* 0x000fe200078e00ff */
[----:B------:R-:W-:Y:S01]  /*03b0*/  SHF.R.S32.HI R58, RZ, 0x1f, R57 ;  /* 0x0000001fff3a7819 */ /* 0x000fe20000011439 */
[----:B------:R-:W-:Y:S01]  /*03c0*/  IMAD R11, R7, c[0x0][0x184], R10 ;  /* 0x00006100070b7a24 */ /* 0x000fe200078e020a */
[----:B------:R-:W-:Y:S01]  /*03d0*/  IADD3 R42, P2, R57, R8, RZ ;  /* 0x00000008392a7210 */ /* 0x000fe20007f5e0ff */
[----:B------:R-:W-:Y:S01]  /*03e0*/  IMAD R14, R5, c[0x0][0x1a0], RZ ;  /* 0x00006800050e7a24 */ /* 0x000fe200078e02ff */
[--C-:B------:R-:W-:Y:S01]  /*03f0*/  SHF.R.S32.HI R61, RZ, 0x1f, R60.reuse ;  /* 0x0000001fff3d7819 */ /* 0x100fe2000001143c */
[----:B------:R-:W-:Y:S01]  /*0400*/  IMAD R22, R4, c[0x0][0x188], RZ ;  /* 0x0000620004167a24 */ /* 0x000fe200078e02ff */
[C---:B------:R-:W-:Y:S01]  /*0410*/  IADD3 R59, R57.reuse, 0x10, RZ ;  /* 0x00000010393b7810 */ /* 0x040fe20007ffe0ff */
[----:B------:R-:W-:Y:S01]  /*0420*/  IMAD.X R43, R58, 0x1, R9, P2 ;  /* 0x000000013a2b7824 */ /* 0x000fe200010e0609 */
[-C--:B------:R-:W-:Y:S01]  /*0430*/  ISETP.GE.AND P2, PT, R57, R6.reuse, PT ;  /* 0x000000063900720c */ /* 0x080fe20003f46270 */
[C---:B------:R-:W-:Y:S01]  /*0440*/  IMAD.WIDE.U32 R30, R7.reuse, c[0x0][0x180], R60 ;  /* 0x00006000071e7a25 */ /* 0x040fe200078e003c */
[----:B------:R-:W-:Y:S01]  /*0450*/  BSSY B0, `(.L_x_546) ;  /* 0x000001f000007945 */ /* 0x000fe20003800000 */
[----:B------:R-:W-:Y:S01]  /*0460*/  CS2R R8, SRZ ;  /* 0x0000000000087805 */ /* 0x000fe2000001ff00 */
[----:B------:R-:W-:Y:S01]  /*0470*/  CS2R R20, SRZ ;  /* 0x0000000000147805 */ /* 0x000fe2000001ff00 */
[----:B0-----:R-:W-:Y:S01]  /*0480*/  IMAD R13, R7, c[0x0][0x1a4], R14 ;  /* 0x00006900070d7a24 */ /* 0x001fe200078e020e */
[----:B------:R-:W-:Y:S01]  /*0490*/  IADD3 R31, R31, R11, RZ ;  /* 0x0000000b1f1f7210 */ /* 0x000fe20007ffe0ff */
[----:B------:R-:W-:Y:S01]  /*04a0*/  IMAD.WIDE.U32 R44, R7, c[0x0][0x1a0], R60 ;  /* 0x00006800072c7a25 */ /* 0x000fe200078e003c */
[----:B------:R-:W-:Y:S01]  /*04b0*/  CS2R R10, SRZ ;  /* 0x00000000000a7805 */ /* 0x000fe2000001ff00 */
[----:B------:R-:W-:Y:S01]  /*04c0*/  CS2R R14, SRZ ;  /* 0x00000000000e7805 */ /* 0x000fe2000001ff00 */
[----:B------:R-:W-:Y:S01]  /*04d0*/  CS2R R16, SRZ ;  /* 0x0000000000107805 */ /* 0x000fe2000001ff00 */
[C---:B------:R-:W-:Y:S01]  /*04e0*/  IMAD R25, R3.reuse, c[0x0][0x18c], R22 ;  /* 0x0000630003197a24 */ /* 0x040fe200078e0216 */
[----:B------:R-:W-:Y:S01]  /*04f0*/  CS2R R18, SRZ ;  /* 0x0000000000127805 */ /* 0x000fe2000001ff00 */
[----:B------:R-:W-:Y:S01]  /*0500*/  IMAD.WIDE.U32 R30, R3, c[0x0][0x188], R30 ;  /* 0x00006200031e7a25 */ /* 0x000fe200078e001e */
[----:B------:R-:W-:Y:S01]  /*0510*/  ISETP.GE.AND P3, PT, R59, R6, PT ;  /* 0x000000063b00720c */ /* 0x000fe20003f66270 */
[----:B------:R-:W-:-:S02]  /*0520*/  CS2R R22, SRZ ;  /* 0x0000000000167805 */ /* 0x000fc4000001ff00 */
[----:B------:R-:W-:Y:S01]  /*0530*/  IMAD.IADD R45, R45, 0x1, R13 ;  /* 0x000000012d2d7824 */ /* 0x000fe200078e020d */
[----:B------:R-:W-:Y:S01]  /*0540*/  IADD3 R25, R31, R25, RZ ;  /* 0x000000191f197210 */ /* 0x000fe20007ffe0ff */
[----:B------:R-:W-:Y:S01]  /*0550*/  CS2R R12, SRZ ;  /* 0x00000000000c7805 */ /* 0x000fe2000001ff00 */
[----:B------:R-:W-:Y:S01]  /*0560*/  IMAD.WIDE R42, R52, 0x20, R42 ;  /* 0x00000020342a7825 */ /* 0x000fe200078e022a */
[----:B------:R-:W-:Y:S05]  /*0570*/  @P2 BRA `(.L_x_547) ;  /* 0x000000c000002947 */ /* 0x000fea0003800000 */
[----:B------:R-:W-:Y:S01]  /*0580*/  IMAD R27, R43, c[0x0][0x178], RZ ;  /* 0x00005e002b1b7a24 */ /* 0x000fe200078e02ff */
[C---:B------:R-:W-:Y:S01]  /*0590*/  IADD3 R26, R60.reuse, 0x80, RZ ;  /* 0x000000803c1a7810 */ /* 0x040fe20007ffe0ff */
[----:B------:R-:W-:Y:S01]  /*05a0*/  IMAD.MOV.U32 R24, RZ, RZ, R30 ;  /* 0x000000ffff187224 */ /* 0x000fe200078e001e */
[----:B------:R-:W-:Y:S01]  /*05b0*/  ISETP.GE.AND P4, PT, R60, c[0x0][0x16c], PT ;  /* 0x00005b003c007a0c */ /* 0x000fe20003f86270 */
[----:B------:R-:W-:Y:S01]  /*05c0*/  IMAD R27, R42, c[0x0][0x17c], R27 ;  /* 0x00005f002a1b7a24 */ /* 0x000fe200078e021b */
[----:B------:R-:W-:Y:S01]  /*05d0*/  ISETP.GE.AND P5, PT, R26, c[0x0][0x16c], PT ;  /* 0x00005b001a007a0c */ /* 0x000fe20003fa6270 */
[----:B------:R-:W-:-:S04]  /*05e0*/  IMAD.WIDE.U32 R28, R42, c[0x0][0x178], R24 ;  /* 0x00005e002a1c7a25 */ /* 0x000fc800078e0018 */
[----:B------:R-:W-:Y:S01]  /*05f0*/  IMAD.IADD R27, R29, 0x1, R27 ;  /* 0x000000011d1b7824 */ /* 0x000fe200078e021b */
[----:B------:R-:W-:-:S04]  /*0600*/  LEA R26, P6, R28, c[0x0][0x160], 0x1 ;  /* 0x000058001c1a7a11 */ /* 0x000fc800078c08ff */
[----:B------:R-:W-:-:S05]  /*0610*/  LEA.HI.X R27, R28, c[0x0][0x164], R27, 0x1, P6 ;  /* 0x000059001c1b7a11 */ /* 0x000fca00030f0c1b */
[----:B------:R0:W5:Y:S04]  /*0620*/  @!P4 LDG.E.128 R8, [R26.64] ;  /* 0x000000041a08c981 */ /* 0x000168000c1e1d00 */
[----:B------:R0:W5:Y:S02]  /*0630*/  @!P5 LDG.E.128 R16, [R26.64+0x100] ;  /* 0x000100041a10d981 */ /* 0x000164000c1e1d00 */
.L_x_547:
[----:B------:R-:W-:Y:S05]  /*0640*/  BSYNC B0 ;  /* 0x0000000000007941 */ /* 0x000fea0003800000 */
.L_x_546:
[----:B------:R-:W-:Y:S01]  /*0650*/  BSSY B0, `(.L_x_548) ;  /* 0x0000011000007945 */ /* 0x000fe20003800000 */
[----:B------:R-:W-:Y:S05]  /*0660*/  @P3 BRA `(.L_x_549) ;  /* 0x000000f000003947 */ /* 0x000fea0003800000 */
[----:B------:R-:W-:Y:S01]  /*0670*/  IADD3 R29, P4, R42, 0x10, RZ ;  /* 0x000000102a1d7810 */ /* 0x000fe20007f9e0ff */
[----:B0-----:R-:W-:Y:S01]  /*0680*/  IMAD.MOV.U32 R26, RZ, RZ, R30 ;  /* 0x000000ffff1a7224 */ /* 0x001fe200078e001e */
[C---:B------:R-:W-:Y:S01]  /*0690*/  IADD3 R28, R60.reuse, 0x80, RZ ;  /* 0x000000803c1c7810 */ /* 0x040fe20007ffe0ff */
[----:B------:R-:W-:Y:S01]  /*06a0*/  IMAD.MOV.U32 R27, RZ, RZ, R25 ;  /* 0x000000ffff1b7224 */ /* 0x000fe200078e0019 */
[----:B------:R-:W-:Y:S02]  /*06b0*/  IADD3.X R24, RZ, R43, RZ, P4, !PT ;  /* 0x0000002bff187210 */ /* 0x000fe400027fe4ff */
[----:B------:R-:W-:Y:S01]  /*06c0*/  ISETP.GE.AND P5, PT, R60, c[0x0][0x16c], PT ;  /* 0x00005b003c007a0c */ /* 0x000fe20003fa6270 */
[----:B------:R-:W-:Y:S01]  /*06d0*/  IMAD.WIDE.U32 R26, R29, c[0x0][0x178], R26 ;  /* 0x00005e001d1a7a25 */ /* 0x000fe200078e001a */
[----:B------:R-:W-:-:S03]  /*06e0*/  ISETP.GE.AND P6, PT, R28, c[0x0][0x16c], PT ;  /* 0x00005b001c007a0c */ /* 0x000fc60003fc6270 */
[----:B------:R-:W-:-:S04]  /*06f0*/  IMAD R24, R24, c[0x0][0x178], RZ ;  /* 0x00005e0018187a24 */ /* 0x000fc800078e02ff */
[----:B------:R-:W-:Y:S01]  /*0700*/  IMAD R25, R29, c[0x0][0x17c], R24 ;  /* 0x00005f001d197a24 */ /* 0x000fe200078e0218 */
[----:B------:R-:W-:-:S04]  /*0710*/  LEA R24, P4, R26, c[0x0][0x160], 0x1 ;  /* 0x000058001a187a11 */ /* 0x000fc800078808ff */
[----:B------:R-:W-:-:S04]  /*0720*/  IADD3 R25, R27, R25, RZ ;  /* 0x000000191b197210 */ /* 0x000fc80007ffe0ff */
[----:B------:R-:W-:-:S05]  /*0730*/  LEA.HI.X R25, R26, c[0x0][0x164], R25, 0x1, P4 ;  /* 0x000059001a197a11 */ /* 0x000fca00020f0c19 */
[----:B------:R0:W5:Y:S04]  /*0740*/  @!P5 LDG.E.128 R12, [R24.64] ;  /* 0x00000004180cd981 */ /* 0x000168000c1e1d00 */
[----:B------:R0:W5:Y:S02]  /*0750*/  @!P6 LDG.E.128 R20, [R24.64+0x100] ;  /* 0x000100041814e981 */ /* 0x000164000c1e1d00 */
.L_x_549:
[----:B------:R-:W-:Y:S05]  /*0760*/  BSYNC B0 ;  /* 0x0000000000007941 */ /* 0x000fea0003800000 */
.L_x_548:
[----:B------:R-:W-:Y:S01]  /*0770*/  IMAD R38, R4, c[0x0][0x1a8], RZ ;  /* 0x00006a0004267a24 */ /* 0x000fe200078e02ff */
[----:B------:R-:W-:Y:S01]  /*0780*/  BSSY B0, `(.L_x_550) ;  /* 0x0000019000007945 */ /* 0x000fe20003800000 */
[C---:B------:R-:W-:Y:S01]  /*0790*/  IMAD.WIDE.U32 R44, R3.reuse, c[0x0][0x1a8], R44 ;  /* 0x00006a00032c7a25 */ /* 0x040fe200078e002c */
[----:B0-----:R-:W-:Y:S01]  /*07a0*/  CS2R R24, SRZ ;  /* 0x0000000000187805 */ /* 0x001fe2000001ff00 */
[----:B------:R-:W-:Y:S01]  /*07b0*/  CS2R R26, SRZ ;  /* 0x00000000001a7805 */ /* 0x000fe2000001ff00 */
[----:B------:R-:W-:Y:S01]  /*07c0*/  CS2R R28, SRZ ;  /* 0x00000000001c7805 */ /* 0x000fe2000001ff00 */
[----:B------:R-:W-:Y:S01]  /*07d0*/  IMAD R47, R3, c[0x0][0x1ac], R38 ;  /* 0x00006b00032f7a24 */ /* 0x000fe200078e0226 */
[----:B------:R-:W-:Y:S01]  /*07e0*/  CS2R R30, SRZ ;  /* 0x00000000001e7805 */ /* 0x000fe2000001ff00 */
[----:B------:R-:W-:Y:S01]  /*07f0*/  CS2R R36, SRZ ;  /* 0x0000000000247805 */ /* 0x000fe2000001ff00 */
[----:B------:R-:W-:Y:S01]  /*0800*/  CS2R R32, SRZ ;  /* 0x0000000000207805 */ /* 0x000fe2000001ff00 */
[----:B------:R-:W-:Y:S01]  /*0810*/  CS2R R34, SRZ ;  /* 0x0000000000227805 */ /* 0x000fe2000001ff00 */
[----:B------:R-:W-:Y:S01]  /*0820*/  CS2R R38, SRZ ;  /* 0x0000000000267805 */ /* 0x000fe2000001ff00 */
[----:B------:R-:W-:Y:S01]  /*0830*/  IMAD.IADD R47, R45, 0x1, R47 ;  /* 0x000000012d2f7824 */ /* 0x000fe200078e022f */
        /* <DEDUP_REMOVED lines=13> */
.L_x_551:
[----:B------:R-:W-:Y:S05]  /*0910*/  BSYNC B0 ;  /* 0x0000000000007941 */ /* 0x000fea0003800000 */
.L_x_550:
[----:B------:R-:W-:Y:S01]  /*0920*/  BSSY B0, `(.L_x_552) ;  /* 0x0000010000007945 */ /* 0x000fe20003800000 */
[----:B------:R-:W-:Y:S05]  /*0930*/  @P3 BRA `(.L_x_553) ;  /* 0x000000e000003947 */ /* 0x000fea0003800000 */
[----:B------:R-:W-:Y:S01]  /*0940*/  IADD3 R49, P2, R42, 0x10, RZ ;  /* 0x000000102a317810 */ /* 0x000fe20007f5e0ff */
[----:B------:R-:W-:Y:S01]  /*0950*/  IMAD.MOV.U32 R45, RZ, RZ, R47 ;  /* 0x000000ffff2d7224 */ /* 0x000fe200078e002f */
[C---:B------:R-:W-:Y:S02]  /*0960*/  IADD3 R46, R60.reuse, 0x80, RZ ;  /* 0x000000803c2e7810 */ /* 0x040fe40007ffe0ff */
[----:B------:R-:W-:Y:S01]  /*0970*/  ISETP.GE.AND P3, PT, R60, c[0x0][0x16c], PT ;  /* 0x00005b003c007a0c */ /* 0x000fe20003f66270 */
[----:B------:R-:W-:Y:S01]  /*0980*/  IMAD.X R42, RZ, RZ, R43, P2 ;  /* 0x000000ffff2a7224 */ /* 0x000fe200010e062b */
[----:B------:R-:W-:Y:S01]  /*0990*/  ISETP.GE.AND P4, PT, R46, c[0x0][0x16c], PT ;  /* 0x00005b002e007a0c */ /* 0x000fe20003f86270 */
[----:B------:R-:W-:-:S04]  /*09a0*/  IMAD.WIDE.U32 R44, R49, c[0x0][0x198], R44 ;  /* 0x00006600312c7a25 */ /* 0x000fc800078e002c */
[----:B------:R-:W-:-:S04]  /*09b0*/  IMAD R42, R42, c[0x0][0x198], RZ ;  /* 0x000066002a2a7a24 */ /* 0x000fc800078e02ff */
[----:B------:R-:W-:Y:S01]  /*09c0*/  IMAD R43, R49, c[0x0][0x19c], R42 ;  /* 0x00006700312b7a24 */ /* 0x000fe200078e022a */
[----:B------:R-:W-:-:S04]  /*09d0*/  LEA R42, P2, R44, c[0x0][0x190], 0x1 ;  /* 0x000064002c2a7a11 */ /* 0x000fc800078408ff */
[----:B------:R-:W-:-:S04]  /*09e0*/  IADD3 R43, R45, R43, RZ ;  /* 0x0000002b2d2b7210 */ /* 0x000fc80007ffe0ff */
[----:B------:R-:W-:-:S05]  /*09f0*/  LEA.HI.X R43, R44, c[0x0][0x194], R43, 0x1, P2 ;  /* 0x000065002c2b7a11 */ /* 0x000fca00010f0c2b */
[----:B------:R1:W5:Y:S04]  /*0a00*/  @!P3 LDG.E.128 R28, [R42.64] ;  /* 0x000000042a1cb981 */ /* 0x000368000c1e1d00 */
[----:B------:R1:W5:Y:S02]  /*0a10*/  @!P4 LDG.E.128 R36, [R42.64+0x100] ;  /* 0x000100042a24c981 */ /* 0x000364000c1e1d00 */
.L_x_553:
[----:B------:R-:W-:Y:S05]  /*0a20*/  BSYNC B0 ;  /* 0x0000000000007941 */ /* 0x000fea0003800000 */
.L_x_552:
[C---:B-1---5:R-:W-:Y:S01]  /*0a30*/  IMAD.U32 R43, R9.reuse, 0x10000, RZ ;  /* 0x00010000092b7824 */ /* 0x062fe200078e00ff */
[----:B------:R-:W-:Y:S01]  /*0a40*/  LOP3.LUT R44, R9, 0xffff0000, RZ, 0xc0, !PT ;  /* 0xffff0000092c7812 */ /* 0x000fe200078ec0ff */
[----:B------:R-:W-:Y:S01]  /*0a50*/  IMAD.U32 R48, R26, 0x10000, RZ ;  /* 0x000100001a307824 */ /* 0x000fe200078e00ff */
[C---:B------:R-:W-:Y:S01]  /*0a60*/  LOP3.LUT R42, R8.reuse, 0xffff0000, RZ, 0xc0, !PT ;  /* 0xffff0000082a7812 */ /* 0x040fe200078ec0ff */
[----:B------:R-:W-:Y:S01]  /*0a70*/  IMAD.U32 R8, R8, 0x10000, RZ ;  /* 0x0001000008087824 */ /* 0x000fe200078e00ff */
[----:B------:R-:W-:Y:S01]  /*0a80*/  LOP3.LUT R9, R24, 0xffff0000, RZ, 0xc0, !PT ;  /* 0xffff000018097812 */ /* 0x000fe200078ec0ff */
[----:B------:R-:W-:Y:S01]  /*0a90*/  BSSY B0, `(.L_x_554) ;  /* 0x0000091000007945 */ /* 0x000fe20003800000 */
[----:B0-----:R-:W-:-:S02]  /*0aa0*/  LOP3.LUT R51, R26, 0xffff0000, RZ, 0xc0, !PT ;  /* 0xffff00001a337812 */ /* 0x001fc400078ec0ff */
[----:B------:R-:W-:Y:S01]  /*0ab0*/  SHF.L.U32 R45, R24, 0x10, RZ ;  /* 0x00000010182d7819 */ /* 0x000fe200000006ff */
[----:B------:R-:W-:Y:S01]  /*0ac0*/  FMUL.FTZ R42, R42, R9 ;  /* 0x000000092a2a7220 */ /* 0x000fe20000410000 */
[----:B------:R-:W-:Y:S01]  /*0ad0*/  LOP3.LUT R61, R12, 0xffff0000, RZ, 0xc0, !PT ;  /* 0xffff00000c3d7812 */ /* 0x000fe200078ec0ff */
[C---:B------:R-:W-:Y:S01]  /*0ae0*/  IMAD.U32 R24, R25.reuse, 0x10000, RZ ;  /* 0x0001000019187824 */ /* 0x040fe200078e00ff */
[----:B------:R-:W-:Y:S01]  /*0af0*/  LOP3.LUT R26, R28, 0xffff0000, RZ, 0xc0, !PT ;  /* 0xffff00001c1a7812 */ /* 0x000fe200078ec0ff */
[----:B------:R-:W-:Y:S01]  /*0b00*/  FFMA.FTZ R42, R8, R45, R42 ;  /* 0x0000002d082a7223 */ /* 0x000fe2000001002a */
[----:B------:R-:W-:Y:S01]  /*0b10*/  LOP3.LUT R47, R25, 0xffff0000, RZ, 0xc0, !PT ;  /* 0xffff0000192f7812 */ /* 0x000fe200078ec0ff */
[----:B------:R-:W-:Y:S01]  /*0b20*/  IMAD.U32 R25, R10, 0x10000, RZ ;  /* 0x000100000a197824 */ /* 0x000fe200078e00ff */
[----:B------:R-:W-:Y:S01]  /*0b30*/  SHF.L.U32 R9, R12, 0x10, RZ ;  /* 0x000000100c097819 */ /* 0x000fe200000006ff */
[----:B------:R-:W-:Y:S01]  /*0b40*/  IMAD.U32 R12, R28, 0x10000, RZ ;  /* 0x000100001c0c7824 */ /* 0x000fe200078e00ff */
[----:B------:R-:W-:Y:S01]  /*0b50*/  LOP3.LUT R46, R10, 0xffff0000, RZ, 0xc0, !PT ;  /* 0xffff00000a2e7812 */ /* 0x000fe200078ec0ff */
[----:B------:R-:W-:Y:S01]  /*0b60*/  FMUL.FTZ R26, R61, R26 ;  /* 0x0000001a3d1a7220 */ /* 0x000fe20000410000 */
[----:B------:R-:W-:Y:S01]  /*0b70*/  SHF.L.U32 R10, R11, 0x10, RZ ;  /* 0x000000100b0a7819 */ /* 0x000fe200000006ff */
[----:B------:R-:W-:Y:S01]  /*0b80*/  IMAD.U32 R8, R13, 0x10000, RZ ;  /* 0x000100000d087824 */ /* 0x000fe200078e00ff */
[----:B------:R-:W-:Y:S01]  /*0b90*/  LOP3.LUT R49, R11, 0xffff0000, RZ, 0xc0, !PT ;  /* 0xffff00000b317812 */ /* 0x000fe200078ec0ff */
[C---:B------:R-:W-:Y:S01]  /*0ba0*/  IMAD.U32 R11, R27.reuse, 0x10000, RZ ;  /* 0x000100001b0b7824 */ /* 0x040fe200078e00ff */
[----:B------:R-:W-:Y:S01]  /*0bb0*/  LOP3.LUT R50, R27, 0xffff0000, RZ, 0xc0, !PT ;  /* 0xffff00001b327812 */ /* 0x000fe200078ec0ff */
[----:B------:R-:W-:Y:S01]  /*0bc0*/  FFMA.FTZ R9, R9, R12, R26 ;  /* 0x0000000c09097223 */ /* 0x000fe2000001001a */
[----:B------:R-:W-:Y:S01]  /*0bd0*/  SHF.L.U32 R27, R29, 0x10, RZ ;  /* 0x000000101d1b7819 */ /* 0x000fe200000006ff */
[----:B------:R-:W-:Y:S01]  /*0be0*/  FFMA.FTZ R24, R43, R24, R42 ;  /* 0x000000182b187223 */ /* 0x000fe2000001002a */
[----:B------:R-:W-:Y:S01]  /*0bf0*/  LOP3.LUT R12, R13, 0xffff0000, RZ, 0xc0, !PT ;  /* 0xffff00000d0c7812 */ /* 0x000fe200078ec0ff */
[----:B------:R-:W-:Y:S01]  /*0c00*/  IMAD.U32 R13, R31, 0x10000, RZ ;  /* 0x000100001f0d7824 */ /* 0x000fe200078e00ff */
[----:B------:R-:W-:Y:S01]  /*0c10*/  LOP3.LUT R29, R29, 0xffff0000, RZ, 0xc0, !PT ;  /* 0xffff00001d1d7812 */ /* 0x000fe200078ec0ff */
[----:B------:R-:W-:Y:S01]  /*0c20*/  FFMA.FTZ R27, R8, R27, R9 ;  /* 0x0000001b081b7223 */ /* 0x000fe20000010009 */
[----:B------:R-:W-:Y:S01]  /*0c30*/  LOP3.LUT R9, R14, 0xffff0000, RZ, 0xc0, !PT ;  /* 0xffff00000e097812 */ /* 0x000fe200078ec0ff */
[----:B------:R-:W-:Y:S01]  /*0c40*/  FFMA.FTZ R44, R44, R47, R24 ;  /* 0x0000002f2c2c7223 */ /* 0x000fe20000010018 */
[----:B------:R-:W-:Y:S01]  /*0c50*/  LOP3.LUT R26, R30, 0xffff0000, RZ, 0xc0, !PT ;  /* 0xffff00001e1a7812 */ /* 0x000fe200078ec0ff */
[----:B------:R-:W-:Y:S01]  /*0c60*/  IMAD.U32 R24, R14, 0x10000, RZ ;  /* 0x000100000e187824 */ /* 0x000fe200078e00ff */
[C---:B------:R-:W-:Y:S01]  /*0c70*/  LOP3.LUT R14, R15.reuse, 0xffff0000, RZ, 0xc0, !PT ;  /* 0xffff00000f0e7812 */ /* 0x040fe200078ec0ff */
[----:B------:R-:W-:Y:S01]  /*0c80*/  IMAD.U32 R8, R15, 0x10000, RZ ;  /* 0x000100000f087824 */ /* 0x000fe200078e00ff */
[----:B------:R-:W-:Y:S01]  /*0c90*/  SHF.L.U32 R15, R30, 0x10, RZ ;  /* 0x000000101e0f7819 */ /* 0x000fe200000006ff */
[----:B------:R-:W-:Y:S01]  /*0ca0*/  FFMA.FTZ R12, R12, R29, R27 ;  /* 0x0000001d0c0c7223 */ /* 0x000fe2000001001b */
[----:B------:R-:W-:Y:S01]  /*0cb0*/  LOP3.LUT R31, R31, 0xffff0000, RZ, 0xc0, !PT ;  /* 0xffff00001f1f7812 */ /* 0x000fe200078ec0ff */
[----:B------:R-:W-:Y:S01]  /*0cc0*/  FFMA.FTZ R25, R25, R48, R44 ;  /* 0x0000003019197223 */ /* 0x000fe2000001002c */
[----:B------:R-:W-:Y:S01]  /*0cd0*/  SHF.L.U32 R30, R32, 0x10, RZ ;  /* 0x00000010201e7819 */ /* 0x000fe200000006ff */
[----:B------:R-:W-:Y:S01]  /*0ce0*/  FFMA.FTZ R27, R24, R15, R12 ;  /* 0x0000000f181b7223 */ /* 0x000fe2000001000c */
        /* <DEDUP_REMOVED lines=8> */
[----:B------:R-:W-:Y:S01]  /*0d70*/  SHF.L.U32 R9, R35, 0x10, RZ ;  /* 0x0000001023097819 */ /* 0x000fe200000006ff */
[----:B------:R-:W-:Y:S01]  /*0d80*/  IMAD.U32 R25, R16, 0x10000, RZ ;  /* 0x0001000010197824 */ /* 0x000fe200078e00ff */
[----:B------:R-:W-:Y:S01]  /*0d90*/  SHF.L.U32 R16, R17, 0x10, RZ ;  /* 0x0000001011107819 */ /* 0x000fe200000006ff */
[----:B------:R-:W-:Y:S01]  /*0da0*/  FFMA.FTZ R46, R49, R50, R46 ;  /* 0x00000032312e7223 */ /* 0x000fe2000001002e */
[----:B------:R-:W-:Y:S01]  /*0db0*/  LOP3.LUT R17, R17, 0xffff0000, RZ, 0xc0, !PT ;  /* 0xffff000011117812 */ /* 0x000fe200078ec0ff */
[C---:B------:R-:W-:Y:S01]  /*0dc0*/  IMAD.U32 R8, R20.reuse, 0x10000, RZ ;  /* 0x0001000014087824 */ /* 0x040fe200078e00ff */
[----:B------:R-:W-:Y:S01]  /*0dd0*/  LOP3.LUT R20, R20, 0xffff0000, RZ, 0xc0, !PT ;  /* 0xffff000014147812 */ /* 0x000fe200078ec0ff */
[----:B------:R-:W-:Y:S01]  /*0de0*/  IMAD.U32 R13, R36, 0x10000, RZ ;  /* 0x00010000240d7824 */ /* 0x000fe200078e00ff */
[----:B------:R-:W-:Y:S01]  /*0df0*/  LOP3.LUT R10, R35, 0xffff0000, RZ, 0xc0, !PT ;  /* 0xffff0000230a7812 */ /* 0x000fe200078ec0ff */
[----:B------:R-:W-:Y:S01]  /*0e00*/  FFMA.FTZ R14, R14, R31, R42 ;  /* 0x0000001f0e0e7223 */ /* 0x000fe2000001002a */
[----:B------:R-:W-:Y:S01]  /*0e10*/  @P0 LEA R54, R56, R54, 0x5 ;  /* 0x0000003638360211 */ /* 0x000fe200078e28ff */
[----:B------:R-:W-:Y:S01]  /*0e20*/  FFMA.FTZ R30, R25, R30, R46 ;  /* 0x0000001e191e7223 */ /* 0x000fe2000001002e */
[----:B------:R-:W-:Y:S01]  /*0e30*/  LOP3.LUT R25, R36, 0xffff0000, RZ, 0xc0, !PT ;  /* 0xffff000024197812 */ /* 0x000fe200078ec0ff */
[----:B------:R-:W-:Y:S01]  /*0e40*/  FFMA.FTZ R14, R8, R13, R14 ;  /* 0x0000000d080e7223 */ /* 0x000fe2000001000e */
[----:B------:R-:W-:Y:S01]  /*0e50*/  SHF.L.U32 R8, R21, 0x10, RZ ;  /* 0x0000001015087819 */ /* 0x000fe200000006ff */
[----:B------:R-:W-:Y:S01]  /*0e60*/  IMAD.U32 R27, R33, 0x10000, RZ ;  /* 0x00010000211b7824 */ /* 0x000fe200078e00ff */
[----:B------:R-:W-:Y:S01]  /*0e70*/  LOP3.LUT R21, R21, 0xffff0000, RZ, 0xc0, !PT ;  /* 0xffff000015157812 */ /* 0x000fe200078ec0ff */
[----:B------:R-:W-:-:S02]  /*0e80*/  FFMA.FTZ R24, R24, R29, R30 ;  /* 0x0000001d18187223 */ /* 0x000fc4000001001e */
[C---:B------:R-:W-:Y:S02]  /*0e90*/  IMAD.U32 R13, R37.reuse, 0x10000, RZ ;  /* 0x00010000250d7824 */ /* 0x040fe400078e00ff */
[----:B------:R-:W-:Y:S01]  /*0ea0*/  FFMA.FTZ R20, R20, R25, R14 ;  /* 0x0000001914147223 */ /* 0x000fe2000001000e */
[----:B------:R-:W-:Y:S01]  /*0eb0*/  LOP3.LUT R14, R37, 0xffff0000, RZ, 0xc0, !PT ;  /* 0xffff0000250e7812 */ /* 0x000fe200078ec0ff */
[----:B------:R-:W-:Y:S02]  /*0ec0*/  FFMA.FTZ R16, R16, R27, R24 ;  /* 0x0000001b10107223 */ /* 0x000fe40000010018 */
[----:B------:R-:W-:Y:S01]  /*0ed0*/  FFMA.FTZ R20, R8, R13, R20 ;  /* 0x0000000d08147223 */ /* 0x000fe20000010014 */
[----:B------:R-:W-:Y:S01]  /*0ee0*/  SHF.L.U32 R13, R38, 0x10, RZ ;  /* 0x00000010260d7819 */ /* 0x000fe200000006ff */
[C---:B------:R-:W-:Y:S01]  /*0ef0*/  IMAD.U32 R15, R18.reuse, 0x10000, RZ ;  /* 0x00010000120f7824 */ /* 0x040fe200078e00ff */
[----:B------:R-:W-:Y:S01]  /*0f00*/  LOP3.LUT R18, R18, 0xffff0000, RZ, 0xc0, !PT ;  /* 0xffff000012127812 */ /* 0x000fe200078ec0ff */
[----:B------:R-:W-:-:S02]  /*0f10*/  IMAD.U32 R26, R34, 0x10000, RZ ;  /* 0x00010000221a7824 */ /* 0x000fc400078e00ff */
[----:B------:R-:W-:Y:S02]  /*0f20*/  FFMA.FTZ R16, R17, R28, R16 ;  /* 0x0000001c11107223 */ /* 0x000fe40000010010 */
[C---:B------:R-:W-:Y:S01]  /*0f30*/  IMAD.U32 R8, R22.reuse, 0x10000, RZ ;  /* 0x0001000016087824 */ /* 0x040fe200078e00ff */
[----:B------:R-:W-:Y:S01]  /*0f40*/  LOP3.LUT R22, R22, 0xffff0000, RZ, 0xc0, !PT ;  /* 0xffff000016167812 */ /* 0x000fe200078ec0ff */
[----:B------:R-:W-:Y:S02]  /*0f50*/  FFMA.FTZ R14, R21, R14, R20 ;  /* 0x0000000e150e7223 */ /* 0x000fe40000010014 */
[----:B------:R-:W-:Y:S01]  /*0f60*/  FFMA.FTZ R16, R15, R26, R16 ;  /* 0x0000001a0f107223 */ /* 0x000fe20000010010 */
[----:B------:R-:W-:Y:S01]  /*0f70*/  LOP3.LUT R15, R38, 0xffff0000, RZ, 0xc0, !PT ;  /* 0xffff0000260f7812 */ /* 0x000fe200078ec0ff */
[----:B------:R-:W-:Y:S02]  /*0f80*/  FFMA.FTZ R13, R8, R13, R14 ;  /* 0x0000000d080d7223 */ /* 0x000fe4000001000e */
[C---:B------:R-:W-:Y:S01]  /*0f90*/  IMAD.U32 R12, R19.reuse, 0x10000, RZ ;  /* 0x00010000130c7824 */ /* 0x040fe200078e00ff */
[----:B------:R-:W-:Y:S01]  /*0fa0*/  LOP3.LUT R19, R19, 0xffff0000, RZ, 0xc0, !PT ;  /* 0xffff000013137812 */ /* 0x000fe200078ec0ff */
[----:B------:R-:W-:-:S02]  /*0fb0*/  FFMA.FTZ R16, R18, R11, R16 ;  /* 0x0000000b12107223 */ /* 0x000fc40000010010 */
[C---:B------:R-:W-:Y:S01]  /*0fc0*/  IMAD.U32 R8, R23.reuse, 0x10000, RZ ;  /* 0x0001000017087824 */ /* 0x040fe200078e00ff */
[----:B------:R-:W-:Y:S01]  /*0fd0*/  LOP3.LUT R23, R23, 0xffff0000, RZ, 0xc0, !PT ;  /* 0xffff000017177812 */ /* 0x000fe200078ec0ff */
[C---:B------:R-:W-:Y:S02]  /*0fe0*/  IMAD.U32 R11, R39.reuse, 0x10000, RZ ;  /* 0x00010000270b7824 */ /* 0x040fe400078e00ff */
[----:B------:R-:W-:Y:S02]  /*0ff0*/  FFMA.FTZ R13, R22, R15, R13 ;  /* 0x0000000f160d7223 */ /* 0x000fe4000001000d */
[----:B------:R-:W-:Y:S01]  /*1000*/  FFMA.FTZ R9, R12, R9, R16 ;  /* 0x000000090c097223 */ /* 0x000fe20000010010 */
[----:B------:R-:W-:Y:S01]  /*1010*/  LOP3.LUT R12, R39, 0xffff0000, RZ, 0xc0, !PT ;  /* 0xffff0000270c7812 */ /* 0x000fe200078ec0ff */
[----:B------:R-:W-:Y:S02]  /*1020*/  FFMA.FTZ R8, R8, R11, R13 ;  /* 0x0000000b08087223 */ /* 0x000fe4000001000d */
[----:B------:R-:W-:-:S02]  /*1030*/  FFMA.FTZ R9, R19, R10, R9 ;  /* 0x0000000a13097223 */ /* 0x000fc40000010009 */
[----:B------:R-:W-:-:S03]  /*1040*/  FFMA.FTZ R12, R23, R12, R8 ;  /* 0x0000000c170c7223 */ /* 0x000fc60000010008 */
[----:B------:R-:W0:Y:S04]  /*1050*/  SHFL.BFLY PT, R8, R9, 0x8, 0x1f ;  /* 0x0d001f0009087f89 */ /* 0x000e2800000e0000 */
[----:B------:R-:W1:Y:S01]  /*1060*/  SHFL.BFLY PT, R11, R12, 0x8, 0x1f ;  /* 0x0d001f000c0b7f89 */ /* 0x000e6200000e0000 */
[----:B0-----:R-:W-:Y:S01]  /*1070*/  FADD.FTZ R8, R9, R8 ;  /* 0x0000000809087221 */ /* 0x001fe20000010000 */
[----:B------:R-:W-:Y:S01]  /*1080*/  @P0 SHF.R.S32.HI R9, RZ, 0x1f, R54 ;  /* 0x0000001fff090819 */ /* 0x000fe20000011436 */
[----:B-1----:R-:W-:-:S03]  /*1090*/  FADD.FTZ R13, R12, R11 ;  /* 0x0000000b0c0d7221 */ /* 0x002fc60000010000 */
[----:B------:R-:W-:Y:S01]  /*10a0*/  @P0 LEA.HI R9, R9, R54, RZ, 0x5 ;  /* 0x0000003609090211 */ /* 0x000fe200078f28ff */
[----:B------:R-:W0:Y:S04]  /*10b0*/  SHFL.BFLY PT, R11, R8, 0x4, 0x1f ;  /* 0x0c801f00080b7f89 */ /* 0x000e2800000e0000 */
[----:B------:R-:W1:Y:S01]  /*10c0*/  SHFL.BFLY PT, R14, R13, 0x4, 0x1f ;  /* 0x0c801f000d0e7f89 */ /* 0x000e6200000e0000 */
[----:B0-----:R-:W-:Y:S02]  /*10d0*/  FADD.FTZ R10, R8, R11 ;  /* 0x0000000b080a7221 */ /* 0x001fe40000010000 */
[----:B-1----:R-:W-:-:S03]  /*10e0*/  FADD.FTZ R14, R13, R14 ;  /* 0x0000000e0d0e7221 */ /* 0x002fc60000010000 */
[----:B------:R-:W0:Y:S04]  /*10f0*/  SHFL.BFLY PT, R11, R10, 0x2, 0x1f ;  /* 0x0c401f000a0b7f89 */ /* 0x000e2800000e0000 */
[----:B------:R-:W1:Y:S01]  /*1100*/  SHFL.BFLY PT, R15, R14, 0x2, 0x1f ;  /* 0x0c401f000e0f7f89 */ /* 0x000e6200000e0000 */
[----:B0-----:R-:W-:Y:S02]  /*1110*/  FADD.FTZ R12, R10, R11 ;  /* 0x0000000b0a0c7221 */ /* 0x001fe40000010000 */
[----:B------:R-:W-:Y:S01]  /*1120*/  IMAD.MOV.U32 R11, RZ, RZ, RZ ;  /* 0x000000ffff0b7224 */ /* 0x000fe200078e00ff */
[----:B------:R-:W-:Y:S01]  /*1130*/  @P0 LOP3.LUT R11, R9, 0xffffffe0, RZ, 0xc0, !PT ;  /* 0xffffffe0090b0812 */ /* 0x000fe200078ec0ff */
[----:B-1----:R-:W-:Y:S01]  /*1140*/  FADD.FTZ R15, R14, R15 ;  /* 0x0000000f0e0f7221 */ /* 0x002fe20000010000 */
[----:B------:R-:W-:Y:S01]  /*1150*/  SHF.L.U32 R9, R52, 0xd, RZ ;  /* 0x0000000d34097819 */ /* 0x000fe200000006ff */
[----:B------:R-:W-:Y:S01]  /*1160*/  IMAD.SHL.U32 R10, R41, 0x4, RZ ;  /* 0x00000004290a7824 */ /* 0x000fe200078e00ff */
[----:B------:R-:W0:Y:S01]  /*1170*/  SHFL.BFLY PT, R13, R12, 0x1, 0x1f ;  /* 0x0c201f000c0d7f89 */ /* 0x000e2200000e0000 */
[----:B------:R-:W-:-:S03]  /*1180*/  IMAD.SHL.U32 R8, R11, 0x100, RZ ;  /* 0x000001000b087824 */ /* 0x000fc600078e00ff */
[----:B------:R-:W1:Y:S02]  /*1190*/  SHFL.BFLY PT, R16, R15, 0x1, 0x1f ;  /* 0x0c201f000f107f89 */ /* 0x000e6400000e0000 */
[----:B------:R-:W-:Y:S02]  /*11a0*/  SHF.R.S32.HI R14, RZ, 0x1f, R8 ;  /* 0x0000001fff0e7819 */ /* 0x000fe40000011408 */
[--C-:B------:R-:W-:Y:S02]  /*11b0*/  IADD3 R8, P0, P2, R8, R10, R9.reuse ;  /* 0x0000000a08087210 */ /* 0x100fe40007a1e009 */
[----:B------:R-:W-:Y:S02]  /*11c0*/  SHF.R.S32.HI R9, RZ, 0x1f, R9 ;  /* 0x0000001fff097819 */ /* 0x000fe40000011409 */
[----:B------:R-:W-:-:S04]  /*11d0*/  SHF.R.S32.HI R10, RZ, 0x1f, R10 ;  /* 0x0000001fff0a7819 */ /* 0x000fc8000001140a */
[----:B------:R-:W-:Y:S02]  /*11e0*/  IADD3.X R9, R14, R10, R9, P0, P2 ;  /* 0x0000000a0e097210 */ /* 0x000fe400007e4409 */
[----:B------:R-:W-:Y:S01]  /*11f0*/  ISETP.NE.AND P0, PT, R0, RZ, PT ;  /* 0x000000ff0000720c */ /* 0x000fe20003f05270 */
[----:B------:R-:W-:Y:S02]  /*1200*/  IMAD R0, R5, c[0x0][0x220], RZ ;  /* 0x0000880005007a24 */ /* 0x000fe400078e02ff */
[----:B------:R-:W-:-:S04]  /*1210*/  IMAD.WIDE.U32 R8, R7, c[0x0][0x220], R8 ;  /* 0x0000880007087a25 */ /* 0x000fc800078e0008 */
[----:B0-----:R-:W-:Y:S02]  /*1220*/  FADD.FTZ R10, R12, R13 ;  /* 0x0000000d0c0a7221 */ /* 0x001fe40000010000 */
[----:B------:R-:W-:Y:S02]  /*1230*/  IMAD R19, R7, c[0x0][0x224], R0 ;  /* 0x0000890007137a24 */ /* 0x000fe400078e0200 */
[----:B-1----:R-:W-:Y:S02]  /*1240*/  FADD.FTZ R16, R15, R16 ;  /* 0x000000100f107221 */ /* 0x002fe40000010000 */
[----:B------:R-:W-:Y:S05]  /*1250*/  @P0 BRA `(.L_x_555) ;  /* 0x0000014000000947 */ /* 0x000fea0003800000 */
[----:B------:R-:W-:Y:S01]  /*1260*/  SHF.R.S32.HI R13, RZ, 0x1f, R11 ;  /* 0x0000001fff0d7819 */ /* 0x000fe2000001140b */
[----:B------:R-:W-:Y:S01]  /*1270*/  IMAD R0, R5, c[0x0][0x1c8], RZ ;  /* 0x0000720005007a24 */ /* 0x000fe200078e02ff */
[C---:B------:R-:W-:Y:S02]  /*1280*/  IADD3 R12, P0, R40.reuse, R11, RZ ;  /* 0x0000000b280c7210 */ /* 0x040fe40007f1e0ff */
[----:B------:R-:W-:Y:S01]  /*1290*/  ISETP.GE.AND P2, PT, R57, R6, PT ;  /* 0x000000063900720c */ /* 0x000fe20003f46270 */
[----:B------:R-:W-:Y:S01]  /*12a0*/  IMAD R15, R7, c[0x0][0x1cc], R0 ;  /* 0x00007300070f7a24 */ /* 0x000fe200078e0200 */
[----:B------:R-:W-:Y:S01]  /*12b0*/  LEA.HI.X.SX32 R13, R40, R13, 0x1, P0 ;  /* 0x0000000d280d7211 */ /* 0x000fe200000f0eff */
[----:B------:R-:W-:-:S04]  /*12c0*/  IMAD R0, R4, c[0x0][0x1d0], RZ ;  /* 0x0000740004007a24 */ /* 0x000fc800078e02ff */
[----:B------:R-:W-:-:S04]  /*12d0*/  IMAD.WIDE.U32 R12, R7, c[0x0][0x1c8], R12 ;  /* 0x00007200070c7a25 */ /* 0x000fc800078e000c */
[----:B------:R-:W-:Y:S02]  /*12e0*/  IMAD.IADD R13, R13, 0x1, R15 ;  /* 0x000000010d0d7824 */ /* 0x000fe400078e020f */
[C---:B------:R-:W-:Y:S02]  /*12f0*/  IMAD R15, R3.reuse, c[0x0][0x1d4], R0 ;  /* 0x00007500030f7a24 */ /* 0x040fe400078e0200 */
[----:B------:R-:W-:-:S05]  /*1300*/  IMAD.WIDE.U32 R12, R3, c[0x0][0x1d0], R12 ;  /* 0x00007400030c7a25 */ /* 0x000fca00078e000c */
[----:B------:R-:W-:-:S04]  /*1310*/  IADD3 R0, P0, R57, R12, RZ ;  /* 0x0000000c39007210 */ /* 0x000fc80007f1e0ff */
[----:B------:R-:W-:Y:S02]  /*1320*/  IADD3.X R13, R58, R13, R15, P0, !PT ;  /* 0x0000000d3a0d7210 */ /* 0x000fe400007fe40f */
[C---:B------:R-:W-:Y:S02]  /*1330*/  LEA R12, P3, R0.reuse, c[0x0][0x1b0], 0x2 ;  /* 0x00006c00000c7a11 */ /* 0x040fe400078610ff */
[----:B------:R-:W-:Y:S02]  /*1340*/  ISETP.GE.AND P0, PT, R59, R6, PT ;  /* 0x000000063b00720c */ /* 0x000fe40003f06270 */
[----:B------:R-:W-:Y:S02]  /*1350*/  LEA.HI.X R13, R0, c[0x0][0x1b4], R13, 0x2, P3 ;  /* 0x00006d00000d7a11 */ /* 0x000fe400018f140d */
[----:B------:R-:W-:Y:S02]  /*1360*/  FSEL R15, R10, RZ, !P2 ;  /* 0x000000ff0a0f7208 */ /* 0x000fe40005000000 */
[----:B------:R-:W-:-:S03]  /*1370*/  FSEL R17, R16, RZ, !P0 ;  /* 0x000000ff10117208 */ /* 0x000fc60004000000 */
[----:B------:R0:W-:Y:S04]  /*1380*/  STG.E [R12.64], R15 ;  /* 0x0000000f0c007986 */ /* 0x0001e8000c101904 */
[----:B------:R0:W-:Y:S02]  /*1390*/  STG.E [R12.64+0x40], R17 ;  /* 0x000040110c007986 */ /* 0x0001e4000c101904 */
.L_x_555:
[----:B------:R-:W-:Y:S05]  /*13a0*/  BSYNC B0 ;  /* 0x0000000000007941 */ /* 0x000fea0003800000 */
.L_x_554:
[----:B------:R-:W-:Y:S01]  /*13b0*/  IADD3 R53, R53, 0x1f, RZ ;  /* 0x0000001f35357810 */ /* 0x000fe20007ffe0ff */
[----:B------:R-:W-:Y:S01]  /*13c0*/  IMAD R6, R4, c[0x0][0x228], RZ ;  /* 0x00008a0004067a24 */ /* 0x000fe200078e02ff */
[----:B------:R-:W-:Y:S01]  /*13d0*/  IADD3 R9, R9, R19, RZ ;  /* 0x0000001309097210 */ /* 0x000fe20007ffe0ff */
[----:B------:R-:W-:Y:S01]  /*13e0*/  BSSY B0, `(.L_x_556) ;  /* 0x0000022000007945 */ /* 0x000fe20003800000 */
[----:B------:R-:W-:Y:S01]  /*13f0*/  SHF.R.S32.HI R0, RZ, 0x1f, R53 ;  /* 0x0000001fff007819 */ /* 0x000fe20000011435 */
[C---:B0-----:R-:W-:Y:S01]  /*1400*/  IMAD R15, R3.reuse, c[0x0][0x22c], R6 ;  /* 0x00008b00030f7a24 */ /* 0x041fe200078e0206 */
[----:B------:R-:W-:Y:S01]  /*1410*/  ISETP.NE.U32.AND P0, PT, RZ, c[0x0][0x238], PT ;  /* 0x00008e00ff007a0c */ /* 0x000fe20003f05070 */
[----:B------:R-:W-:Y:S01]  /*1420*/  IMAD.WIDE.U32 R8, R3, c[0x0][0x228], R8 ;  /* 0x00008a0003087a25 */ /* 0x000fe200078e0008 */
[----:B------:R-:W-:-:S02]  /*1430*/  LEA.HI R0, R0, R53, RZ, 0x5 ;  /* 0x0000003500007211 */ /* 0x000fc400078f28ff */
[----:B------:R-:W-:Y:S01]  /*1440*/  ISETP.NE.AND.EX P0, PT, RZ, c[0x0][0x23c], PT, P0 ;  /* 0x00008f00ff007a0c */ /* 0x000fe20003f05300 */
[----:B------:R-:W-:Y:S01]  /*1450*/  IMAD.IADD R9, R9, 0x1, R15 ;  /* 0x0000000109097824 */ /* 0x000fe200078e020f */
[----:B------:R-:W-:Y:S02]  /*1460*/  LOP3.LUT R13, R0, 0xffffffe0, RZ, 0xc0, !PT ;  /* 0xffffffe0000d7812 */ /* 0x000fe400078ec0ff */
[C---:B------:R-:W-:Y:S02]  /*1470*/  LEA R12, P2, R8.reuse, c[0x0][0x208], 0x2 ;  /* 0x00008200080c7a11 */ /* 0x040fe400078410ff */
[----:B------:R-:W-:Y:S01]  /*1480*/  ISETP.NE.OR P0, PT, R41, RZ, !P0 ;  /* 0x000000ff2900720c */ /* 0x000fe20004705670 */
[----:B------:R-:W-:Y:S01]  /*1490*/  IMAD.IADD R0, R13, 0x1, -R40 ;  /* 0x000000010d007824 */ /* 0x000fe200078e0a28 */
[----:B------:R-:W-:-:S04]  /*14a0*/  LEA.HI.X R13, R8, c[0x0][0x20c], R9, 0x2, P2 ;  /* 0x00008300080d7a11 */ /* 0x000fc800010f1409 */
[----:B------:R-:W-:-:S13]  /*14b0*/  ISETP.GE.OR P1, PT, R41, R0, P1 ;  /* 0x000000002900720c */ /* 0x000fda0000f26670 */
[----:B------:R-:W-:Y:S05]  /*14c0*/  @P1 BRA `(.L_x_557) ;  /* 0x0000013000001947 */ /* 0x000fea0003800000 */
[--C-:B------:R-:W-:Y:S01]  /*14d0*/  IADD3 R8, P1, P2, R11, R40, R41.reuse ;  /* 0x000000280b087210 */ /* 0x100fe20007a3e029 */
[----:B------:R-:W-:Y:S01]  /*14e0*/  IMAD R0, R5, c[0x0][0x1f8], RZ ;  /* 0x00007e0005007a24 */ /* 0x000fe200078e02ff */
[----:B------:R-:W-:Y:S01]  /*14f0*/  SHF.R.S32.HI R6, RZ, 0x1f, R40 ;  /* 0x0000001fff067819 */ /* 0x000fe20000011428 */
[----:B------:R-:W-:Y:S01]  /*1500*/  IMAD R4, R4, c[0x0][0x200], RZ ;  /* 0x0000800004047a24 */ /* 0x000fe200078e02ff */
[----:B------:R-:W-:Y:S01]  /*1510*/  SHF.R.S32.HI R41, RZ, 0x1f, R41 ;  /* 0x0000001fff297819 */ /* 0x000fe20000011429 */
[----:B------:R-:W-:Y:S01]  /*1520*/  IMAD R5, R7, c[0x0][0x1fc], R0 ;  /* 0x00007f0007057a24 */ /* 0x000fe200078e0200 */
[----:B------:R-:W-:Y:S01]  /*1530*/  SHF.R.S32.HI R11, RZ, 0x1f, R11 ;  /* 0x0000001fff0b7819 */ /* 0x000fe2000001140b */
[----:B------:R-:W-:-:S03]  /*1540*/  FMUL.FTZ R0, R2, 1.4426950216293334961 ;  /* 0x3fb8aa3b02007820 */ /* 0x000fc60000410000 */
[----:B------:R-:W-:Y:S01]  /*1550*/  IADD3.X R9, R11, R6, R41, P1, P2 ;  /* 0x000000060b097210 */ /* 0x000fe20000fe4429 */
[----:B------:R-:W-:Y:S01]  /*1560*/  IMAD R11, R3, c[0x0][0x204], R4 ;  /* 0x00008100030b7a24 */ /* 0x000fe200078e0204 */
[----:B------:R-:W-:-:S03]  /*1570*/  FSETP.NEU.FTZ.AND P1, PT, R2, -INF , PT ;  /* 0xff8000000200780b */ /* 0x000fc60003f3d000 */
[----:B------:R-:W-:-:S05]  /*1580*/  IMAD.WIDE.U32 R8, R7, c[0x0][0x1f8], R8 ;  /* 0x00007e0007087a25 */ /* 0x000fca00078e0008 */
[----:B------:R-:W-:-:S05]  /*1590*/  IADD3 R9, R9, R5, RZ ;  /* 0x0000000509097210 */ /* 0x000fca0007ffe0ff */
[----:B------:R-:W-:-:S04]  /*15a0*/  IMAD.WIDE.U32 R4, R3, c[0x0][0x200], R8 ;  /* 0x0000800003047a25 */ /* 0x000fc800078e0008 */
[----:B------:R-:W-:Y:S01]  /*15b0*/  IMAD.IADD R3, R5, 0x1, R11 ;  /* 0x0000000105037824 */ /* 0x000fe200078e020b */
[----:B------:R-:W-:-:S04]  /*15c0*/  LEA R8, P2, R4, c[0x0][0x1f0], 0x2 ;  /* 0x00007c0004087a11 */ /* 0x000fc800078410ff */
[----:B------:R-:W-:Y:S02]  /*15d0*/  LEA.HI.X R9, R4, c[0x0][0x1f4], R3, 0x2, P2 ;  /* 0x00007d0004097a11 */ /* 0x000fe400010f1403 */
[----:B------:R-:W-:-:S05]  /*15e0*/  FSEL R3, R0, RZ, P1 ;  /* 0x000000ff00037208 */ /* 0x000fca0000800000 */
[----:B------:R0:W-:Y:S02]  /*15f0*/  STG.E [R8.64], R3 ;  /* 0x0000000308007986 */ /* 0x0001e4000c101904 */
.L_x_557:
[----:B------:R-:W-:Y:S05]  /*1600*/  BSYNC B0 ;  /* 0x0000000000007941 */ /* 0x000fea0003800000 */
.L_x_556:
        /* <DEDUP_REMOVED lines=9> */
[----:B------:R-:W-:-:S04]  /*16a0*/  IMAD R52, R52, c[0x0][0x230], R56 ;  /* 0x00008c0034347a24 */ /* 0x000fc800078e0238 */
[----:B------:R-:W-:-:S04]  /*16b0*/  IMAD R2, R52, c[0x0][0x170], R7 ;  /* 0x00005c0034027a24 */ /* 0x000fc800078e0207 */
[----:B0-----:R-:W-:-:S05]  /*16c0*/  IMAD.WIDE R2, R2, R55, c[0x0][0x238] ;  /* 0x00008e0002027625 */ /* 0x001fca00078e0237 */
[----:B------:R-:W-:Y:S01]  /*16d0*/  STG.E [R2.64], RZ ;  /* 0x000000ff02007986 */ /* 0x000fe2000c101904 */
[----:B------:R-:W-:Y:S05]  /*16e0*/  EXIT ;  /* 0x000000000000794d */ /* 0x000fea0003800000 */
.L_x_558:
        /* <DEDUP_REMOVED lines=9> */
.L_x_1160:


//--------------------- .text._ZN7cutlass13device_kernelIN5flash19enable_sm80_to_sm89INS1_16FlashAttnBwdSm80INS1_25CollectiveMainloopBwdSm80ILi1ELi1EN4cute5tupleIJNS5_1CILi64EEES8_NS7_ILi256EEEEEENS_10bfloat16_tEfNS_4arch4Sm80ELb0ELb0ELb1ELb0ELb0ELb0ELb0ELb0ELi2ELi4ELi2ELi2ELb0EEENS1_21CollectiveEpilogueBwdISA_SB_SD_Li256ELb0ELb0ELi4EEENS1_19SingleTileSchedulerILb0ELb0ELb0ELi64EEEEEEEEEvNT_6ParamsE --------------------------
	.section	.text._ZN7cutlass13device_kernelIN5flash19enable_sm80_to_sm89INS1_16FlashAttnBwdSm80INS1_25CollectiveMainloopBwdSm80ILi1ELi1EN4cute5tupleIJNS5_1CILi64EEES8_NS7_ILi256EEEEEENS_10bfloat16_tEfNS_4arch4Sm80ELb0ELb0ELb1ELb0ELb0ELb0ELb0ELb0ELi2ELi4ELi2ELi2ELb0EEENS1_21CollectiveEpilogueBwdISA_SB_SD_Li256ELb0ELb0ELi4EEENS1_19SingleTileSchedulerILb0ELb0ELb0ELi64EEEEEEEEEvNT_6ParamsE,"ax",@progbits
	.sectioninfo	@"SHI_REGISTERS=255"
	.align	128
.text._ZN7cutlass13device_kernelIN5flash19enable_sm80_to_sm89INS1_16FlashAttnBwdSm80INS1_25CollectiveMainloopBwdSm80ILi1ELi1EN4cute5tupleIJNS5_1CILi64EEES8_NS7_ILi256EEEEEENS_10bfloat16_tEfNS_4arch4Sm80ELb0ELb0ELb1ELb0ELb0ELb0ELb0ELb0ELi2ELi4ELi2ELi2ELb0EEENS1_21CollectiveEpilogueBwdISA_SB_SD_Li256ELb0ELb0ELi4EEENS1_19SingleTileSchedulerILb0ELb0ELb0ELi64EEEEEEEEEvNT_6ParamsE:
        .type           _ZN7cutlass13device_kernelIN5flash19enable_sm80_to_sm89INS1_16FlashAttnBwdSm80INS1_25CollectiveMainloopBwdSm80ILi1ELi1EN4cute5tupleIJNS5_1CILi64EEES8_NS7_ILi256EEEEEENS_10bfloat16_tEfNS_4arch4Sm80ELb0ELb0ELb1ELb0ELb0ELb0ELb0ELb0ELi2ELi4ELi2ELi2ELb0EEENS1_21CollectiveEpilogueBwdISA_SB_SD_Li256ELb0ELb0ELi4EEENS1_19SingleTileSchedulerILb0ELb0ELb0ELi64EEEEEEEEEvNT_6ParamsE,@function
        .size           _ZN7cutlass13device_kernelIN5flash19enable_sm80_to_sm89INS1_16FlashAttnBwdSm80INS1_25CollectiveMainloopBwdSm80ILi1ELi1EN4cute5tupleIJNS5_1CILi64EEES8_NS7_ILi256EEEEEENS_10bfloat16_tEfNS_4arch4Sm80ELb0ELb0ELb1ELb0ELb0ELb0ELb0ELb0ELi2ELi4ELi2ELi2ELb0EEENS1_21CollectiveEpilogueBwdISA_SB_SD_Li256ELb0ELb0ELi4EEENS1_19SingleTileSchedulerILb0ELb0ELb0ELi64EEEEEEEEEvNT_6ParamsE,(.L_x_1161 - _ZN7cutlass13device_kernelIN5flash19enable_sm80_to_sm89INS1_16FlashAttnBwdSm80INS1_25CollectiveMainloopBwdSm80ILi1ELi1EN4cute5tupleIJNS5_1CILi64EEES8_NS7_ILi256EEEEEENS_10bfloat16_tEfNS_4arch4Sm80ELb0ELb0ELb1ELb0ELb0ELb0ELb0ELb0ELi2ELi4ELi2ELi2ELb0EEENS1_21CollectiveEpilogueBwdISA_SB_SD_Li256ELb0ELb0ELi4EEENS1_19SingleTileSchedulerILb0ELb0ELb0ELi64EEEEEEEEEvNT_6ParamsE)
        .other          _ZN7cutlass13device_kernelIN5flash19enable_sm80_to_sm89INS1_16FlashAttnBwdSm80INS1_25CollectiveMainloopBwdSm80ILi1ELi1EN4cute5tupleIJNS5_1CILi64EEES8_NS7_ILi256EEEEEENS_10bfloat16_tEfNS_4arch4Sm80ELb0ELb0ELb1ELb0ELb0ELb0ELb0ELb0ELi2ELi4ELi2ELi2ELb0EEENS1_21CollectiveEpilogueBwdISA_SB_SD_Li256ELb0ELb0ELi4EEENS1_19SingleTileSchedulerILb0ELb0ELb0ELi64EEEEEEEEEvNT_6ParamsE,@"STO_CUDA_ENTRY STV_DEFAULT"
_ZN7cutlass13device_kernelIN5flash19enable_sm80_to_sm89INS1_16FlashAttnBwdSm80INS1_25CollectiveMainloopBwdSm80ILi1ELi1EN4cute5tupleIJNS5_1CILi64EEES8_NS7_ILi256EEEEEENS_10bfloat16_tEfNS_4arch4Sm80ELb0ELb0ELb1ELb0ELb0ELb0ELb0ELb0ELi2ELi4ELi2ELi2ELb0EEENS1_21CollectiveEpilogueBwdISA_SB_SD_Li256ELb0ELb0ELi4EEENS1_19SingleTileSchedulerILb0ELb0ELb0ELi64EEEEEEEEEvNT_6ParamsE:
[----:B------:R-:W-:-:S03]  /*0000*/  MOV R1, c[0x0][0x28] ;  /* 0x00000a0000017a02 */ /* 0x000fc60000000f00 */
[----:B------:R-:W1:Y:S01]  /*0010*/  S2UR UR10, SR_CTAID.Z ;  /* 0x00000000000a79c3 */ /* 0x000e620000002700 */
[----:B------:R-:W-:Y:S02]  /*0020*/  IADD3 R1, R1, -0x18, RZ ;  /* 0xffffffe801017810 */ /* 0x000fe40007ffe0ff */
[----:B-1----:R-:W-:-:S13]  /*0030*/  ISETP.LE.AND P0, PT, RZ, UR10, PT ;  /* 0x0000000aff007c0c */ /* 0x002fda000bf03270 */
[----:B------:R-:W-:Y:S05]  /*0040*/  @!P0 EXIT ;  /* 0x000000000000894d */ /* 0x000fea0003800000 */
[----:B------:R-:W1:Y:S01]  /*0050*/  S2R R244, SR_TID.X ;  /* 0x0000000000f47919 */ /* 0x000e620000002100 */
[----:B------:R-:W-:Y:S01]  /*0060*/  IMAD.MOV.U32 R0, RZ, RZ, c[0x0][0x248] ;  /* 0x00009200ff007624 */ /* 0x000fe200078e00ff */
[----:B------:R-:W-:Y:S01]  /*0070*/  USHF.R.S32.HI UR11, URZ, 0x1f, UR10 ;  /* 0x0000001f3f0b7899 */ /* 0x000fe2000801140a */
[----:B------:R-:W-:Y:S01]  /*0080*/  IMAD.MOV.U32 R21, RZ, RZ, -0x40 ;  /* 0xffffffc0ff157424 */ /* 0x000fe200078e00ff */
[----:B------:R-:W2:Y:S01]  /*0090*/  S2R R22, SR_CTAID.Y ;  /* 0x0000000000167919 */ /* 0x000ea20000002600 */
[----:B------:R-:W-:Y:S01]  /*00a0*/  ULDC.64 UR4, c[0x0][0x1e8] ;  /* 0x00007a0000047ab9 */ /* 0x000fe20000000a00 */
[----:B------:R-:W-:Y:S01]  /*00b0*/  ISETP.NE.AND P0, PT, R0, 0x1, PT ;  /* 0x000000010000780c */ /* 0x000fe20003f05270 */
[----:B------:R-:W-:Y:S01]  /*00c0*/  UIMAD UR4, UR11, UR4, URZ ;  /* 0x000000040b0472a4 */ /* 0x000fe2000f8e023f */
[----:B------:R-:W3:Y:S01]  /*00d0*/  S2R R12, SR_CTAID.X ;  /* 0x00000000000c7919 */ /* 0x000ee20000002500 */
[----:B------:R-:W-:Y:S01]  /*00e0*/  IMAD.U32 R15, RZ, RZ, UR10 ;  /* 0x0000000aff0f7e24 */ /* 0x000fe2000f8e00ff */
[----:B------:R-:W-:Y:S01]  /*00f0*/  ULDC.64 UR14, c[0x0][0x118] ;  /* 0x00004600000e7ab9 */ /* 0x000fe20000000a00 */
[----:B------:R-:W-:Y:S01]  /*0100*/  IMAD.MOV.U32 R18, RZ, RZ, c[0x0][0x1dc] ;  /* 0x00007700ff127624 */ /* 0x000fe200078e00ff */
[----:B------:R-:W-:-:S02]  /*0110*/  UIMAD UR6, UR10, UR5, UR4 ;  /* 0x000000050a0672a4 */ /* 0x000fc4000f8e0204 */
[----:B------:R-:W-:Y:S02]  /*0120*/  UMOV UR16, 0x6 ;  /* 0x0000000600107882 */ /* 0x000fe40000000000 */
[----:B------:R-:W-:Y:S02]  /*0130*/  ULDC.64 UR4, c[0x0][0x1b8] ;  /* 0x00006e0000047ab9 */ /* 0x000fe40000000a00 */
[----:B------:R-:W-:-:S04]  /*0140*/  UIMAD UR4, UR11, UR4, URZ ;  /* 0x000000040b0472a4 */ /* 0x000fc8000f8e023f */
[----:B------:R-:W-:Y:S01]  /*0150*/  UIMAD UR4, UR10, UR5, UR4 ;  /* 0x000000050a0472a4 */ /* 0x000fe2000f8e0204 */
[----:B-1----:R-:W-:Y:S01]  /*0160*/  SHF.R.S32.HI R16, RZ, 0x1f, R244 ;  /* 0x0000001fff107819 */ /* 0x002fe200000114f4 */
[----:B------:R-:W-:-:S03]  /*0170*/  IMAD.SHL.U32 R24, R244, 0x4, RZ ;  /* 0x00000004f4187824 */ /* 0x000fc600078e00ff */
[----:B------:R-:W-:Y:S01]  /*0180*/  LEA.HI R0, R16, R244, RZ, 0x3 ;  /* 0x000000f410007211 */ /* 0x000fe200078f18ff */
[----:B--2---:R-:W-:Y:S01]  /*0190*/  @P0 IMAD.HI.U32 R2, R22, c[0x0][0x24c], RZ ;  /* 0x0000930016020a27 */ /* 0x004fe200078e00ff */
[----:B------:R-:W-:Y:S02]  /*01a0*/  SHF.R.S32.HI R23, RZ, 0x1f, R22 ;  /* 0x0000001fff177819 */ /* 0x000fe40000011416 */
[----:B------:R-:W-:Y:S01]  /*01b0*/  SHF.R.S32.HI R246, RZ, 0x3, R0 ;  /* 0x00000003fff67819 */ /* 0x000fe20000011400 */
[----:B------:R-:W-:Y:S01]  /*01c0*/  IMAD.MOV.U32 R4, RZ, RZ, R22 ;  /* 0x000000ffff047224 */ /* 0x000fe200078e0016 */
[----:B------:R-:W-:Y:S01]  /*01d0*/  LOP3.LUT R0, R0, 0xfffffff8, RZ, 0xc0, !PT ;  /* 0xfffffff800007812 */ /* 0x000fe200078ec0ff */
[----:B---3--:R-:W-:Y:S01]  /*01e0*/  IMAD R21, R12, R21, c[0x0][0x198] ;  /* 0x000066000c157624 */ /* 0x008fe200078e0215 */
[----:B------:R-:W-:Y:S01]  /*01f0*/  @P0 SHF.R.U32.HI R4, RZ, c[0x0][0x250], R2 ;  /* 0x00009400ff040a19 */ /* 0x000fe20000011602 */
[----:B------:R-:W-:Y:S01]  /*0200*/  IMAD.SHL.U32 R2, R246, 0x40, RZ ;  /* 0x00000040f6027824 */ /* 0x000fe200078e00ff */
[----:B------:R-:W-:Y:S01]  /*0210*/  SHF.R.S32.HI R247, RZ, 0x1f, R246 ;  /* 0x0000001ffff77819 */ /* 0x000fe200000114f6 */
[----:B------:R-:W-:Y:S01]  /*0220*/  IMAD.IADD R20, R244, 0x1, -R0 ;  /* 0x00000001f4147824 */ /* 0x000fe200078e0a00 */
[----:B------:R-:W-:-:S02]  /*0230*/  SHF.R.S32.HI R0, RZ, 0x1f, R4 ;  /* 0x0000001fff007819 */ /* 0x000fc40000011404 */
[----:B------:R-:W-:Y:S01]  /*0240*/  SHF.R.S32.HI R25, RZ, 0x1f, R24 ;  /* 0x0000001fff197819 */ /* 0x000fe20000011418 */
[----:B------:R-:W-:Y:S02]  /*0250*/  IMAD.SHL.U32 R10, R20, 0x8, RZ ;  /* 0x00000008140a7824 */ /* 0x000fe400078e00ff */
[C---:B------:R-:W-:Y:S02]  /*0260*/  IMAD R3, R0.reuse, c[0x0][0x1e0], RZ ;  /* 0x0000780000037a24 */ /* 0x040fe400078e02ff */
[----:B------:R-:W-:Y:S01]  /*0270*/  IMAD R5, R0, c[0x0][0x1b0], RZ ;  /* 0x00006c0000057a24 */ /* 0x000fe200078e02ff */
[----:B------:R-:W-:Y:S01]  /*0280*/  SHF.R.S32.HI R11, RZ, 0x1f, R10 ;  /* 0x0000001fff0b7819 */ /* 0x000fe2000001140a */
[----:B------:R-:W-:Y:S01]  /*0290*/  IMAD R6, R4, c[0x0][0x1e4], R3 ;  /* 0x0000790004067a24 */ /* 0x000fe200078e0203 */
[----:B------:R-:W-:Y:S01]  /*02a0*/  LOP3.LUT R0, R2, 0x1c0, RZ, 0xc0, !PT ;  /* 0x000001c002007812 */ /* 0x000fe200078ec0ff */
[----:B------:R-:W-:Y:S01]  /*02b0*/  IMAD.WIDE R12, R12, 0x40, R246 ;  /* 0x000000400c0c7825 */ /* 0x000fe200078e02f6 */
[----:B------:R-:W-:Y:S01]  /*02c0*/  ISETP.GE.AND P3, PT, R10, c[0x0][0x1cc], PT ;  /* 0x000073000a007a0c */ /* 0x000fe20003f66270 */
[----:B------:R1:W-:Y:S01]  /*02d0*/  STL.64 [R1], R24 ;  /* 0x0000001801007387 */ /* 0x0003e20000100a00 */
[--C-:B------:R-:W-:Y:S01]  /*02e0*/  LOP3.LUT R8, R0, 0x38, R10.reuse, 0xf8, !PT ;  /* 0x0000003800087812 */ /* 0x100fe200078ef80a */
[----:B------:R-:W-:Y:S01]  /*02f0*/  IMAD.WIDE.U32 R2, R4, c[0x0][0x1e0], R10 ;  /* 0x0000780004027a25 */ /* 0x000fe200078e000a */
[----:B------:R-:W-:-:S02]  /*0300*/  SHF.R.U32.HI R7, RZ, 0x3, R0 ;  /* 0x00000003ff077819 */ /* 0x000fc40000011600 */
[----:B------:R-:W-:Y:S01]  /*0310*/  IADD3 R19, R10, 0x80, RZ ;  /* 0x000000800a137810 */ /* 0x000fe20007ffe0ff */
[----:B------:R-:W-:Y:S01]  /*0320*/  IMAD R0, R4, c[0x0][0x1b4], R5 ;  /* 0x00006d0004007a24 */ /* 0x000fe200078e0205 */
[----:B------:R-:W-:Y:S01]  /*0330*/  LOP3.LUT R17, R8, R7, RZ, 0x3c, !PT ;  /* 0x0000000708117212 */ /* 0x000fe200078e3cff */
[----:B------:R-:W-:Y:S02]  /*0340*/  IMAD.IADD R3, R3, 0x1, R6 ;  /* 0x0000000103037824 */ /* 0x000fe400078e0206 */
[----:B------:R-:W-:-:S04]  /*0350*/  IMAD.WIDE.U32 R4, R4, c[0x0][0x1b0], R10 ;  /* 0x00006c0004047a25 */ /* 0x000fc800078e000a */
[----:B------:R-:W-:Y:S02]  /*0360*/  IMAD.U32 R6, RZ, RZ, UR10 ;  /* 0x0000000aff067e24 */ /* 0x000fe4000f8e00ff */
[----:B------:R-:W-:Y:S02]  /*0370*/  IMAD.IADD R5, R5, 0x1, R0 ;  /* 0x0000000105057824 */ /* 0x000fe400078e0200 */
[----:B------:R-:W-:-:S04]  /*0380*/  IMAD.WIDE.U32 R2, R6, c[0x0][0x1e8], R2 ;  /* 0x00007a0006027a25 */ /* 0x000fc800078e0002 */
[----:B------:R-:W-:Y:S01]  /*0390*/  IMAD R0, R247, c[0x0][0x178], RZ ;  /* 0x00005e00f7007a24 */ /* 0x000fe200078e02ff */
[----:B------:R-:W-:Y:S01]  /*03a0*/  IADD3 R3, R3, UR6, RZ ;  /* 0x0000000603037c10 */ /* 0x000fe2000fffe0ff */
[----:B------:R-:W-:-:S04]  /*03b0*/  IMAD.WIDE.U32 R4, R6, c[0x0][0x1b8], R4 ;  /* 0x00006e0006047a25 */ /* 0x000fc800078e0004 */
[C---:B------:R-:W-:Y:S01]  /*03c0*/  IMAD R0, R246.reuse, c[0x0][0x17c], R0 ;  /* 0x00005f00f6007a24 */ /* 0x040fe200078e0200 */
[----:B------:R-:W-:Y:S01]  /*03d0*/  IADD3 R7, R5, UR4, RZ ;  /* 0x0000000405077c10 */ /* 0x000fe2000fffe0ff */
[----:B------:R-:W-:Y:S01]  /*03e0*/  IMAD.WIDE.U32 R8, R246, c[0x0][0x178], R10 ;  /* 0x00005e00f6087a25 */ /* 0x000fe200078e000a */
[----:B------:R-:W-:Y:S02]  /*03f0*/  ULDC.64 UR4, c[0x0][0x188] ;  /* 0x0000620000047ab9 */ /* 0x000fe40000000a00 */
[----:B------:R-:W-:Y:S01]  /*0400*/  UIMAD UR4, UR11, UR4, URZ ;  /* 0x000000040b0472a4 */ /* 0x000fe2000f8e023f */
[----:B------:R-:W-:Y:S02]  /*0410*/  IMAD R6, R13, c[0x0][0x1d8], RZ ;  /* 0x000076000d067a24 */ /* 0x000fe400078e02ff */
[----:B------:R-:W-:Y:S01]  /*0420*/  IMAD.IADD R9, R9, 0x1, R0 ;  /* 0x0000000109097824 */ /* 0x000fe200078e0200 */
[----:B------:R-:W-:Y:S01]  /*0430*/  UIMAD UR5, UR10, UR5, UR4 ;  /* 0x000000050a0572a4 */ /* 0x000fe2000f8e0204 */
[----:B------:R-:W-:-:S02]  /*0440*/  IMAD R0, R23, c[0x0][0x180], RZ ;  /* 0x0000600017007a24 */ /* 0x000fc400078e02ff */
[C---:B------:R-:W-:Y:S02]  /*0450*/  IMAD R5, R12.reuse, c[0x0][0x1dc], R6 ;  /* 0x000077000c057a24 */ /* 0x040fe400078e0206 */
[----:B------:R-:W-:-:S04]  /*0460*/  IMAD.WIDE.U32 R2, R12, c[0x0][0x1d8], R2 ;  /* 0x000076000c027a25 */ /* 0x000fc800078e0002 */
[----:B------:R-:W-:Y:S02]  /*0470*/  IMAD R13, R13, c[0x0][0x1a8], RZ ;  /* 0x00006a000d0d7a24 */ /* 0x000fe400078e02ff */
[----:B------:R-:W-:Y:S01]  /*0480*/  IMAD.MOV.U32 R6, RZ, RZ, R4 ;  /* 0x000000ffff067224 */ /* 0x000fe200078e0004 */
[----:B------:R-:W-:Y:S01]  /*0490*/  LEA R4, P0, R2, c[0x0][0x1c0], 0x1 ;  /* 0x0000700002047a11 */ /* 0x000fe200078008ff */
[----:B------:R-:W-:Y:S02]  /*04a0*/  IMAD R0, R22, c[0x0][0x184], R0 ;  /* 0x0000610016007a24 */ /* 0x000fe400078e0200 */
[----:B------:R-:W-:Y:S02]  /*04b0*/  IMAD.IADD R3, R3, 0x1, R5 ;  /* 0x0000000103037824 */ /* 0x000fe400078e0205 */
[----:B------:R-:W-:Y:S02]  /*04c0*/  IMAD R14, R12, c[0x0][0x1ac], R13 ;  /* 0x00006b000c0e7a24 */ /* 0x000fe400078e020d */
[----:B------:R-:W-:Y:S01]  /*04d0*/  IMAD.WIDE.U32 R8, R22, c[0x0][0x180], R8 ;  /* 0x0000600016087a25 */ /* 0x000fe200078e0008 */
[----:B------:R-:W-:-:S03]  /*04e0*/  LEA.HI.X R5, R2, c[0x0][0x1c4], R3, 0x1, P0 ;  /* 0x0000710002057a11 */ /* 0x000fc600000f0c03 */
[----:B------:R-:W-:-:S04]  /*04f0*/  IMAD.WIDE.U32 R12, R12, c[0x0][0x1a8], R6 ;  /* 0x00006a000c0c7a25 */ /* 0x000fc800078e0006 */
[----:B------:R-:W-:Y:S01]  /*0500*/  IMAD.IADD R9, R9, 0x1, R0 ;  /* 0x0000000109097824 */ /* 0x000fe200078e0200 */
[----:B------:R-:W-:Y:S01]  /*0510*/  LEA R2, P0, R12, c[0x0][0x190], 0x1 ;  /* 0x000064000c027a11 */ /* 0x000fe200078008ff */
[----:B------:R-:W-:Y:S02]  /*0520*/  IMAD.MOV.U32 R7, RZ, RZ, c[0x0][0x1d8] ;  /* 0x00007600ff077624 */ /* 0x000fe400078e00ff */
[----:B------:R-:W-:Y:S01]  /*0530*/  IMAD.IADD R0, R13, 0x1, R14 ;  /* 0x000000010d007824 */ /* 0x000fe200078e020e */
[----:B------:R-:W-:Y:S01]  /*0540*/  IADD3 R13, R10, 0x40, RZ ;  /* 0x000000400a0d7810 */ /* 0x000fe20007ffe0ff */
[----:B------:R-:W-:Y:S01]  /*0550*/  IMAD.WIDE.U32 R14, R15, c[0x0][0x188], R8 ;  /* 0x000062000f0e7a25 */ /* 0x000fe200078e0008 */
[----:B------:R-:W-:Y:S02]  /*0560*/  LEA R6, P1, R7, R4, 0x6 ;  /* 0x0000000407067211 */ /* 0x000fe400078230ff */
[----:B------:R-:W-:Y:S01]  /*0570*/  LEA.HI.X R3, R12, c[0x0][0x194], R0, 0x1, P0 ;  /* 0x000065000c037a11 */ /* 0x000fe200000f0c00 */
[----:B------:R-:W-:Y:S01]  /*0580*/  IMAD.IADD R0, R21, 0x1, -R246 ;  /* 0x0000000115007824 */ /* 0x000fe200078e0af6 */
[----:B------:R-:W-:Y:S01]  /*0590*/  LEA.HI R8, R16, R244, RZ, 0x6 ;  /* 0x000000f410087211 */ /* 0x000fe200078f30ff */
[----:B------:R-:W-:Y:S01]  /*05a0*/  IMAD.MOV.U32 R9, RZ, RZ, c[0x0][0x1a8] ;  /* 0x00006a00ff097624 */ /* 0x000fe200078e00ff */
[----:B------:R-:W-:Y:S01]  /*05b0*/  LEA.HI.X R7, R7, R5, R18, 0x6, P1 ;  /* 0x0000000507077211 */ /* 0x000fe200008f3412 */
[----:B------:R-:W-:Y:S01]  /*05c0*/  IMAD.MOV.U32 R12, RZ, RZ, c[0x0][0x1ac] ;  /* 0x00006b00ff0c7624 */ /* 0x000fe200078e00ff */
[----:B------:R-:W-:-:S02]  /*05d0*/  SHF.R.S32.HI R18, RZ, 0x6, R8 ;  /* 0x00000006ff127819 */ /* 0x000fc40000011408 */
[----:B------:R-:W-:Y:S02]  /*05e0*/  ISETP.LT.OR P0, PT, R0, 0x1, P3 ;  /* 0x000000010000780c */ /* 0x000fe40001f01670 */
[----:B------:R-:W-:Y:S01]  /*05f0*/  ISETP.GE.AND P2, PT, R13, c[0x0][0x1cc], PT ;  /* 0x000073000d007a0c */ /* 0x000fe20003f46270 */
[----:B------:R-:W-:Y:S01]  /*0600*/  IMAD R8, R18, 0x200, R17 ;  /* 0x0000020012087824 */ /* 0x000fe200078e0211 */
[----:B------:R-:W-:Y:S01]  /*0610*/  IADD3 R17, R10, 0xc0, RZ ;  /* 0x000000c00a117810 */ /* 0x000fe20007ffe0ff */
[----:B------:R-:W-:Y:S01]  /*0620*/  IMAD.SHL.U32 R18, R18, 0x8, RZ ;  /* 0x0000000812127824 */ /* 0x000fe200078e00ff */
[----:B------:R-:W-:Y:S01]  /*0630*/  ISETP.LT.OR P4, PT, R0, 0x1, P2 ;  /* 0x000000010000780c */ /* 0x000fe20001781670 */
[----:B------:R-:W-:Y:S01]  /*0640*/  IMAD.SHL.U32 R238, R8, 0x2, RZ ;  /* 0x0000000208ee7824 */ /* 0x000fe200078e00ff */
[----:B------:R-:W-:Y:S02]  /*0650*/  ISETP.GE.AND P1, PT, R19, c[0x0][0x1cc], PT ;  /* 0x0000730013007a0c */ /* 0x000fe40003f26270 */
[----:B------:R-:W-:-:S02]  /*0660*/  ISETP.GE.AND P5, PT, R17, c[0x0][0x1cc], PT ;  /* 0x0000730011007a0c */ /* 0x000fc40003fa6270 */
[C---:B------:R-:W-:Y:S01]  /*0670*/  ISETP.LT.OR P3, PT, R0.reuse, 0x21, P3 ;  /* 0x000000210000780c */ /* 0x040fe20001f61670 */
[----:B------:R2:W-:Y:S01]  /*0680*/  LDGSTS.E.BYPASS.LTC128B.128 [R238+0x8080], [R4.64], !P0 ;  /* 0x0808000004ee7fae */ /* 0x0005e2000c101d4e */
[C---:B------:R-:W-:Y:S02]  /*0690*/  LEA R8, P0, R9.reuse, R2, 0x6 ;  /* 0x0000000209087211 */ /* 0x040fe400078030ff */
[----:B------:R-:W-:Y:S02]  /*06a0*/  ISETP.LT.OR P6, PT, R0, 0x1, P1 ;  /* 0x000000010000780c */ /* 0x000fe40000fc1670 */
[----:B------:R-:W-:Y:S01]  /*06b0*/  LEA.HI.X R9, R9, R3, R12, 0x6, P0 ;  /* 0x0000000309097211 */ /* 0x000fe200000f340c */
[----:B------:R2:W-:Y:S01]  /*06c0*/  LDGSTS.E.BYPASS.LTC128B.128 [R238+0xa080], [R4.64+0x80], !P4 ;  /* 0x0a08008004ee7fae */ /* 0x0005e2000e101d4e */
[----:B------:R-:W-:Y:S01]  /*06d0*/  IADD3 R12, R15, UR5, RZ ;  /* 0x000000050f0c7c10 */ /* 0x000fe2000fffe0ff */
[----:B------:R-:W-:Y:S01]  /*06e0*/  ULDC.64 UR4, c[0x0][0x278] ;  /* 0x00009e0000047ab9 */ /* 0x000fe20000000a00 */
[----:B------:R-:W-:Y:S01]  /*06f0*/  LEA R250, P0, R14, c[0x0][0x160], 0x1 ;  /* 0x000058000efa7a11 */ /* 0x000fe200078008ff */
[----:B------:R-:W-:Y:S01]  /*0700*/  UIMAD UR6, UR11, UR4, URZ ;  /* 0x000000040b0672a4 */ /* 0x000fe2000f8e023f */
[----:B------:R-:W-:Y:S01]  /*0710*/  ISETP.LT.OR P4, PT, R0, 0x1, P5 ;  /* 0x000000010000780c */ /* 0x000fe20002f81670 */
[----:B------:R-:W-:Y:S01]  /*0720*/  UIMAD.WIDE.U32 UR12, UR10, UR4, URZ ;  /* 0x000000040a0c72a5 */ /* 0x000fe2000f8e003f */
[----:B------:R-:W-:Y:S01]  /*0730*/  LEA.HI.X R251, R14, c[0x0][0x164], R12, 0x1, P0 ;  /* 0x000059000efb7a11 */ /* 0x000fe200000f0c0c */
[----:B------:R-:W-:Y:S01]  /*0740*/  UIMAD UR5, UR10, UR5, UR6 ;  /* 0x000000050a0572a4 */ /* 0x000fe2000f8e0206 */
[----:B------:R-:W-:Y:S01]  /*0750*/  P2R R12, PR, RZ, 0x8 ;  /* 0x00000008ff0c7803 */ /* 0x000fe20000000000 */
[----:B------:R2:W-:Y:S01]  /*0760*/  LDGSTS.E.BYPASS.LTC128B.128 [R238+0xc080], [R4.64+0x100], !P6 ;  /* 0x0c08010004ee7fae */ /* 0x0005e2000f101d4e */
[----:B------:R-:W-:Y:S01]  /*0770*/  ISETP.LT.OR P0, PT, R0, 0x21, P2 ;  /* 0x000000210000780c */ /* 0x000fe20001701670 */
[----:B------:R-:W-:Y:S01]  /*0780*/  UIADD3 UR8, UR13, UR5, URZ ;  /* 0x000000050d087290 */ /* 0x000fe2000fffe03f */
[----:B------:R-:W-:Y:S01]  /*0790*/  ISETP.NE.AND P2, PT, R12, RZ, PT ;  /* 0x000000ff0c00720c */ /* 0x000fe20003f45270 */
[----:B------:R-:W-:Y:S01]  /*07a0*/  ULDC.64 UR6, c[0x0][0x178] ;  /* 0x00005e0000067ab9 */ /* 0x000fe20000000a00 */
[----:B------:R-:W-:Y:S01]  /*07b0*/  P2R R12, PR, RZ, 0x1 ;  /* 0x00000001ff0c7803 */ /* 0x000fe20000000000 */
[----:B------:R-:W-:Y:S01]  /*07c0*/  ULDC.64 UR4, c[0x0][0x218] ;  /* 0x0000860000047ab9 */ /* 0x000fe20000000a00 */
[----:B------:R-:W-:Y:S01]  /*07d0*/  ISETP.LT.OR P1, PT, R0, 0x21, P1 ;  /* 0x000000210000780c */ /* 0x000fe20000f21670 */
[----:B------:R2:W-:Y:S01]  /*07e0*/  LDGSTS.E.BYPASS.LTC128B.128 [R238+0xe080], [R4.64+0x180], !P4 ;  /* 0x0e08018004ee7fae */ /* 0x0005e2000e101d4e */
[----:B------:R-:W-:Y:S01]  /*07f0*/  ISETP.NE.AND P6, PT, R12, RZ, PT ;  /* 0x000000ff0c00720c */ /* 0x000fe20003fc5270 */
[----:B------:R-:W-:Y:S01]  /*0800*/  UIMAD UR4, UR11, UR4, URZ ;  /* 0x000000040b0472a4 */ /* 0x000fe2000f8e023f */
[----:B------:R-:W-:Y:S01]  /*0810*/  ISETP.GE.AND P4, PT, R10, c[0x0][0x19c], PT ;  /* 0x000067000a007a0c */ /* 0x000fe20003f86270 */
[----:B------:R-:W-:Y:S01]  /*0820*/  USHF.L.U32 UR9, UR6, 0x6, URZ ;  /* 0x0000000606097899 */ /* 0x000fe2000800063f */
[----:B------:R-:W-:Y:S01]  /*0830*/  ISETP.GE.AND P3, PT, R13, c[0x0][0x19c], PT ;  /* 0x000067000d007a0c */ /* 0x000fe20003f66270 */
[----:B------:R-:W-:Y:S01]  /*0840*/  UIMAD UR4, UR10, UR5, UR4 ;  /* 0x000000050a0472a4 */ /* 0x000fe2000f8e0204 */
[C---:B------:R-:W-:Y:S01]  /*0850*/  ISETP.LT.OR P0, PT, R0.reuse, 0x21, P5 ;  /* 0x000000210000780c */ /* 0x040fe20002f01670 */
[----:B------:R3:W-:Y:S01]  /*0860*/  LDGSTS.E.BYPASS.LTC128B.128 [R238+0x9080], [R6.64], !P2 ;  /* 0x0908000006ee7fae */ /* 0x0007e2000d101d4e */
[C---:B------:R-:W-:Y:S01]  /*0870*/  ISETP.LT.OR P2, PT, R0.reuse, 0x1, P4 ;  /* 0x000000010000780c */ /* 0x040fe20002741670 */
[----:B------:R-:W-:Y:S01]  /*0880*/  USHF.L.U64.HI UR7, UR6, UR16, UR7 ;  /* 0x0000001006077299 */ /* 0x000fe20008010207 */
[----:B------:R-:W-:-:S03]  /*0890*/  ISETP.LT.OR P5, PT, R0, 0x1, P3 ;  /* 0x000000010000780c */ /* 0x000fc60001fa1670 */
[----:B------:R3:W-:Y:S04]  /*08a0*/  LDGSTS.E.BYPASS.LTC128B.128 [R238+0xb080], [R6.64+0x80], !P6 ;  /* 0x0b08008006ee7fae */ /* 0x0007e8000f101d4e */
[----:B------:R3:W-:Y:S01]  /*08b0*/  LDGSTS.E.BYPASS.LTC128B.128 [R238+0xd080], [R6.64+0x100], !P1 ;  /* 0x0d08010006ee7fae */ /* 0x0007e2000c901d4e */
[----:B------:R-:W-:-:S03]  /*08c0*/  ISETP.GE.AND P1, PT, R19, c[0x0][0x19c], PT ;  /* 0x0000670013007a0c */ /* 0x000fc60003f26270 */
[----:B------:R3:W-:Y:S01]  /*08d0*/  LDGSTS.E.BYPASS.LTC128B.128 [R238+0xf080], [R6.64+0x180], !P0 ;  /* 0x0f08018006ee7fae */ /* 0x0007e2000c101d4e */
[----:B------:R-:W-:-:S03]  /*08e0*/  ISETP.GE.AND P0, PT, R17, c[0x0][0x19c], PT ;  /* 0x0000670011007a0c */ /* 0x000fc60003f06270 */
[----:B------:R4:W-:Y:S01]  /*08f0*/  LDGSTS.E.BYPASS.LTC128B.128 [R238+0x80], [R2.64], !P2 ;  /* 0x0008000002ee7fae */ /* 0x0009e2000d101d4e */
[----:B--2---:R-:W-:Y:S01]  /*0900*/  IMAD R4, R23, c[0x0][0x270], RZ ;  /* 0x00009c0017047a24 */ /* 0x004fe200078e02ff */
[C---:B------:R-:W-:Y:S02]  /*0910*/  ISETP.LT.OR P6, PT, R0.reuse, 0x1, P0 ;  /* 0x000000010000780c */ /* 0x040fe400007c1670 */
[----:B------:R4:W-:Y:S01]  /*0920*/  LDGSTS.E.BYPASS.LTC128B.128 [R238+0x2080], [R2.64+0x80], !P5 ;  /* 0x0208008002ee7fae */ /* 0x0009e2000e901d4e */
[C---:B------:R-:W-:Y:S02]  /*0930*/  ISETP.LT.OR P5, PT, R0.reuse, 0x1, P1 ;  /* 0x000000010000780c */ /* 0x040fe40000fa1670 */
[----:B------:R-:W-:Y:S01]  /*0940*/  ISETP.LT.OR P0, PT, R0, 0x21, P0 ;  /* 0x000000210000780c */ /* 0x000fe20000701670 */
[C---:B---3--:R-:W-:Y:S02]  /*0950*/  IMAD R6, R22.reuse, c[0x0][0x274], R4 ;  /* 0x00009d0016067a24 */ /* 0x048fe400078e0204 */
[----:B------:R-:W-:-:S05]  /*0960*/  IMAD.WIDE.U32 R4, R22, c[0x0][0x270], R24 ;  /* 0x00009c0016047a25 */ /* 0x000fca00078e0018 */
[----:B------:R-:W-:Y:S02]  /*0970*/  IADD3 R7, P2, R4, UR12, RZ ;  /* 0x0000000c04077c10 */ /* 0x000fe4000ff5e0ff */
[----:B------:R-:W-:Y:S02]  /*0980*/  P2R R4, PR, RZ, 0x20 ;  /* 0x00000020ff047803 */ /* 0x000fe40000000000 */
[----:B------:R-:W-:Y:S02]  /*0990*/  IADD3.X R6, R5, UR8, R6, P2, !PT ;  /* 0x0000000805067c10 */ /* 0x000fe400097fe406 */
[----:B------:R-:W-:Y:S01]  /*09a0*/  ISETP.NE.AND P2, PT, R4, RZ, PT ;  /* 0x000000ff0400720c */ /* 0x000fe20003f45270 */
[----:B------:R-:W-:Y:S01]  /*09b0*/  IMAD R4, R247, c[0x0][0x208], RZ ;  /* 0x00008200f7047a24 */ /* 0x000fe200078e02ff */
[C---:B------:R-:W-:Y:S02]  /*09c0*/  ISETP.LT.OR P5, PT, R0.reuse, 0x21, P4 ;  /* 0x000000210000780c */ /* 0x040fe400027a1670 */
[----:B------:R-:W-:-:S02]  /*09d0*/  ISETP.LT.OR P4, PT, R0, 0x21, P3 ;  /* 0x000000210000780c */ /* 0x000fc40001f81670 */
[----:B------:R-:W-:Y:S01]  /*09e0*/  ISETP.LT.OR P3, PT, R0, 0x21, P1 ;  /* 0x000000210000780c */ /* 0x000fe20000f61670 */
[C---:B------:R-:W-:Y:S01]  /*09f0*/  IMAD R0, R246.reuse, c[0x0][0x20c], R4 ;  /* 0x00008300f6007a24 */ /* 0x040fe200078e0204 */
[----:B------:R-:W-:Y:S01]  /*0a00*/  ISETP.GE.AND P1, PT, R13, c[0x0][0x16c], PT ;  /* 0x00005b000d007a0c */ /* 0x000fe20003f26270 */
[C---:B------:R-:W-:Y:S01]  /*0a10*/  IMAD.WIDE.U32 R4, R246.reuse, c[0x0][0x208], R10 ;  /* 0x00008200f6047a25 */ /* 0x040fe200078e000a */
[----:B------:R-:W-:-:S03]  /*0a20*/  IADD3 R11, -R246, c[0x0][0x168], RZ ;  /* 0x00005a00f60b7a10 */ /* 0x000fc60007ffe1ff */
[----:B------:R4:W-:Y:S01]  /*0a30*/  LDGSTS.E.BYPASS.LTC128B.128 [R238+0x4080], [R2.64+0x100], !P2 ;  /* 0x0408010002ee7fae */ /* 0x0009e2000d101d4e */
[----:B------:R-:W-:-:S03]  /*0a40*/  ISETP.GE.AND P2, PT, R10, c[0x0][0x16c], PT ;  /* 0x00005b000a007a0c */ /* 0x000fc60003f46270 */
[----:B------:R4:W-:Y:S01]  /*0a50*/  LDGSTS.E.BYPASS.LTC128B.128 [R238+0x6080], [R2.64+0x180], !P6 ;  /* 0x0608018002ee7fae */ /* 0x0009e2000f101d4e */
[C---:B------:R-:W-:Y:S02]  /*0a60*/  ISETP.LT.OR P6, PT, R11.reuse, 0x1, P2 ;  /* 0x000000010b00780c */ /* 0x040fe400017c1670 */
[C---:B------:R-:W-:Y:S01]  /*0a70*/  ISETP.LT.OR P2, PT, R11.reuse, 0x21, P2 ;  /* 0x000000210b00780c */ /* 0x040fe20001741670 */
[----:B------:R2:W-:Y:S01]  /*0a80*/  LDGSTS.E.BYPASS.LTC128B.128 [R238+0x1080], [R8.64], !P5 ;  /* 0x0108000008ee7fae */ /* 0x0005e2000e901d4e */
[----:B------:R-:W-:-:S03]  /*0a90*/  ISETP.LT.OR P5, PT, R11, 0x1, P1 ;  /* 0x000000010b00780c */ /* 0x000fc60000fa1670 */
[----:B------:R2:W-:Y:S01]  /*0aa0*/  LDGSTS.E.BYPASS.LTC128B.128 [R238+0x3080], [R8.64+0x80], !P4 ;  /* 0x0308008008ee7fae */ /* 0x0005e2000e101d4e */
[----:B------:R-:W-:-:S03]  /*0ab0*/  ISETP.GE.AND P4, PT, R17, c[0x0][0x16c], PT ;  /* 0x00005b0011007a0c */ /* 0x000fc60003f86270 */
[----:B------:R2:W-:Y:S04]  /*0ac0*/  LDGSTS.E.BYPASS.LTC128B.128 [R238+0x5080], [R8.64+0x100], !P3 ;  /* 0x0508010008ee7fae */ /* 0x0005e8000d901d4e */
[----:B------:R2:W-:Y:S01]  /*0ad0*/  LDGSTS.E.BYPASS.LTC128B.128 [R238+0x7080], [R8.64+0x180], !P0 ;  /* 0x0708018008ee7fae */ /* 0x0005e2000c101d4e */
[----:B------:R-:W-:-:S03]  /*0ae0*/  ISETP.GE.AND P0, PT, R19, c[0x0][0x16c], PT ;  /* 0x00005b0013007a0c */ /* 0x000fc60003f06270 */
[----:B------:R-:W0:Y:S04]  /*0af0*/  LDGDEPBAR ;  /* 0x00000000000079af */ /* 0x000e280000000000 */
[----:B------:R1:W-:Y:S01]  /*0b00*/  LDGSTS.E.BYPASS.LTC128B.128 [R238+0x10080], [R250.64], !P6 ;  /* 0x10080000faee7fae */ /* 0x0003e2000f101d4e */
[----:B------:R-:W-:Y:S01]  /*0b10*/  ISETP.LT.OR P6, PT, R11, 0x1, P0 ;  /* 0x000000010b00780c */ /* 0x000fe200007c1670 */
[----:B----4-:R-:W-:Y:S02]  /*0b20*/  IMAD.IADD R3, R5, 0x1, R0 ;  /* 0x0000000105037824 */ /* 0x010fe400078e0200 */
[----:B------:R1:W-:Y:S01]  /*0b30*/  LDGSTS.E.BYPASS.LTC128B.128 [R238+0x12080], [R250.64+0x80], !P5 ;  /* 0x12080080faee7fae */ /* 0x0003e2000e901d4e */
[----:B------:R-:W-:Y:S01]  /*0b40*/  IMAD.MOV.U32 R2, RZ, RZ, R4 ;  /* 0x000000ffff027224 */ /* 0x000fe200078e0004 */
[----:B------:R-:W-:Y:S01]  /*0b50*/  ISETP.LT.OR P5, PT, R11, 0x1, P4 ;  /* 0x000000010b00780c */ /* 0x000fe200027a1670 */
[----:B------:R-:W-:Y:S01]  /*0b60*/  IMAD R0, R23, c[0x0][0x210], RZ ;  /* 0x0000840017007a24 */ /* 0x000fe200078e02ff */
[----:B------:R-:W-:Y:S01]  /*0b70*/  ISETP.LT.OR P4, PT, R11, 0x21, P4 ;  /* 0x000000210b00780c */ /* 0x000fe20002781670 */
[----:B------:R-:W-:-:S04]  /*0b80*/  IMAD.WIDE.U32 R2, R22, c[0x0][0x210], R2 ;  /* 0x0000840016027a25 */ /* 0x000fc800078e0002 */
[----:B------:R-:W-:Y:S01]  /*0b90*/  IMAD R0, R22, c[0x0][0x214], R0 ;  /* 0x0000850016007a24 */ /* 0x000fe200078e0200 */
[----:B------:R1:W-:Y:S01]  /*0ba0*/  LDGSTS.E.BYPASS.LTC128B.128 [R238+0x14080], [R250.64+0x100], !P6 ;  /* 0x14080100faee7fae */ /* 0x0003e2000f101d4e */
[----:B------:R-:W-:Y:S01]  /*0bb0*/  IMAD.U32 R4, RZ, RZ, UR10 ;  /* 0x0000000aff047e24 */ /* 0x000fe2000f8e00ff */
[----:B------:R-:W-:Y:S01]  /*0bc0*/  ISETP.GT.AND P6, PT, R244, 0xf, PT ;  /* 0x0000000ff400780c */ /* 0x000fe20003fc4270 */
[----:B------:R-:W-:Y:S01]  /*0bd0*/  IMAD.IADD R3, R3, 0x1, R0 ;  /* 0x0000000103037824 */ /* 0x000fe200078e0200 */
[----:B--2---:R-:W-:Y:S01]  /*0be0*/  LEA R8, P3, R7, c[0x0][0x258], 0x2 ;  /* 0x0000960007087a11 */ /* 0x004fe200078610ff */
[----:B------:R1:W-:Y:S02]  /*0bf0*/  LDGSTS.E.BYPASS.LTC128B.128 [R238+0x16080], [R250.64+0x180], !P5 ;  /* 0x16080180faee7fae */ /* 0x0003e4000e901d4e */
[----:B------:R-:W-:Y:S01]  /*0c00*/  IMAD.WIDE.U32 R4, R4, c[0x0][0x218], R2 ;  /* 0x0000860004047a25 */ /* 0x000fe200078e0002 */
[----:B------:R-:W-:Y:S02]  /*0c10*/  ISETP.LT.OR P5, PT, R11, 0x21, P1 ;  /* 0x000000210b00780c */ /* 0x000fe40000fa1670 */
[----:B------:R-:W-:Y:S01]  /*0c20*/  LEA.HI.X R9, R7, c[0x0][0x25c], R6, 0x2, P3 ;  /* 0x0000970007097a11 */ /* 0x000fe200018f1406 */
[----:B------:R-:W-:Y:S01]  /*0c30*/  IMAD.U32 R6, RZ, RZ, UR9 ;  /* 0x00000009ff067e24 */ /* 0x000fe2000f8e00ff */
[----:B------:R-:W-:-:S02]  /*0c40*/  ISETP.LT.OR P3, PT, R11, 0x21, P0 ;  /* 0x000000210b00780c */ /* 0x000fc40000761670 */
[----:B------:R-:W-:Y:S01]  /*0c50*/  IADD3 R0, R5, UR4, RZ ;  /* 0x0000000405007c10 */ /* 0x000fe2000fffe0ff */
[----:B------:R-:W-:Y:S01]  /*0c60*/  ULDC.64 UR4, c[0x0][0x208] ;  /* 0x0000820000047ab9 */ /* 0x000fe20000000a00 */
[C---:B------:R-:W-:Y:S01]  /*0c70*/  LEA R248, P0, R4.reuse, c[0x0][0x1f0], 0x1 ;  /* 0x00007c0004f87a11 */ /* 0x040fe200078008ff */
[----:B------:R-:W-:Y:S01]  /*0c80*/  USHF.L.U64.HI UR6, UR4, UR16, UR5 ;  /* 0x0000001004067299 */ /* 0x000fe20008010205 */
[----:B------:R-:W-:Y:S01]  /*0c90*/  P2R R7, PR, RZ, 0x4 ;  /* 0x00000004ff077803 */ /* 0x000fe20000000000 */
[----:B------:R-:W-:Y:S01]  /*0ca0*/  USHF.L.U32 UR16, UR4, 0x6, URZ ;  /* 0x0000000604107899 */ /* 0x000fe2000800063f */
[----:B------:R-:W-:Y:S01]  /*0cb0*/  LEA.HI.X R249, R4, c[0x0][0x1f4], R0, 0x1, P0 ;  /* 0x00007d0004f97a11 */ /* 0x000fe200000f0c00 */
[----:B------:R-:W-:Y:S01]  /*0cc0*/  @!P6 IMAD.SHL.U32 R0, R244, 0x10, RZ ;  /* 0x00000010f400e824 */ /* 0x000fe200078e00ff */
[----:B------:R-:W-:Y:S01]  /*0cd0*/  ISETP.NE.AND P0, PT, R7, RZ, PT ;  /* 0x000000ff0700720c */ /* 0x000fe20003f05270 */
[----:B------:R-:W-:Y:S01]  /*0ce0*/  ULDC.64 UR4, c[0x0][0x290] ;  /* 0x0000a40000047ab9 */ /* 0x000fe20000000a00 */
[----:B------:R-:W-:Y:S01]  /*0cf0*/  IADD3 R2, P1, R250, UR9, RZ ;  /* 0x00000009fa027c10 */ /* 0x000fe2000ff3e0ff */
[----:B------:R-:W-:Y:S01]  /*0d00*/  UIMAD UR17, UR11, UR4, URZ ;  /* 0x000000040b1172a4 */ /* 0x000fe2000f8e023f */
[----:B------:R-:W-:Y:S01]  /*0d10*/  IMAD.WIDE.U32 R4, R22, c[0x0][0x288], R24 ;  /* 0x0000a20016047a25 */ /* 0x000fe200078e0018 */
[----:B------:R-:W-:Y:S01]  /*0d20*/  UIMAD.WIDE.U32 UR18, UR10, UR4, URZ ;  /* 0x000000040a1272a5 */ /* 0x000fe2000f8e003f */
[----:B------:R-:W-:Y:S01]  /*0d30*/  IADD3.X R3, R251, UR7, RZ, P1, !PT ;  /* 0x00000007fb037c10 */ /* 0x000fe20008ffe4ff */
[----:B------:R-:W-:Y:S01]  /*0d40*/  UIMAD UR17, UR10, UR5, UR17 ;  /* 0x000000050a1172a4 */ /* 0x000fe2000f8e0211 */
[----:B------:R-:W-:-:S03]  /*0d50*/  IADD3 R6, P2, P1, R6, 0x180, R250 ;  /* 0x0000018006067810 */ /* 0x000fc6000795e0fa */
[----:B------:R-:W-:Y:S01]  /*0d60*/  UIADD3 UR17, UR19, UR17, URZ ;  /* 0x0000001113117290 */ /* 0x000fe2000fffe03f */
[----:B------:R-:W-:Y:S01]  /*0d70*/  IADD3.X R7, RZ, UR7, R251, P2, P1 ;  /* 0x00000007ff077c10 */ /* 0x000fe200097e24fb */
[----:B------:R2:W-:Y:S01]  /*0d80*/  LDGSTS.E.BYPASS.LTC128B.128 [R238+0x11080], [R2.64], !P0 ;  /* 0x1108000002ee7fae */ /* 0x0005e2000c101d4e */
[----:B------:R-:W-:Y:S02]  /*0d90*/  ISETP.GE.AND P1, PT, R10, c[0x0][0x1fc], PT ;  /* 0x00007f000a007a0c */ /* 0x000fe40003f26270 */
[----:B------:R-:W-:Y:S01]  /*0da0*/  ISETP.GE.AND P2, PT, R19, c[0x0][0x1fc], PT ;  /* 0x00007f0013007a0c */ /* 0x000fe20003f46270 */
[----:B------:R2:W-:Y:S01]  /*0db0*/  LDGSTS.E.BYPASS.LTC128B.128 [R238+0x13080], [R2.64+0x80], !P5 ;  /* 0x1308008002ee7fae */ /* 0x0005e2000e901d4e */
[C---:B------:R-:W-:Y:S02]  /*0dc0*/  ISETP.LT.OR P5, PT, R11.reuse, 0x1, P1 ;  /* 0x000000010b00780c */ /* 0x040fe40000fa1670 */
[----:B------:R-:W-:Y:S01]  /*0dd0*/  ISETP.LT.OR P0, PT, R11, 0x1, P2 ;  /* 0x000000010b00780c */ /* 0x000fe20001701670 */
[----:B------:R2:W-:Y:S01]  /*0de0*/  LDGSTS.E.BYPASS.LTC128B.128 [R238+0x15080], [R2.64+0x100], !P3 ;  /* 0x1508010002ee7fae */ /* 0x0005e2000d901d4e */
[----:B------:R-:W-:-:S03]  /*0df0*/  ISETP.GE.AND P3, PT, R13, c[0x0][0x1fc], PT ;  /* 0x00007f000d007a0c */ /* 0x000fc60003f66270 */
[----:B------:R3:W-:Y:S01]  /*0e00*/  LDGSTS.E.BYPASS.LTC128B.128 [R238+0x17080], [R6.64], !P4 ;  /* 0x1708000006ee7fae */ /* 0x0007e2000e101d4e */
[C---:B------:R-:W-:Y:S02]  /*0e10*/  ISETP.LT.OR P4, PT, R11.reuse, 0x1, P3 ;  /* 0x000000010b00780c */ /* 0x040fe40001f81670 */
[----:B------:R-:W-:Y:S01]  /*0e20*/  ISETP.LT.OR P3, PT, R11, 0x21, P3 ;  /* 0x000000210b00780c */ /* 0x000fe20001f61670 */
[----:B------:R4:W-:Y:S04]  /*0e30*/  @!P6 LDGSTS.E.BYPASS.LTC128B.128 [R0+0x20080], [R8.64] ;  /* 0x200800000800efae */ /* 0x0009e8000b901d4e */
[----:B------:R-:W0:Y:S04]  /*0e40*/  LDGDEPBAR ;  /* 0x00000000000079af */ /* 0x000e280000000000 */
[----:B------:R1:W-:Y:S01]  /*0e50*/  LDGSTS.E.BYPASS.LTC128B.128 [R238+0x18080], [R248.64], !P5 ;  /* 0x18080000f8ee7fae */ /* 0x0003e2000e901d4e */
[----:B------:R-:W-:-:S03]  /*0e60*/  ISETP.GE.AND P5, PT, R17, c[0x0][0x1fc], PT ;  /* 0x00007f0011007a0c */ /* 0x000fc60003fa6270 */
[----:B------:R1:W-:Y:S01]  /*0e70*/  LDGSTS.E.BYPASS.LTC128B.128 [R238+0x1a080], [R248.64+0x80], !P4 ;  /* 0x1a080080f8ee7fae */ /* 0x0003e2000e101d4e */
[C---:B------:R-:W-:Y:S02]  /*0e80*/  ISETP.LT.OR P5, PT, R11.reuse, 0x1, P5 ;  /* 0x000000010b00780c */ /* 0x040fe40002fa1670 */
[C---:B------:R-:W-:Y:S01]  /*0e90*/  ISETP.LT.OR P4, PT, R11.reuse, 0x21, P1 ;  /* 0x000000210b00780c */ /* 0x040fe20000f81670 */
[----:B------:R1:W-:Y:S01]  /*0ea0*/  LDGSTS.E.BYPASS.LTC128B.128 [R238+0x1c080], [R248.64+0x100], !P0 ;  /* 0x1c080100f8ee7fae */ /* 0x0003e2000c101d4e */
[----:B------:R-:W-:Y:S02]  /*0eb0*/  ISETP.LT.OR P1, PT, R11, 0x21, P2 ;  /* 0x000000210b00780c */ /* 0x000fe40001721670 */
[----:B--2---:R-:W-:Y:S02]  /*0ec0*/  IADD3 R2, P0, R248, UR16, RZ ;  /* 0x00000010f8027c10 */ /* 0x004fe4000ff1e0ff */
[----:B------:R-:W-:Y:S01]  /*0ed0*/  ISETP.GE.AND P2, PT, R10, c[0x0][0x16c], PT ;  /* 0x00005b000a007a0c */ /* 0x000fe20003f46270 */
[----:B---3--:R-:W-:Y:S01]  /*0ee0*/  IMAD R6, R23, c[0x0][0x288], RZ ;  /* 0x0000a20017067a24 */ /* 0x008fe200078e02ff */
[----:B------:R-:W-:-:S03]  /*0ef0*/  IADD3.X R3, R249, UR6, RZ, P0, !PT ;  /* 0x00000006f9037c10 */ /* 0x000fc600087fe4ff */
[----:B------:R1:W-:Y:S01]  /*0f00*/  LDGSTS.E.BYPASS.LTC128B.128 [R238+0x1e080], [R248.64+0x180], !P5 ;  /* 0x1e080180f8ee7fae */ /* 0x0003e2000e901d4e */
[----:B------:R-:W-:Y:S01]  /*0f10*/  IMAD R6, R22, c[0x0][0x28c], R6 ;  /* 0x0000a30016067a24 */ /* 0x000fe200078e0206 */
[----:B----4-:R-:W-:Y:S02]  /*0f20*/  IADD3 R0, P0, R4, UR18, RZ ;  /* 0x0000001204007c10 */ /* 0x010fe4000ff1e0ff */
[----:B------:R2:W-:Y:S01]  /*0f30*/  LDGSTS.E.BYPASS.LTC128B.128 [R238+0x19080], [R2.64], !P4 ;  /* 0x1908000002ee7fae */ /* 0x0005e2000e101d4e */
[----:B------:R-:W-:Y:S02]  /*0f40*/  ISETP.GE.AND P5, PT, R17, c[0x0][0x1fc], PT ;  /* 0x00007f0011007a0c */ /* 0x000fe40003fa6270 */
[----:B------:R-:W-:Y:S01]  /*0f50*/  IADD3.X R4, R5, UR17, R6, P0, !PT ;  /* 0x0000001105047c10 */ /* 0x000fe200087fe406 */
[----:B------:R2:W-:Y:S01]  /*0f60*/  LDGSTS.E.BYPASS.LTC128B.128 [R238+0x1b080], [R2.64+0x80], !P3 ;  /* 0x1b08008002ee7fae */ /* 0x0005e2000d901d4e */
[C---:B------:R-:W-:Y:S02]  /*0f70*/  LEA R8, P0, R0.reuse, c[0x0][0x280], 0x2 ;  /* 0x0000a00000087a11 */ /* 0x040fe400078010ff */
[----:B------:R-:W-:Y:S01]  /*0f80*/  ISETP.LT.OR P5, PT, R11, 0x21, P5 ;  /* 0x000000210b00780c */ /* 0x000fe20002fa1670 */
[----:B------:R2:W-:Y:S01]  /*0f90*/  LDGSTS.E.BYPASS.LTC128B.128 [R238+0x1d080], [R2.64+0x100], !P1 ;  /* 0x1d08010002ee7fae */ /* 0x0005e2000c901d4e */
[----:B------:R-:W-:-:S02]  /*0fa0*/  LEA.HI.X R9, R0, c[0x0][0x284], R4, 0x2, P0 ;  /* 0x0000a10000097a11 */ /* 0x000fc400000f1404 */
[C---:B------:R-:W-:Y:S02]  /*0fb0*/  ISETP.GE.AND P1, PT, R13.reuse, c[0x0][0x16c], PT ;  /* 0x00005b000d007a0c */ /* 0x040fe40003f26270 */
[----:B------:R-:W-:Y:S02]  /*0fc0*/  ISETP.GE.AND P0, PT, R13, c[0x0][0x1fc], PT ;  /* 0x00007f000d007a0c */ /* 0x000fe40003f06270 */
[----:B------:R-:W-:Y:S02]  /*0fd0*/  SEL R4, RZ, 0xffffffff, P1 ;  /* 0xffffffffff047807 */ /* 0x000fe40000800000 */
[----:B------:R-:W-:Y:S02]  /*0fe0*/  SEL R0, RZ, 0xffffffff, P0 ;  /* 0xffffffffff007807 */ /* 0x000fe40000000000 */
[----:B------:R-:W-:Y:S01]  /*0ff0*/  ISETP.GE.AND P4, PT, R10, c[0x0][0x1fc], PT ;  /* 0x00007f000a007a0c */ /* 0x000fe20003f86270 */
[----:B------:R-:W-:Y:S01]  /*1000*/  IMAD.SHL.U32 R4, R4, 0x2, RZ ;  /* 0x0000000204047824 */ /* 0x000fe200078e00ff */
[----:B------:R-:W-:Y:S01]  /*1010*/  SEL R7, RZ, 0x1, P2 ;  /* 0x00000001ff077807 */ /* 0x000fe20001000000 */
[----:B------:R-:W-:Y:S01]  /*1020*/  IMAD.SHL.U32 R0, R0, 0x2, RZ ;  /* 0x0000000200007824 */ /* 0x000fe200078e00ff */
[----:B------:R-:W-:-:S02]  /*1030*/  SEL R5, RZ, 0x1, P4 ;  /* 0x00000001ff057807 */ /* 0x000fc40002000000 */
[-C--:B------:R-:W-:Y:S02]  /*1040*/  LEA.HI R6, R16, R244.reuse, RZ, 0x2 ;  /* 0x000000f410067211 */ /* 0x080fe400078f10ff */
[----:B------:R-:W-:Y:S02]  /*1050*/  LOP3.LUT R12, R4, 0x2, R7, 0xe2, !PT ;  /* 0x00000002040c7812 */ /* 0x000fe400078ee207 */
[----:B------:R-:W-:Y:S01]  /*1060*/  LOP3.LUT R11, R0, 0x2, R5, 0xe2, !PT ;  /* 0x00000002000b7812 */ /* 0x000fe200078ee205 */
[----:B------:R-:W-:Y:S01]  /*1070*/  @!P6 IMAD.SHL.U32 R5, R244, 0x10, RZ ;  /* 0x00000010f405e824 */ /* 0x000fe200078e00ff */
[--C-:B------:R-:W-:Y:S02]  /*1080*/  SHF.R.S32.HI R7, RZ, 0x2, R6.reuse ;  /* 0x00000002ff077819 */ /* 0x100fe40000011406 */
[----:B------:R-:W-:Y:S01]  /*1090*/  SHF.R.S32.HI R4, RZ, 0x1f, R6 ;  /* 0x0000001fff047819 */ /* 0x000fe20000011406 */
[----:B--2---:R-:W-:Y:S01]  /*10a0*/  IMAD.U32 R2, RZ, RZ, UR16 ;  /* 0x00000010ff027e24 */ /* 0x004fe2000f8e00ff */
[----:B------:R-:W-:-:S02]  /*10b0*/  LEA.HI R0, R16, R244, RZ, 0x5 ;  /* 0x000000f410007211 */ /* 0x000fc400078f28ff */
[----:B------:R-:W-:Y:S02]  /*10c0*/  ISETP.GE.AND P2, PT, R17, c[0x0][0x16c], PT ;  /* 0x00005b0011007a0c */ /* 0x000fe40003f46270 */
[----:B------:R-:W-:Y:S02]  /*10d0*/  IADD3 R2, P1, P0, R2, 0x180, R248 ;  /* 0x0000018002027810 */ /* 0x000fe4000783e0f8 */
[----:B------:R-:W-:Y:S02]  /*10e0*/  ISETP.GE.AND P4, PT, R19, c[0x0][0x16c], PT ;  /* 0x00005b0013007a0c */ /* 0x000fe40003f86270 */
[----:B------:R-:W-:Y:S02]  /*10f0*/  IADD3.X R3, RZ, UR6, R249, P1, P0 ;  /* 0x00000006ff037c10 */ /* 0x000fe40008fe04f9 */
[----:B------:R-:W-:Y:S02]  /*1100*/  ISETP.GE.AND P0, PT, R17, c[0x0][0x1fc], PT ;  /* 0x00007f0011007a0c */ /* 0x000fe40003f06270 */
[----:B------:R-:W-:Y:S01]  /*1110*/  SEL R10, RZ, 0x8, P2 ;  /* 0x00000008ff0a7807 */ /* 0x000fe20001000000 */
[----:B------:R2:W-:Y:S01]  /*1120*/  LDGSTS.E.BYPASS.LTC128B.128 [R238+0x1f080], [R2.64], !P5 ;  /* 0x1f08000002ee7fae */ /* 0x0005e2000e901d4e */
[----:B------:R-:W-:-:S03]  /*1130*/  ISETP.GE.AND P3, PT, R19, c[0x0][0x1fc], PT ;  /* 0x00007f0013007a0c */ /* 0x000fc60003f66270 */
[----:B------:R3:W-:Y:S04]  /*1140*/  @!P6 LDGSTS.E.BYPASS.LTC128B.128 [R5+0x20180], [R8.64] ;  /* 0x201800000805efae */ /* 0x0007e8000b901d4e */
[----:B------:R-:W0:Y:S01]  /*1150*/  LDGDEPBAR ;  /* 0x00000000000079af */ /* 0x000e220000000000 */
[----:B--2---:R-:W-:Y:S02]  /*1160*/  LEA.HI R2, R4, R7, RZ, 0x3 ;  /* 0x0000000704027211 */ /* 0x004fe400078f18ff */
[----:B------:R-:W-:Y:S02]  /*1170*/  SHF.R.S32.HI R4, RZ, 0x5, R0 ;  /* 0x00000005ff047819 */ /* 0x000fe40000011400 */
[----:B---3--:R-:W-:Y:S02]  /*1180*/  SEL R9, RZ, 0x8, P0 ;  /* 0x00000008ff097807 */ /* 0x008fe40000000000 */
[----:B------:R-:W-:-:S02]  /*1190*/  ISETP.LT.AND P0, PT, RZ, c[0x0][0x168], PT ;  /* 0x00005a00ff007a0c */ /* 0x000fc40003f01270 */
[----:B------:R-:W-:Y:S02]  /*11a0*/  LEA.HI R3, R0, R4, RZ, 0x1 ;  /* 0x0000000400037211 */ /* 0x000fe400078f08ff */
[----:B------:R-:W-:Y:S02]  /*11b0*/  LOP3.LUT R5, R2, 0xfffffff8, RZ, 0xc0, !PT ;  /* 0xfffffff802057812 */ /* 0x000fe400078ec0ff */
[----:B------:R-:W-:Y:S02]  /*11c0*/  SEL R2, RZ, 0x4, P4 ;  /* 0x00000004ff027807 */ /* 0x000fe40002000000 */
[----:B------:R-:W-:Y:S01]  /*11d0*/  LOP3.LUT R3, R3, 0xfffffffe, RZ, 0xc0, !PT ;  /* 0xfffffffe03037812 */ /* 0x000fe200078ec0ff */
[----:B------:R-:W-:Y:S01]  /*11e0*/  IMAD.IADD R252, R7, 0x1, -R5 ;  /* 0x0000000107fc7824 */ /* 0x000fe200078e0a05 */
[----:B------:R-:W-:Y:S02]  /*11f0*/  LOP3.LUT R242, R10, R12, R2, 0xfe, !PT ;  /* 0x0000000c0af27212 */ /* 0x000fe400078efe02 */
[----:B------:R-:W-:-:S02]  /*1200*/  LOP3.LUT R5, R6, 0x7ffffffc, RZ, 0xc0, !PT ;  /* 0x7ffffffc06057812 */ /* 0x000fc400078ec0ff */
[----:B------:R-:W-:Y:S01]  /*1210*/  LOP3.LUT R2, R0, 0xffffffe0, RZ, 0xc0, !PT ;  /* 0xffffffe000027812 */ /* 0x000fe200078ec0ff */
[----:B------:R-:W-:Y:S01]  /*1220*/  IMAD.IADD R0, R4, 0x1, -R3 ;  /* 0x0000000104007824 */ /* 0x000fe200078e0a03 */
[----:B------:R-:W-:Y:S01]  /*1230*/  SEL R8, RZ, 0x4, P3 ;  /* 0x00000004ff087807 */ /* 0x000fe20001800000 */
[C---:B------:R-:W-:Y:S02]  /*1240*/  IMAD.IADD R17, R244.reuse, 0x1, -R5 ;  /* 0x00000001f4117824 */ /* 0x040fe400078e0a05 */
[----:B------:R-:W-:Y:S01]  /*1250*/  IMAD.IADD R6, R244, 0x1, -R2 ;  /* 0x00000001f4067824 */ /* 0x000fe200078e0a02 */
[----:B------:R-:W-:Y:S01]  /*1260*/  LOP3.LUT R241, R9, R11, R8, 0xfe, !PT ;  /* 0x0000000b09f17212 */ /* 0x000fe200078efe08 */
[----:B------:R-:W-:Y:S01]  /*1270*/  IMAD.SHL.U32 R19, R0, 0x400, RZ ;  /* 0x0000040000137824 */ /* 0x000fe200078e00ff */
[----:B------:R-:W-:Y:S05]  /*1280*/  @P0 BRA `(.L_x_559) ;  /* 0x0000041000000947 */ /* 0x000fea0003800000 */
[----:B-1----:R-:W-:Y:S01]  /*1290*/  CS2R R158, SRZ ;  /* 0x00000000009e7805 */ /* 0x002fe2000001ff00 */
        /* <DEDUP_REMOVED lines=64> */
.L_x_559:
[----:B-1----:R-:W-:Y:S01]  /*16a0*/  IMAD.SHL.U32 R3, R20, 0x40, RZ ;  /* 0x0000004014037824 */ /* 0x002fe200078e00ff */
[----:B------:R-:W-:Y:S01]  /*16b0*/  SHF.R.S32.HI R2, RZ, 0x1f, R4 ;  /* 0x0000001fff027819 */ /* 0x000fe20000011404 */
[----:B------:R-:W-:Y:S01]  /*16c0*/  IMAD.SHL.U32 R5, R0, 0x10, RZ ;  /* 0x0000001000057824 */ /* 0x000fe200078e00ff */
[----:B------:R-:W-:Y:S01]  /*16d0*/  SHF.R.S32.HI R245, RZ, 0x1f, R244 ;  /* 0x0000001ffff57819 */ /* 0x000fe200000114f4 */
[----:B------:R-:W-:Y:S01]  /*16e0*/  IMAD.SHL.U32 R0, R246, 0x8, RZ ;  /* 0x00000008f6007824 */ /* 0x000fe200078e00ff */
[----:B------:R-:W-:Y:S01]  /*16f0*/  LOP3.LUT R8, R3, 0x1c0, RZ, 0xc0, !PT ;  /* 0x000001c003087812 */ /* 0x000fe200078ec0ff */
[----:B------:R-:W-:Y:S01]  /*1700*/  IMAD R11, R23, c[0x0][0x238], RZ ;  /* 0x00008e00170b7a24 */ /* 0x000fe200078e02ff */
[----:B------:R-:W-:Y:S01]  /*1710*/  SHF.R.S32.HI R3, RZ, 0x1f, R6 ;  /* 0x0000001fff037819 */ /* 0x000fe20000011406 */
[----:B------:R-:W-:Y:S01]  /*1720*/  IMAD.WIDE.U32 R12, R22, c[0x0][0x238], R244 ;  /* 0x00008e00160c7a25 */ /* 0x000fe200078e00f4 */
[----:B------:R-:W-:Y:S01]  /*1730*/  LEA.HI R2, R2, R4, RZ, 0x2 ;  /* 0x0000000402027211 */ /* 0x000fe200078f10ff */
[----:B------:R-:W-:Y:S01]  /*1740*/  ULDC.64 UR4, c[0x0][0x240] ;  /* 0x0000900000047ab9 */ /* 0x000fe20000000a00 */
[----:B------:R-:W-:Y:S01]  /*1750*/  LEA.HI R10, R3, R6, RZ, 0x2 ;  /* 0x00000006030a7211 */ /* 0x000fe200078f10ff */
[----:B------:R-:W-:Y:S01]  /*1760*/  IMAD R11, R22, c[0x0][0x23c], R11 ;  /* 0x00008f00160b7a24 */ /* 0x000fe200078e020b */
[----:B------:R-:W-:Y:S01]  /*1770*/  LOP3.LUT R0, R0, 0x8, RZ, 0xc0, !PT ;  /* 0x0000000800007812 */ /* 0x000fe200078ec0ff */
[----:B------:R-:W-:Y:S01]  /*1780*/  UIMAD UR4, UR11, UR4, URZ ;  /* 0x000000040b0472a4 */ /* 0x000fe2000f8e023f */
[--C-:B------:R-:W-:Y:S01]  /*1790*/  SHF.R.U32.HI R7, RZ, 0x3, R8.reuse ;  /* 0x00000003ff077819 */ /* 0x100fe20000011608 */
[----:B------:R-:W-:Y:S01]  /*17a0*/  CS2R R162, SRZ ;  /* 0x0000000000a27805 */ /* 0x000fe2000001ff00 */
[----:B------:R-:W-:Y:S01]  /*17b0*/  LOP3.LUT R5, R8, 0x10, R5, 0xf8, !PT ;  /* 0x0000001008057812 */ /* 0x000fe200078ef805 */
[----:B------:R-:W-:Y:S01]  /*17c0*/  UIMAD UR5, UR10, UR5, UR4 ;  /* 0x000000050a0572a4 */ /* 0x000fe2000f8e0204 */
[----:B------:R-:W-:Y:S01]  /*17d0*/  LOP3.LUT R2, R2, 0xfffffffc, RZ, 0xc0, !PT ;  /* 0xfffffffc02027812 */ /* 0x000fe200078ec0ff */
[----:B------:R-:W-:Y:S01]  /*17e0*/  ULDC UR11, c[0x0][0x168] ;  /* 0x00005a00000b7ab9 */ /* 0x000fe20000000800 */
[----:B------:R-:W-:Y:S01]  /*17f0*/  LOP3.LUT R3, R10, 0xfffffffc, RZ, 0xc0, !PT ;  /* 0xfffffffc0a037812 */ /* 0x000fe200078ec0ff */
[----:B------:R-:W-:Y:S01]  /*1800*/  UIADD3 UR11, UR11, 0x3f, URZ ;  /* 0x0000003f0b0b7890 */ /* 0x000fe2000fffe03f */
[C---:B------:R-:W-:Y:S01]  /*1810*/  LOP3.LUT R15, R7.reuse, R0, R8, 0x1e, !PT ;  /* 0x00000000070f7212 */ /* 0x040fe200078e1e08 */
[----:B------:R-:W-:Y:S01]  /*1820*/  IMAD.IADD R229, R4, 0x1, -R2 ;  /* 0x0000000104e57824 */ /* 0x000fe200078e0a02 */
[----:B------:R-:W-:Y:S01]  /*1830*/  LOP3.LUT R227, R7, R5, R0, 0x1e, !PT ;  /* 0x0000000507e37212 */ /* 0x000fe200078e1e00 */
[----:B------:R-:W-:Y:S01]  /*1840*/  IMAD.SHL.U32 R5, R252, 0x40, RZ ;  /* 0x00000040fc057824 */ /* 0x000fe200078e00ff */
[-C--:B------:R-:W-:Y:S01]  /*1850*/  LEA.HI R0, R16, R244.reuse, RZ, 0x4 ;  /* 0x000000f410007211 */ /* 0x080fe200078f20ff */
[----:B------:R-:W-:Y:S01]  /*1860*/  IMAD.IADD R14, R6, 0x1, -R3 ;  /* 0x00000001060e7824 */ /* 0x000fe200078e0a03 */
[----:B------:R-:W-:Y:S01]  /*1870*/  LEA.HI R2, R16, R244, RZ, 0x7 ;  /* 0x000000f410027211 */ /* 0x000fe200078f38ff */
[----:B------:R-:W-:Y:S01]  /*1880*/  USHF.R.S32.HI UR4, URZ, 0x1f, UR11 ;  /* 0x0000001f3f047899 */ /* 0x000fe2000801140b */
[----:B------:R-:W-:Y:S01]  /*1890*/  SHF.R.S32.HI R6, RZ, 0x4, R0 ;  /* 0x00000004ff067819 */ /* 0x000fe20000011400 */
[----:B------:R-:W-:Y:S01]  /*18a0*/  CS2R R160, SRZ ;  /* 0x0000000000a07805 */ /* 0x000fe2000001ff00 */
[----:B------:R-:W-:Y:S01]  /*18b0*/  SHF.R.S32.HI R4, RZ, 0x7, R2 ;  /* 0x00000007ff047819 */ /* 0x000fe20000011402 */
[----:B------:R-:W-:Y:S01]  /*18c0*/  ULEA.HI UR4, UR4, UR11, URZ, 0x6 ;  /* 0x0000000b04047291 */ /* 0x000fe2000f8f303f */
[----:B------:R-:W-:Y:S01]  /*18d0*/  LOP3.LUT R3, R5, 0x1c0, RZ, 0xc0, !PT ;  /* 0x000001c005037812 */ /* 0x000fe200078ec0ff */
[----:B------:R-:W-:Y:S01]  /*18e0*/  CS2R R158, SRZ ;  /* 0x00000000009e7805 */ /* 0x000fe2000001ff00 */
[C---:B------:R-:W-:Y:S01]  /*18f0*/  LOP3.LUT R7, R0.reuse, 0xfffffff0, RZ, 0xc0, !PT ;  /* 0xfffffff000077812 */ /* 0x040fe200078ec0ff */
[----:B------:R-:W-:Y:S01]  /*1900*/  CS2R R156, SRZ ;  /* 0x00000000009c7805 */ /* 0x000fe2000001ff00 */
[----:B------:R-:W-:Y:S01]  /*1910*/  LEA.HI R5, R0, R6, RZ, 0x1 ;  /* 0x0000000600057211 */ /* 0x000fe200078f08ff */
[----:B------:R-:W-:Y:S01]  /*1920*/  CS2R R154, SRZ ;  /* 0x00000000009a7805 */ /* 0x000fe2000001ff00 */
[----:B------:R-:W-:Y:S01]  /*1930*/  LEA.HI R0, R2, R4, RZ, 0x1 ;  /* 0x0000000402007211 */ /* 0x000fe200078f08ff */
[----:B------:R-:W-:Y:S01]  /*1940*/  IMAD.SHL.U32 R2, R4, 0x8, RZ ;  /* 0x0000000804027824 */ /* 0x000fe200078e00ff */
[----:B------:R-:W-:Y:S01]  /*1950*/  LOP3.LUT R9, R5, 0xfffffffe, RZ, 0xc0, !PT ;  /* 0xfffffffe05097812 */ /* 0x000fe200078ec0ff */
[----:B------:R-:W-:Y:S01]  /*1960*/  IMAD.IADD R7, R244, 0x1, -R7 ;  /* 0x00000001f4077824 */ /* 0x000fe200078e0a07 */
[----:B------:R-:W-:Y:S01]  /*1970*/  LOP3.LUT R8, R0, 0xfffffffe, RZ, 0xc0, !PT ;  /* 0xfffffffe00087812 */ /* 0x000fe200078ec0ff */
[----:B------:R-:W-:Y:S01]  /*1980*/  CS2R R152, SRZ ;  /* 0x0000000000987805 */ /* 0x000fe2000001ff00 */
[----:B------:R-:W-:Y:S01]  /*1990*/  LOP3.LUT R5, R3, 0x8, R2, 0xf8, !PT ;  /* 0x0000000803057812 */ /* 0x000fe200078ef802 */
[----:B------:R-:W-:Y:S01]  /*19a0*/  IMAD.IADD R0, R6, 0x1, -R9 ;  /* 0x0000000106007824 */ /* 0x000fe200078e0a09 */
[----:B------:R-:W-:Y:S01]  /*19b0*/  SHF.R.U32.HI R2, RZ, 0x3, R3 ;  /* 0x00000003ff027819 */ /* 0x000fe20000011603 */
[----:B------:R-:W-:Y:S01]  /*19c0*/  IMAD.IADD R3, R13, 0x1, R11 ;  /* 0x000000010d037824 */ /* 0x000fe200078e020b */
[----:B------:R-:W-:Y:S01]  /*19d0*/  SHF.R.S32.HI R6, RZ, 0x1f, R7 ;  /* 0x0000001fff067819 */ /* 0x000fe20000011407 */
[----:B------:R-:W-:Y:S01]  /*19e0*/  IMAD.IADD R8, R4, 0x1, -R8 ;  /* 0x0000000104087824 */ /* 0x000fe200078e0a08 */
[----:B------:R-:W-:Y:S01]  /*19f0*/  LOP3.LUT R9, R5, R2, RZ, 0x3c, !PT ;  /* 0x0000000205097212 */ /* 0x000fe200078e3cff */
[----:B------:R-:W-:Y:S01]  /*1a00*/  IMAD.MOV.U32 R2, RZ, RZ, R12 ;  /* 0x000000ffff027224 */ /* 0x000fe200078e000c */
[----:B------:R-:W-:Y:S01]  /*1a10*/  SHF.R.U32.HI R5, RZ, 0x2, R10 ;  /* 0x00000002ff057819 */ /* 0x000fe2000001160a */
[----:B------:R-:W-:Y:S01]  /*1a20*/  IMAD.U32 R10, RZ, RZ, UR10 ;  /* 0x0000000aff0a7e24 */ /* 0x000fe2000f8e00ff */
[----:B------:R-:W-:Y:S01]  /*1a30*/  LEA.HI R6, R6, R7, RZ, 0x3 ;  /* 0x0000000706067211 */ /* 0x000fe200078f18ff */
[----:B------:R-:W-:Y:S01]  /*1a40*/  IMAD R4, R0, 0x2, R4 ;  /* 0x0000000200047824 */ /* 0x000fe200078e0204 */
[----:B------:R-:W-:Y:S01]  /*1a50*/  R2P PR, R20, 0x6 ;  /* 0x0000000614007804 */ /* 0x000fe20000000000 */
[C---:B------:R-:W-:Y:S01]  /*1a60*/  IMAD R243, R229.reuse, 0x10, R5 ;  /* 0x00000010e5f37824 */ /* 0x040fe200078e0205 */
[----:B------:R-:W-:Y:S01]  /*1a70*/  LOP3.LUT R5, R6, 0xfffffff8, RZ, 0xc0, !PT ;  /* 0xfffffff806057812 */ /* 0x000fe200078ec0ff */
[----:B------:R-:W-:Y:S01]  /*1a80*/  IMAD.SHL.U32 R229, R229, 0x400, RZ ;  /* 0x00000400e5e57824 */ /* 0x000fe200078e00ff */
[----:B------:R-:W-:Y:S01]  /*1a90*/  LOP3.LUT R239, R239, 0xffffff7f, RZ, 0xc0, !PT ;  /* 0xffffff7fefef7812 */ /* 0x000fe200078ec0ff */
[----:B------:R-:W-:Y:S01]  /*1aa0*/  IMAD.WIDE.U32 R24, R10, c[0x0][0x240], R2 ;  /* 0x000090000a187a25 */ /* 0x000fe200078e0002 */
[----:B------:R-:W-:Y:S01]  /*1ab0*/  CS2R R150, SRZ ;  /* 0x0000000000967805 */ /* 0x000fe2000001ff00 */
[----:B------:R-:W-:Y:S01]  /*1ac0*/  CS2R R148, SRZ ;  /* 0x0000000000947805 */ /* 0x000fe2000001ff00 */
[----:B------:R-:W-:Y:S01]  /*1ad0*/  CS2R R146, SRZ ;  /* 0x0000000000927805 */ /* 0x000fe2000001ff00 */
[----:B------:R-:W-:Y:S01]  /*1ae0*/  IMAD.IADD R7, R7, 0x1, -R5 ;  /* 0x0000000107077824 */ /* 0x000fe200078e0a05 */
[----:B------:R1:W-:Y:S01]  /*1af0*/  STL.64 [R1+0x8], R24 ;  /* 0x0000081801007387 */ /* 0x0003e20000100a00 */
[----:B------:R-:W-:Y:S01]  /*1b00*/  IMAD.U32 R2, R4, 0x200, R15 ;  /* 0x0000020004027824 */ /* 0x000fe200078e000f */
[----:B------:R-:W-:Y:S01]  /*1b10*/  CS2R R144, SRZ ;  /* 0x0000000000907805 */ /* 0x000fe2000001ff00 */
[----:B------:R-:W-:Y:S01]  /*1b20*/  IMAD R3, R17, 0x2, R229 ;  /* 0x0000000211037824 */ /* 0x000fe200078e02e5 */
[C---:B------:R-:W-:Y:S01]  /*1b30*/  LOP3.LUT P0, RZ, R7.reuse, 0x4, RZ, 0xc0, !PT ;  /* 0x0000000407ff7812 */ /* 0x040fe2000780c0ff */
[----:B------:R-:W-:Y:S01]  /*1b40*/  IMAD.SHL.U32 R4, R0, 0x20, RZ ;  /* 0x0000002000047824 */ /* 0x000fe200078e00ff */
[C---:B------:R-:W-:Y:S01]  /*1b50*/  LOP3.LUT P3, RZ, R7.reuse, 0x2, RZ, 0xc0, !PT ;  /* 0x0000000207ff7812 */ /* 0x040fe2000786c0ff */
[----:B------:R-:W-:Y:S01]  /*1b60*/  IMAD.SHL.U32 R5, R7, 0x40, RZ ;  /* 0x0000004007057824 */ /* 0x000fe200078e00ff */
[----:B------:R-:W-:Y:S01]  /*1b70*/  CS2R R142, SRZ ;  /* 0x00000000008e7805 */ /* 0x000fe2000001ff00 */
[----:B------:R-:W-:Y:S01]  /*1b80*/  IMAD.IADD R9, R9, 0x1, R3 ;  /* 0x0000000109097824 */ /* 0x000fe200078e0203 */
[----:B------:R-:W-:Y:S01]  /*1b90*/  LOP3.LUT R4, R4, 0x20, RZ, 0xc0, !PT ;  /* 0x0000002004047812 */ /* 0x000fe200078ec0ff */
[C---:B------:R-:W-:Y:S01]  /*1ba0*/  IMAD R227, R0.reuse, 0x200, R227 ;  /* 0x0000020000e37824 */ /* 0x040fe200078e02e3 */
[----:B------:R-:W-:Y:S01]  /*1bb0*/  CS2R R140, SRZ ;  /* 0x00000000008c7805 */ /* 0x000fe2000001ff00 */
[----:B------:R-:W-:Y:S01]  /*1bc0*/  IMAD.SHL.U32 R3, R0, 0x8, RZ ;  /* 0x0000000800037824 */ /* 0x000fe200078e00ff */
[----:B------:R-:W-:Y:S01]  /*1bd0*/  LOP3.LUT R0, R5, 0x1c0, RZ, 0xc0, !PT ;  /* 0x000001c005007812 */ /* 0x000fe200078ec0ff */
[----:B------:R-:W-:Y:S01]  /*1be0*/  IMAD R8, R8, -0x8, R21 ;  /* 0xfffffff808087824 */ /* 0x000fe200078e0215 */
[----:B------:R-:W-:Y:S01]  /*1bf0*/  LOP3.LUT R5, R4, 0x18, R18, 0xf8, !PT ;  /* 0x0000001804057812 */ /* 0x000fe200078ef812 */
[----:B------:R-:W-:Y:S01]  /*1c00*/  IMAD.SHL.U32 R4, R6, 0x40, RZ ;  /* 0x0000004006047824 */ /* 0x000fe200078e00ff */
[----:B------:R-:W-:Y:S01]  /*1c10*/  LOP3.LUT R232, R0, 0x8, R3, 0xf8, !PT ;  /* 0x0000000800e87812 */ /* 0x000fe200078ef803 */
[----:B------:R-:W-:Y:S01]  /*1c20*/  IMAD R8, R14, -0x2, R8 ;  /* 0xfffffffe0e087824 */ /* 0x000fe200078e0208 */
[--C-:B------:R-:W-:Y:S01]  /*1c30*/  SHF.R.U32.HI R3, RZ, 0x3, R0.reuse ;  /* 0x00000003ff037819 */ /* 0x100fe20000011600 */
[----:B------:R-:W-:Y:S01]  /*1c40*/  IMAD.SHL.U32 R2, R2, 0x2, RZ ;  /* 0x0000000202027824 */ /* 0x000fe200078e00ff */
[----:B------:R-:W-:Y:S01]  /*1c50*/  LOP3.LUT R4, R4, 0xfffffe00, RZ, 0xc0, !PT ;  /* 0xfffffe0004047812 */ /* 0x000fe200078ec0ff */
[----:B------:R-:W-:Y:S01]  /*1c60*/  IMAD.SHL.U32 R230, R227, 0x2, RZ ;  /* 0x00000002e3e67824 */ /* 0x000fe200078e00ff */
[----:B------:R-:W-:Y:S01]  /*1c70*/  LOP3.LUT R232, R232, R3, RZ, 0x3c, !PT ;  /* 0x00000003e8e87212 */ /* 0x000fe200078e3cff */
[----:B------:R-:W-:Y:S01]  /*1c80*/  CS2R R138, SRZ ;  /* 0x00000000008a7805 */ /* 0x000fe2000001ff00 */
[----:B------:R-:W-:Y:S01]  /*1c90*/  LOP3.LUT R0, R3, R5, R0, 0x1e, !PT ;  /* 0x0000000503007212 */ /* 0x000fe200078e1e00 */
[----:B------:R-:W-:Y:S01]  /*1ca0*/  IMAD.MOV.U32 R5, RZ, RZ, 0x20 ;  /* 0x00000020ff057424 */ /* 0x000fe200078e00ff */
[CC--:B------:R-:W-:Y:S01]  /*1cb0*/  IADD3 R229, R232.reuse, R4.reuse, R229 ;  /* 0x00000004e8e57210 */ /* 0x0c0fe20007ffe0e5 */
[----:B------:R-:W-:Y:S01]  /*1cc0*/  CS2R R136, SRZ ;  /* 0x0000000000887805 */ /* 0x000fe2000001ff00 */
[-C--:B------:R-:W-:Y:S01]  /*1cd0*/  IADD3 R232, R232, R4.reuse, R19 ;  /* 0x00000004e8e87210 */ /* 0x080fe20007ffe013 */
[----:B------:R-:W-:Y:S01]  /*1ce0*/  CS2R R134, SRZ ;  /* 0x0000000000867805 */ /* 0x000fe2000001ff00 */
[----:B------:R-:W-:Y:S01]  /*1cf0*/  LOP3.LUT R0, R0, R4, RZ, 0xfc, !PT ;  /* 0x0000000400007212 */ /* 0x000fe200078efcff */
[----:B------:R-:W-:Y:S01]  /*1d00*/  IMAD.MOV.U32 R4, RZ, RZ, 0x40 ;  /* 0x00000040ff047424 */ /* 0x000fe200078e00ff */
[----:B------:R-:W-:Y:S01]  /*1d10*/  SEL R3, R5, 0xffffffe0, !P1 ;  /* 0xffffffe005037807 */ /* 0x000fe20004800000 */
[----:B------:R-:W-:Y:S01]  /*1d20*/  IMAD.SHL.U32 R231, R229, 0x2, RZ ;  /* 0x00000002e5e77824 */ /* 0x000fe200078e00ff */
[----:B------:R-:W-:Y:S01]  /*1d30*/  ISETP.GT.AND P1, PT, R8, 0x1, PT ;  /* 0x000000010800780c */ /* 0x000fe20003f24270 */
[----:B------:R-:W-:Y:S01]  /*1d40*/  CS2R R132, SRZ ;  /* 0x0000000000847805 */ /* 0x000fe2000001ff00 */
[----:B------:R-:W-:Y:S01]  /*1d50*/  SEL R224, R4, 0xffffffc0, !P2 ;  /* 0xffffffc004e07807 */ /* 0x000fe20005000000 */
[----:B------:R-:W-:Y:S01]  /*1d60*/  IMAD.IADD R3, R2, 0x1, R3 ;  /* 0x0000000102037824 */ /* 0x000fe200078e0203 */
[----:B------:R-:W-:Y:S01]  /*1d70*/  ISETP.GT.AND P2, PT, R8, RZ, PT ;  /* 0x000000ff0800720c */ /* 0x000fe20003f44270 */
[----:B------:R-:W-:Y:S01]  /*1d80*/  CS2R R130, SRZ ;  /* 0x0000000000827805 */ /* 0x000fe2000001ff00 */
[----:B------:R-:W-:Y:S01]  /*1d90*/  SEL R4, R4, 0xffffffc0, !P0 ;  /* 0xffffffc004047807 */ /* 0x000fe20004000000 */
[--C-:B------:R-:W-:Y:S01]  /*1da0*/  IMAD R227, R227, 0x2, R224.reuse ;  /* 0x00000002e3e37824 */ /* 0x100fe200078e02e0 */
[----:B------:R-:W-:Y:S01]  /*1db0*/  ISETP.GT.AND P0, PT, R8, 0x10, PT ;  /* 0x000000100800780c */ /* 0x000fe20003f04270 */
[----:B------:R-:W-:Y:S01]  /*1dc0*/  IMAD.IADD R225, R2, 0x1, R224 ;  /* 0x0000000102e17824 */ /* 0x000fe200078e02e0 */
[----:B------:R-:W-:Y:S01]  /*1dd0*/  IADD3 R6, R25, UR5, RZ ;  /* 0x0000000519067c10 */ /* 0x000fe2000fffe0ff */
[----:B------:R-:W-:Y:S01]  /*1de0*/  CS2R R128, SRZ ;  /* 0x0000000000807805 */ /* 0x000fe2000001ff00 */
[----:B------:R-:W-:Y:S01]  /*1df0*/  SEL R5, R5, 0xffffffe0, !P3 ;  /* 0xffffffe005057807 */ /* 0x000fe20005800000 */
[----:B------:R-:W-:Y:S01]  /*1e00*/  CS2R R126, SRZ ;  /* 0x00000000007e7805 */ /* 0x000fe2000001ff00 */
[----:B------:R-:W-:Y:S01]  /*1e10*/  LEA R232, R232, 0x22280, 0x1 ;  /* 0x00022280e8e87811 */ /* 0x000fe200078e08ff */
[----:B------:R1:W-:Y:S01]  /*1e20*/  STL [R1+0x10], R6 ;  /* 0x0000100601007387 */ /* 0x0003e20000100800 */
[----:B------:R-:W-:Y:S01]  /*1e30*/  CS2R R124, SRZ ;  /* 0x00000000007c7805 */ /* 0x000fe2000001ff00 */
[----:B------:R-:W-:Y:S01]  /*1e40*/  @P2 LOP3.LUT R239, R239, 0x80, RZ, 0xfc, !PT ;  /* 0x00000080efef2812 */ /* 0x000fe200078efcff */
[----:B------:R-:W-:Y:S01]  /*1e50*/  IMAD R226, R229, 0x2, R5 ;  /* 0x00000002e5e27824 */ /* 0x000fe200078e0205 */
[C---:B------:R-:W-:Y:S01]  /*1e60*/  ISETP.GT.AND P2, PT, R8.reuse, 0x11, PT ;  /* 0x000000110800780c */ /* 0x040fe20003f44270 */
[----:B------:R-:W-:Y:S01]  /*1e70*/  IMAD.IADD R233, R5, 0x1, R232 ;  /* 0x0000000105e97824 */ /* 0x000fe200078e02e8 */
[----:B------:R-:W-:Y:S01]  /*1e80*/  LOP3.LUT R239, R239, 0xffffffbf, RZ, 0xc0, !PT ;  /* 0xffffffbfefef7812 */ /* 0x000fe200078ec0ff */
[----:B------:R-:W-:Y:S01]  /*1e90*/  CS2R R122, SRZ ;  /* 0x00000000007a7805 */ /* 0x000fe2000001ff00 */
[----:B------:R-:W-:Y:S01]  /*1ea0*/  CS2R R120, SRZ ;  /* 0x0000000000787805 */ /* 0x000fe2000001ff00 */
[----:B------:R-:W-:Y:S01]  /*1eb0*/  CS2R R118, SRZ ;  /* 0x0000000000767805 */ /* 0x000fe2000001ff00 */
[----:B------:R-:W-:Y:S01]  /*1ec0*/  @P1 LOP3.LUT R239, R239, 0x40, RZ, 0xfc, !PT ;  /* 0x00000040efef1812 */ /* 0x000fe200078efcff */
[----:B------:R-:W-:Y:S01]  /*1ed0*/  CS2R R116, SRZ ;  /* 0x0000000000747805 */ /* 0x000fe2000001ff00 */
[C---:B------:R-:W-:Y:S01]  /*1ee0*/  ISETP.GT.AND P1, PT, R8.reuse, 0x20, PT ;  /* 0x000000200800780c */ /* 0x040fe20003f24270 */
[----:B------:R-:W-:Y:S01]  /*1ef0*/  CS2R R114, SRZ ;  /* 0x0000000000727805 */ /* 0x000fe2000001ff00 */
        /* <DEDUP_REMOVED lines=14> */
[----:B------:R-:W-:Y:S01]  /*1fe0*/  CS2R R94, SRZ ;  /* 0x00000000005e7805 */ /* 0x000fe2000001ff00 */
        /* <DEDUP_REMOVED lines=15> */
[----:B------:R-:W-:Y:S01]  /*20e0*/  ISETP.GT.AND P0, PT, R8, 0x31, PT ;  /* 0x000000310800780c */ /* 0x000fe20003f04270 */
[----:B------:R-:W-:Y:S01]  /*20f0*/  CS2R R72, SRZ ;  /* 0x0000000000487805 */ /* 0x000fe2000001ff00 */
[----:B------:R-:W-:Y:S01]  /*2100*/  LOP3.LUT R239, R239, 0xfffffffe, RZ, 0xc0, !PT ;  /* 0xfffffffeefef7812 */ /* 0x000fe200078ec0ff */
        /* <DEDUP_REMOVED lines=20> */
[----:B------:R-:W-:Y:S01]  /*2250*/  LEA R240, R9, 0x20280, 0x1 ;  /* 0x0002028009f07811 */ /* 0x000fe200078e08ff */
[----:B------:R-:W-:Y:S01]  /*2260*/  IMAD.IADD R224, R224, 0x1, R3 ;  /* 0x00000001e0e07824 */ /* 0x000fe200078e0203 */
[----:B------:R-:W-:Y:S01]  /*2270*/  @P0 LOP3.LUT R239, R239, 0x1, RZ, 0xfc, !PT ;  /* 0x00000001efef0812 */ /* 0x000fe200078efcff */
[----:B------:R-:W-:Y:S01]  /*2280*/  IMAD.SHL.U32 R0, R0, 0x2, RZ ;  /* 0x0000000200007824 */ /* 0x000fe200078e00ff */
[----:B------:R-:W-:Y:S01]  /*2290*/  USHF.R.S32.HI UR20, URZ, 0x6, UR4 ;  /* 0x000000063f147899 */ /* 0x000fe20008011404 */
[----:B------:R-:W-:Y:S01]  /*22a0*/  IMAD R229, R229, 0x2, R4 ;  /* 0x00000002e5e57824 */ /* 0x000fe200078e0204 */
[----:B------:R-:W-:Y:S01]  /*22b0*/  UMOV UR11, URZ ;  /* 0x0000003f000b7c82 */ /* 0x000fe20008000000 */
[----:B------:R-:W-:-:S02]  /*22c0*/  IMAD.IADD R228, R4, 0x1, R226 ;  /* 0x0000000104e47824 */ /* 0x000fc400078e02e2 */
[C---:B------:R-:W-:Y:S02]  /*22d0*/  IMAD.IADD R235, R4.reuse, 0x1, R232 ;  /* 0x0000000104eb7824 */ /* 0x040fe400078e02e8 */
[----:B-1----:R-:W-:Y:S02]  /*22e0*/  IMAD.IADD R234, R4, 0x1, R233 ;  /* 0x0000000104ea7824 */ /* 0x002fe400078e02e9 */
.L_x_563:
[----:B------:R-:W-:Y:S04]  /*22f0*/  DEPBAR.LE SB0, 0x0 ;  /* 0x000080000000791a */ /* 0x000fe80000000000 */
[----:B------:R-:W-:Y:S01]  /*2300*/  BAR.SYNC.DEFER_BLOCKING 0x0 ;  /* 0x0000000000007b1d */ /* 0x000fe20000010000 */
[C---:B------:R-:W-:Y:S01]  /*2310*/  LOP3.LUT P3, RZ, R239.reuse, 0x80, RZ, 0xc0, !PT ;  /* 0x00000080efff7812 */ /* 0x040fe2000786c0ff */
[----:B------:R-:W-:Y:S01]  /*2320*/  UIADD3 UR21, UR11, 0x1, URZ ;  /* 0x000000010b157890 */ /* 0x000fe2000fffe03f */
[C---:B------:R-:W-:Y:S02]  /*2330*/  LOP3.LUT P0, RZ, R239.reuse, 0x40, RZ, 0xc0, !PT ;  /* 0x00000040efff7812 */ /* 0x040fe4000780c0ff */
[C---:B------:R-:W-:Y:S01]  /*2340*/  LOP3.LUT P5, RZ, R239.reuse, 0x20, RZ, 0xc0, !PT ;  /* 0x00000020efff7812 */ /* 0x040fe200078ac0ff */
[----:B------:R-:W-:Y:S01]  /*2350*/  UISETP.GE.AND UP0, UPT, UR21, UR20, UPT ;  /* 0x000000141500728c */ /* 0x000fe2000bf06270 */
[----:B------:R-:W-:Y:S02]  /*2360*/  MOV R4, 0x20 ;  /* 0x0000002000047802 */ /* 0x000fe40000000f00 */
[----:B------:R-:W-:Y:S02]  /*2370*/  R2P PR, R252, 0x6 ;  /* 0x00000006fc007804 */ /* 0x000fe40000000000 */
[C---:B------:R-:W-:Y:S02]  /*2380*/  LOP3.LUT P4, RZ, R239.reuse, 0x10, RZ, 0xc0, !PT ;  /* 0x00000010efff7812 */ /* 0x040fe4000788c0ff */
[----:B----4-:R-:W-:Y:S02]  /*2390*/  IADD3 R194, R240, 0x40, RZ ;  /* 0x00000040f0c27810 */ /* 0x010fe40007ffe0ff */
[----:B------:R-:W-:Y:S02]  /*23a0*/  SEL R200, R4, 0xffffffe0, !P1 ;  /* 0xffffffe004c87807 */ /* 0x000fe40004800000 */
[C---:B------:R-:W-:Y:S05]  /*23b0*/  LOP3.LUT P1, RZ, R239.reuse, 0x2, RZ, 0xc0, !PT ;  /* 0x00000002efff7812 */ /* 0x040fea000782c0ff */
[----:B------:R-:W-:Y:S01]  /*23c0*/  @P2 IADD3 R194, R240, -0x40, RZ ;  /* 0xffffffc0f0c22810 */ /* 0x000fe20007ffe0ff */
[----:B------:R-:W-:Y:S01]  /*23d0*/  LDSM.16.M88.4 R16, [R231+0x10080] ;  /* 0x01008000e710783b */ /* 0x000fe20000000200 */
[----:B------:R-:W-:Y:S04]  /*23e0*/  LOP3.LUT P2, RZ, R239, 0x4, RZ, 0xc0, !PT ;  /* 0x00000004efff7812 */ /* 0x000fe8000784c0ff */
[----:B------:R-:W1:Y:S05]  /*23f0*/  LDSM.16.M88.4 R8, [R2+0x80] ;  /* 0x000080000208783b */ /* 0x000e6a0000000200 */
[----:B------:R-:W2:Y:S05]  /*2400*/  LDSM.16.M88.4 R20, [R2+0x1080] ;  /* 0x001080000214783b */ /* 0x000eaa0000000200 */
[----:B------:R-:W-:Y:S05]  /*2410*/  LDSM.16.M88.4 R24, [R226+0x10080] ;  /* 0x01008000e218783b */ /* 0x000fea0000000200 */
[----:B------:R-:W3:Y:S05]  /*2420*/  LDSM.16.M88.4 R28, [R3+0x80] ;  /* 0x00008000031c783b */ /* 0x000eea0000000200 */
[----:B------:R-:W4:Y:S05]  /*2430*/  LDSM.16.M88.4 R32, [R3+0x1080] ;  /* 0x001080000320783b */ /* 0x000f2a0000000200 */
[----:B------:R-:W-:Y:S05]  /*2440*/  LDSM.16.M88.4 R164, [R229+0x10080] ;  /* 0x01008000e5a4783b */ /* 0x000fea0000000200 */
[----:B------:R-:W3:Y:S05]  /*2450*/  LDSM.16.M88.4 R168, [R225+0x80] ;  /* 0x00008000e1a8783b */ /* 0x000eea0000000200 */
[----:B------:R-:W-:Y:S01]  /*2460*/  LDSM.16.M88.4 R172, [R224+0x80] ;  /* 0x00008000e0ac783b */ /* 0x000fe20000000200 */
[C---:B-1----:R-:W-:Y:S04]  /*2470*/  HMMA.16816.F32.BF16 R4, R16.reuse, R8, RZ ;  /* 0x000000081004723c */ /* 0x042fe800000418ff */
[----:B------:R-:W-:Y:S05]  /*2480*/  LDS R193, [R243.X4+0x20080] ;  /* 0x02008000f3c17984 */ /* 0x000fea0000004800 */
[----:B------:R-:W-:Y:S01]  /*2490*/  LDS R192, [R243.X4+0x200a0] ;  /* 0x0200a000f3c07984 */ /* 0x000fe20000004800 */
[C---:B------:R-:W-:Y:S04]  /*24a0*/  HMMA.16816.F32.BF16 R8, R16.reuse, R10, RZ ;  /* 0x0000000a1008723c */ /* 0x040fe800000418ff */
[----:B------:R1:W5:Y:S04]  /*24b0*/  LDL.64 R236, [R1] ;  /* 0x0000000001ec7983 */ /* 0x0003680000100a00 */
[C---:B--2---:R-:W-:Y:S08]  /*24c0*/  HMMA.16816.F32.BF16 R12, R16.reuse, R20, RZ ;  /* 0x00000014100c723c */ /* 0x044ff000000418ff */
[----:B------:R-:W-:Y:S01]  /*24d0*/  HMMA.16816.F32.BF16 R16, R16, R22, RZ ;  /* 0x000000161010723c */ /* 0x000fe200000418ff */
[----:B------:R-:W2:Y:S07]  /*24e0*/  LDSM.16.M88.4 R20, [R225+0x1080] ;  /* 0x00108000e114783b */ /* 0x000eae0000000200 */
[C---:B---3--:R-:W-:Y:S08]  /*24f0*/  HMMA.16816.F32.BF16 R4, R24.reuse, R28, R4 ;  /* 0x0000001c1804723c */ /* 0x048ff00000041804 */
[C---:B------:R-:W-:Y:S01]  /*2500*/  HMMA.16816.F32.BF16 R8, R24.reuse, R30, R8 ;  /* 0x0000001e1808723c */ /* 0x040fe20000041808 */
[----:B------:R-:W3:Y:S07]  /*2510*/  LDSM.16.M88.4 R28, [R228+0x10080] ;  /* 0x01008000e41c783b */ /* 0x000eee0000000200 */
[C---:B----4-:R-:W-:Y:S08]  /*2520*/  HMMA.16816.F32.BF16 R12, R24.reuse, R32, R12 ;  /* 0x00000020180c723c */ /* 0x050ff0000004180c */
[----:B------:R-:W-:Y:S01]  /*2530*/  HMMA.16816.F32.BF16 R16, R24, R34, R16 ;  /* 0x000000221810723c */ /* 0x000fe20000041810 */
[----:B------:R-:W4:Y:S05]  /*2540*/  LDSM.16.M88.4 R24, [R224+0x1080] ;  /* 0x00108000e018783b */ /* 0x000f2a0000000200 */
[----:B------:R-:W-:Y:S02]  /*2550*/  LDSM.16.M88.4 R32, [R231+0x12080] ;  /* 0x01208000e720783b */ /* 0x000fe40000000200 */
[C---:B------:R-:W-:Y:S08]  /*2560*/  HMMA.16816.F32.BF16 R4, R164.reuse, R168, R4 ;  /* 0x000000a8a404723c */ /* 0x040ff00000041804 */
[C---:B------:R-:W-:Y:S01]  /*2570*/  HMMA.16816.F32.BF16 R8, R164.reuse, R170, R8 ;  /* 0x000000aaa408723c */ /* 0x040fe20000041808 */
[----:B------:R-:W1:Y:S07]  /*2580*/  LDSM.16.M88.4 R168, [R2+0x2080] ;  /* 0x0020800002a8783b */ /* 0x000e6e0000000200 */
[C---:B--2---:R-:W-:Y:S08]  /*2590*/  HMMA.16816.F32.BF16 R12, R164.reuse, R20, R12 ;  /* 0x00000014a40c723c */ /* 0x044ff0000004180c */
[----:B------:R-:W-:Y:S01]  /*25a0*/  HMMA.16816.F32.BF16 R16, R164, R22, R16 ;  /* 0x00000016a410723c */ /* 0x000fe20000041810 */
[----:B------:R-:W2:Y:S05]  /*25b0*/  LDSM.16.M88.4 R20, [R2+0x3080] ;  /* 0x003080000214783b */ /* 0x000eaa0000000200 */
[----:B------:R-:W-:Y:S02]  /*25c0*/  LDSM.16.M88.4 R164, [R226+0x12080] ;  /* 0x01208000e2a4783b */ /* 0x000fe40000000200 */
[C---:B---3--:R-:W-:Y:S08]  /*25d0*/  HMMA.16816.F32.BF16 R4, R28.reuse, R172, R4 ;  /* 0x000000ac1c04723c */ /* 0x048ff00000041804 */
[C---:B------:R-:W-:Y:S01]  /*25e0*/  HMMA.16816.F32.BF16 R8, R28.reuse, R174, R8 ;  /* 0x000000ae1c08723c */ /* 0x040fe20000041808 */
[----:B------:R-:W3:Y:S07]  /*25f0*/  LDSM.16.M88.4 R172, [R3+0x2080] ;  /* 0x0020800003ac783b */ /* 0x000eee0000000200 */
[C---:B----4-:R-:W-:Y:S08]  /*2600*/  HMMA.16816.F32.BF16 R12, R28.reuse, R24, R12 ;  /* 0x000000181c0c723c */ /* 0x050ff0000004180c */
[----:B------:R-:W-:Y:S01]  /*2610*/  HMMA.16816.F32.BF16 R16, R28, R26, R16 ;  /* 0x0000001a1c10723c */ /* 0x000fe20000041810 */
[----:B------:R-:W4:Y:S05]  /*2620*/  LDSM.16.M88.4 R24, [R3+0x3080] ;  /* 0x003080000318783b */ /* 0x000f2a0000000200 */
[----:B------:R-:W-:Y:S02]  /*2630*/  LDSM.16.M88.4 R28, [R229+0x12080] ;  /* 0x01208000e51c783b */ /* 0x000fe40000000200 */
[C---:B-1----:R-:W-:Y:S08]  /*2640*/  HMMA.16816.F32.BF16 R4, R32.reuse, R168, R4 ;  /* 0x000000a82004723c */ /* 0x042ff00000041804 */
        /* <DEDUP_REMOVED lines=63> */
[C---:B------:R-:W-:Y:S08]  /*2a40*/  HMMA.16816.F32.BF16 R8, R32.reuse, R174, R8 ;  /* 0x000000ae2008723c */ /* 0x040ff00000041808 */
[C---:B----4-:R-:W-:Y:S08]  /*2a50*/  HMMA.16816.F32.BF16 R12, R32.reuse, R24, R12 ;  /* 0x00000018200c723c */ /* 0x050ff0000004180c */
[----:B------:R-:W-:Y:S01]  /*2a60*/  HMMA.16816.F32.BF16 R16, R32, R26, R16 ;  /* 0x0000001a2010723c */ /* 0x000fe20000041810 */
[----:B------:R-:W3:Y:S05]  /*2a70*/  LDSM.16.M88.4 R24, [R228+0x16080] ;  /* 0x01608000e418783b */ /* 0x000eea0000000200 */
[----:B------:R-:W4:Y:S02]  /*2a80*/  LDSM.16.M88.4 R32, [R224+0x7080] ;  /* 0x00708000e020783b */ /* 0x000f240000000200 */
[C---:B-1----:R-:W-:Y:S01]  /*2a90*/  HMMA.16816.F32.BF16 R4, R164.reuse, R168, R4 ;  /* 0x000000a8a404723c */ /* 0x042fe20000041804 */
[----:B------:R-:W-:Y:S04]  /*2aa0*/  DEPBAR.LE SB0, 0x0 ;  /* 0x000080000000791a */ /* 0x000fe80000000000 */
[----:B------:R-:W-:Y:S03]  /*2ab0*/  BAR.SYNC.DEFER_BLOCKING 0x0 ;  /* 0x0000000000007b1d */ /* 0x000fe60000010000 */
[C---:B------:R-:W-:Y:S08]  /*2ac0*/  HMMA.16816.F32.BF16 R8, R164.reuse, R170, R8 ;  /* 0x000000aaa408723c */ /* 0x040ff00000041808 */
[C---:B--2---:R-:W-:Y:S08]  /*2ad0*/  HMMA.16816.F32.BF16 R12, R164.reuse, R20, R12 ;  /* 0x00000014a40c723c */ /* 0x044ff0000004180c */
[----:B------:R-:W-:Y:S01]  /*2ae0*/  HMMA.16816.F32.BF16 R16, R164, R22, R16 ;  /* 0x00000016a410723c */ /* 0x000fe20000041810 */
[----:B------:R-:W-:Y:S07]  /*2af0*/  LDSM.16.M88.4 R168, [R231+0x18080] ;  /* 0x01808000e7a8783b */ /* 0x000fee0000000200 */
[C---:B---3--:R-:W-:Y:S01]  /*2b00*/  HMMA.16816.F32.BF16 R4, R24.reuse, R28, R4 ;  /* 0x0000001c1804723c */ /* 0x048fe20000041804 */
[----:B------:R-:W1:Y:S05]  /*2b10*/  LDSM.16.M88.4 R172, [R2+0x8080] ;  /* 0x0080800002ac783b */ /* 0x000e6a0000000200 */
[----:B------:R-:W2:Y:S02]  /*2b20*/  LDSM.16.M88.4 R164, [R2+0x9080] ;  /* 0x0090800002a4783b */ /* 0x000ea40000000200 */
[C---:B------:R-:W-:Y:S03]  /*2b30*/  HMMA.16816.F32.BF16 R8, R24.reuse, R30, R8 ;  /* 0x0000001e1808723c */ /* 0x040fe60000041808 */
[----:B------:R-:W-:Y:S05]  /*2b40*/  LDSM.16.M88.4 R176, [R226+0x18080] ;  /* 0x01808000e2b0783b */ /* 0x000fea0000000200 */
[C---:B----4-:R-:W-:Y:S01]  /*2b50*/  HMMA.16816.F32.BF16 R12, R24.reuse, R32, R12 ;  /* 0x00000020180c723c */ /* 0x050fe2000004180c */
[----:B------:R-:W3:Y:S05]  /*2b60*/  LDSM.16.M88.4 R180, [R3+0x8080] ;  /* 0x0080800003b4783b */ /* 0x000eea0000000200 */
[----:B------:R-:W4:Y:S02]  /*2b70*/  LDSM.16.M88.4 R184, [R3+0x9080] ;  /* 0x0090800003b8783b */ /* 0x000f240000000200 */
[----:B------:R-:W-:Y:S03]  /*2b80*/  HMMA.16816.F32.BF16 R16, R24, R34, R16 ;  /* 0x000000221810723c */ /* 0x000fe60000041810 */
[----:B------:R-:W-:Y:S01]  /*2b90*/  LDSM.16.M88.4 R188, [R225+0x8080] ;  /* 0x00808000e1bc783b */ /* 0x000fe20000000200 */
[----:B------:R-:W-:Y:S02]  /*2ba0*/  FMUL.FTZ R4, R4, c[0x0][0x2b4] ;  /* 0x0000ad0004047a20 */ /* 0x000fe40000410000 */
[----:B------:R-:W-:Y:S02]  /*2bb0*/  FMUL.FTZ R5, R5, c[0x0][0x2b4] ;  /* 0x0000ad0005057a20 */ /* 0x000fe40000410000 */
[----:B------:R-:W-:Y:S01]  /*2bc0*/  FMUL.FTZ R6, R6, c[0x0][0x2b4] ;  /* 0x0000ad0006067a20 */ /* 0x000fe20000410000 */
[----:B------:R-:W2:Y:S03]  /*2bd0*/  MUFU.TANH R197, R4 ;  /* 0x0000000400c57308 */ /* 0x000ea60000002400 */
[----:B------:R-:W-:Y:S02]  /*2be0*/  FMUL.FTZ R7, R7, c[0x0][0x2b4] ;  /* 0x0000ad0007077a20 */ /* 0x000fe40000410000 */
[----:B------:R-:W-:Y:S02]  /*2bf0*/  FMUL.FTZ R8, R8, c[0x0][0x2b4] ;  /* 0x0000ad0008087a20 */ /* 0x000fe40000410000 */
[----:B------:R-:W-:Y:S01]  /*2c00*/  FMUL.FTZ R9, R9, c[0x0][0x2b4] ;  /* 0x0000ad0009097a20 */ /* 0x000fe20000410000 */
[C---:B-1----:R-:W-:Y:S02]  /*2c10*/  HMMA.16816.F32.BF16 R20, R168.reuse, R172, RZ ;  /* 0x000000aca814723c */ /* 0x042fe400000418ff */
[----:B------:R-:W1:Y:S01]  /*2c20*/  MUFU.TANH R196, R5 ;  /* 0x0000000500c47308 */ /* 0x000e620000002400 */
[----:B------:R-:W-:Y:S02]  /*2c30*/  FMUL.FTZ R10, R10, c[0x0][0x2b4] ;  /* 0x0000ad000a0a7a20 */ /* 0x000fe40000410000 */
[----:B------:R-:W-:Y:S02]  /*2c40*/  FMUL.FTZ R11, R11, c[0x0][0x2b4] ;  /* 0x0000ad000b0b7a20 */ /* 0x000fe40000410000 */
[----:B------:R-:W-:Y:S01]  /*2c50*/  FMUL.FTZ R12, R12, c[0x0][0x2b4] ;  /* 0x0000ad000c0c7a20 */ /* 0x000fe20000410000 */
[C---:B------:R-:W-:Y:S01]  /*2c60*/  HMMA.16816.F32.BF16 R24, R168.reuse, R174, RZ ;  /* 0x000000aea818723c */ /* 0x040fe200000418ff */
[----:B------:R-:W1:Y:S03]  /*2c70*/  LDSM.16.M88.4 R172, [R229+0x18080] ;  /* 0x01808000e5ac783b */ /* 0x000e660000000200 */
[----:B------:R-:W1:Y:S01]  /*2c80*/  MUFU.TANH R199, R6 ;  /* 0x0000000600c77308 */ /* 0x000e620000002400 */
[----:B------:R-:W-:Y:S02]  /*2c90*/  FMUL.FTZ R13, R13, c[0x0][0x2b4] ;  /* 0x0000ad000d0d7a20 */ /* 0x000fe40000410000 */
[----:B------:R-:W-:Y:S01]  /*2ca0*/  FMUL.FTZ R14, R14, c[0x0][0x2b4] ;  /* 0x0000ad000e0e7a20 */ /* 0x000fe20000410000 */
[C---:B--2---:R-:W-:Y:S01]  /*2cb0*/  HMMA.16816.F32.BF16 R28, R168.reuse, R164, RZ ;  /* 0x000000a4a81c723c */ /* 0x044fe200000418ff */
[----:B------:R-:W-:Y:S03]  /*2cc0*/  FMUL.FTZ R15, R15, c[0x0][0x2b4] ;  /* 0x0000ad000f0f7a20 */ /* 0x000fe60000410000 */
[----:B------:R-:W-:Y:S02]  /*2cd0*/  FMUL.FTZ R16, R16, c[0x0][0x2b4] ;  /* 0x0000ad0010107a20 */ /* 0x000fe40000410000 */
[----:B------:R2:W-:Y:S01]  /*2ce0*/  MUFU.TANH R198, R7 ;  /* 0x0000000700c67308 */ /* 0x0005e20000002400 */
[----:B------:R-:W-:Y:S01]  /*2cf0*/  FMUL.FTZ R17, R17, c[0x0][0x2b4] ;  /* 0x0000ad0011117a20 */ /* 0x000fe20000410000 */
[----:B------:R-:W-:Y:S01]  /*2d00*/  HMMA.16816.F32.BF16 R32, R168, R166, RZ ;  /* 0x000000a6a820723c */ /* 0x000fe200000418ff */
[----:B------:R-:W1:Y:S03]  /*2d10*/  LDSM.16.M88.4 R164, [R225+0x9080] ;  /* 0x00908000e1a4783b */ /* 0x000e660000000200 */
[----:B------:R-:W-:Y:S02]  /*2d20*/  FMUL.FTZ R18, R18, c[0x0][0x2b4] ;  /* 0x0000ad0012127a20 */ /* 0x000fe40000410000 */
[----:B------:R-:W-:Y:S02]  /*2d30*/  LDSM.16.M88.4 R168, [R228+0x18080] ;  /* 0x01808000e4a8783b */ /* 0x000fe40000000200 */
[C---:B---3--:R-:W-:Y:S01]  /*2d40*/  HMMA.16816.F32.BF16 R20, R176.reuse, R180, R20 ;  /* 0x000000b4b014723c */ /* 0x048fe20000041814 */
[----:B------:R-:W3:Y:S07]  /*2d50*/  MUFU.TANH R195, R8 ;  /* 0x0000000800c37308 */ /* 0x000eee0000002400 */
[C---:B------:R-:W-:Y:S01]  /*2d60*/  HMMA.16816.F32.BF16 R24, R176.reuse, R182, R24 ;  /* 0x000000b6b018723c */ /* 0x040fe20000041818 */
[----:B------:R-:W3:Y:S05]  /*2d70*/  LDSM.16.M88.4 R180, [R224+0x8080] ;  /* 0x00808000e0b4783b */ /* 0x000eea0000000200 */
[----:B--2---:R-:W-:Y:S02]  /*2d80*/  LDSM.16.M88.4 R4, [R224+0xd080] ;  /* 0x00d08000e004783b */ /* 0x004fe40000000200 */
[C---:B----4-:R-:W-:Y:S08]  /*2d90*/  HMMA.16816.F32.BF16 R28, R176.reuse, R184, R28 ;  /* 0x000000b8b01c723c */ /* 0x050ff0000004181c */
[----:B------:R-:W-:Y:S01]  /*2da0*/  HMMA.16816.F32.BF16 R32, R176, R186, R32 ;  /* 0x000000bab020723c */ /* 0x000fe20000041820 */
[----:B------:R-:W2:Y:S05]  /*2db0*/  LDSM.16.M88.4 R176, [R224+0x9080] ;  /* 0x00908000e0b0783b */ /* 0x000eaa0000000200 */
[----:B------:R-:W-:Y:S02]  /*2dc0*/  LDSM.16.M88.4 R184, [R231+0x1a080] ;  /* 0x01a08000e7b8783b */ /* 0x000fe40000000200 */
[C---:B-1----:R-:W-:Y:S08]  /*2dd0*/  HMMA.16816.F32.BF16 R20, R172.reuse, R188, R20 ;  /* 0x000000bcac14723c */ /* 0x042ff00000041814 */
[C---:B------:R-:W-:Y:S01]  /*2de0*/  HMMA.16816.F32.BF16 R24, R172.reuse, R190, R24 ;  /* 0x000000beac18723c */ /* 0x040fe20000041818 */
[----:B------:R-:W1:Y:S07]  /*2df0*/  LDSM.16.M88.4 R188, [R2+0xa080] ;  /* 0x00a0800002bc783b */ /* 0x000e6e0000000200 */
[C---:B------:R-:W-:Y:S08]  /*2e00*/  HMMA.16816.F32.BF16 R28, R172.reuse, R164, R28 ;  /* 0x000000a4ac1c723c */ /* 0x040ff0000004181c */
[----:B------:R-:W-:Y:S01]  /*2e10*/  HMMA.16816.F32.BF16 R32, R172, R166, R32 ;  /* 0x000000a6ac20723c */ /* 0x000fe20000041820 */
[----:B------:R-:W4:Y:S05]  /*2e20*/  LDSM.16.M88.4 R164, [R2+0xb080] ;  /* 0x00b0800002a4783b */ /* 0x000f2a0000000200 */
[----:B------:R-:W-:Y:S02]  /*2e30*/  LDSM.16.M88.4 R172, [R226+0x1a080] ;  /* 0x01a08000e2ac783b */ /* 0x000fe40000000200 */
[C---:B---3--:R-:W-:Y:S08]  /*2e40*/  HMMA.16816.F32.BF16 R20, R168.reuse, R180, R20 ;  /* 0x000000b4a814723c */ /* 0x048ff00000041814 */
[C---:B------:R-:W-:Y:S01]  /*2e50*/  HMMA.16816.F32.BF16 R24, R168.reuse, R182, R24 ;  /* 0x000000b6a818723c */ /* 0x040fe20000041818 */
[----:B------:R-:W3:Y:S07]  /*2e60*/  LDSM.16.M88.4 R180, [R3+0xa080] ;  /* 0x00a0800003b4783b */ /* 0x000eee0000000200 */
[C---:B--2---:R-:W-:Y:S08]  /*2e70*/  HMMA.16816.F32.BF16 R28, R168.reuse, R176, R28 ;  /* 0x000000b0a81c723c */ /* 0x044ff0000004181c */
[----:B------:R-:W-:Y:S01]  /*2e80*/  HMMA.16816.F32.BF16 R32, R168, R178, R32 ;  /* 0x000000b2a820723c */ /* 0x000fe20000041820 */
[----:B------:R-:W2:Y:S05]  /*2e90*/  LDSM.16.M88.4 R168, [R3+0xb080] ;  /* 0x00b0800003a8783b */ /* 0x000eaa0000000200 */
[----:B------:R-:W-:Y:S02]  /*2ea0*/  LDSM.16.M88.4 R176, [R229+0x1a080] ;  /* 0x01a08000e5b0783b */ /* 0x000fe40000000200 */
[C---:B-1----:R-:W-:Y:S08]  /*2eb0*/  HMMA.16816.F32.BF16 R20, R184.reuse, R188, R20 ;  /* 0x000000bcb814723c */ /* 0x042ff00000041814 */
[C---:B------:R-:W-:Y:S01]  /*2ec0*/  HMMA.16816.F32.BF16 R24, R184.reuse, R190, R24 ;  /* 0x000000beb818723c */ /* 0x040fe20000041818 */
[----:B------:R-:W1:Y:S07]  /*2ed0*/  LDSM.16.M88.4 R188, [R225+0xa080] ;  /* 0x00a08000e1bc783b */ /* 0x000e6e0000000200 */
[C---:B----4-:R-:W-:Y:S08]  /*2ee0*/  HMMA.16816.F32.BF16 R28, R184.reuse, R164, R28 ;  /* 0x000000a4b81c723c */ /* 0x050ff0000004181c */
        /* <DEDUP_REMOVED lines=36> */
[----:B------:R-:W-:Y:S05]  /*3130*/  LDSM.16.M88.4 R168, [R231+0x1e080] ;  /* 0x01e08000e7a8783b */ /* 0x000fea0000000200 */
[----:B------:R-:W2:Y:S02]  /*3140*/  LDSM.16.M88.4 R176, [R2+0xe080] ;  /* 0x00e0800002b0783b */ /* 0x000ea40000000200 */
[C---:B-1----:R-:W-:Y:S01]  /*3150*/  HMMA.16816.F32.BF16 R20, R180.reuse, R188, R20 ;  /* 0x000000bcb414723c */ /* 0x042fe20000041814 */
[----:B------:R-:W1:Y:S07]  /*3160*/  MUFU.TANH R188, R9 ;  /* 0x0000000900bc7308 */ /* 0x000e6e0000002400 */
[C---:B------:R-:W-:Y:S03]  /*3170*/  HMMA.16816.F32.BF16 R24, R180.reuse, R190, R24 ;  /* 0x000000beb418723c */ /* 0x040fe60000041818 */
[----:B------:R-:W1:Y:S05]  /*3180*/  MUFU.TANH R190, R10 ;  /* 0x0000000a00be7308 */ /* 0x000e6a0000002400 */
[C---:B----4-:R-:W-:Y:S05]  /*3190*/  HMMA.16816.F32.BF16 R28, R180.reuse, R164, R28 ;  /* 0x000000a4b41c723c */ /* 0x050fea000004181c */
[----:B------:R4:W1:Y:S02]  /*31a0*/  MUFU.TANH R189, R11 ;  /* 0x0000000b00bd7308 */ /* 0x0008640000002400 */
[----:B------:R-:W-:Y:S01]  /*31b0*/  FMUL.FTZ R164, R19, c[0x0][0x2b4] ;  /* 0x0000ad0013a47a20 */ /* 0x000fe20000410000 */
[----:B------:R-:W-:Y:S07]  /*31c0*/  HMMA.16816.F32.BF16 R32, R180, R166, R32 ;  /* 0x000000a6b420723c */ /* 0x000fee0000041820 */
[----:B------:R-:W1:Y:S01]  /*31d0*/  MUFU.TANH R182, R12 ;  /* 0x0000000c00b67308 */ /* 0x000e620000002400 */
[C---:B---3--:R-:W-:Y:S08]  /*31e0*/  HMMA.16816.F32.BF16 R20, R172.reuse, R184, R20 ;  /* 0x000000b8ac14723c */ /* 0x048ff00000041814 */
[C---:B------:R-:W-:Y:S01]  /*31f0*/  HMMA.16816.F32.BF16 R24, R172.reuse, R186, R24 ;  /* 0x000000baac18723c */ /* 0x040fe20000041818 */
[----:B------:R-:W3:Y:S01]  /*3200*/  MUFU.TANH R181, R13 ;  /* 0x0000000d00b57308 */ /* 0x000ee20000002400 */
[----:B----4-:R-:W4:Y:S06]  /*3210*/  LDSM.16.M88.4 R8, [R2+0xf080] ;  /* 0x00f080000208783b */ /* 0x010f2c0000000200 */
[C---:B------:R-:W-:Y:S03]  /*3220*/  HMMA.16816.F32.BF16 R28, R172.reuse, R4, R28 ;  /* 0x00000004ac1c723c */ /* 0x040fe6000004181c */
[----:B------:R-:W-:Y:S05]  /*3230*/  MUFU.TANH R184, R14 ;  /* 0x0000000e00b87308 */ /* 0x000fea0000002400 */
[----:B------:R-:W-:Y:S01]  /*3240*/  HMMA.16816.F32.BF16 R32, R172, R6, R32 ;  /* 0x00000006ac20723c */ /* 0x000fe20000041820 */
[----:B------:R-:W-:Y:S04]  /*3250*/  LDSM.16.M88.4 R4, [R226+0x1e080] ;  /* 0x01e08000e204783b */ /* 0x000fe80000000200 */
[----:B------:R1:W-:Y:S03]  /*3260*/  MUFU.TANH R183, R15 ;  /* 0x0000000f00b77308 */ /* 0x0003e60000002400 */
[C---:B--2---:R-:W-:Y:S07]  /*3270*/  HMMA.16816.F32.BF16 R20, R168.reuse, R176, R20 ;  /* 0x000000b0a814723c */ /* 0x044fee0000041814 */
[----:B------:R-:W-:Y:S01]  /*3280*/  MUFU.TANH R180, R16 ;  /* 0x0000001000b47308 */ /* 0x000fe20000002400 */
[C---:B------:R-:W-:Y:S09]  /*3290*/  HMMA.16816.F32.BF16 R24, R168.reuse, R178, R24 ;  /* 0x000000b2a818723c */ /* 0x040ff20000041818 */
[----:B------:R-:W-:Y:S01]  /*32a0*/  MUFU.TANH R176, R17 ;  /* 0x0000001100b07308 */ /* 0x000fe20000002400 */
[C---:B----4-:R-:W-:Y:S01]  /*32b0*/  HMMA.16816.F32.BF16 R28, R168.reuse, R8, R28 ;  /* 0x00000008a81c723c */ /* 0x050fe2000004181c */
[----:B-1----:R-:W1:Y:S08]  /*32c0*/  LDSM.16.M88.4 R12, [R3+0xe080] ;  /* 0x00e08000030c783b */ /* 0x002e700000000200 */
[----:B------:R2:W-:Y:S03]  /*32d0*/  MUFU.TANH R178, R18 ;  /* 0x0000001200b27308 */ /* 0x0005e60000002400 */
[----:B------:R-:W-:Y:S01]  /*32e0*/  FSEL R8, R197, -INF , P3 ;  /* 0xff800000c5087808 */ /* 0x000fe20001800000 */
[----:B------:R-:W-:Y:S04]  /*32f0*/  HMMA.16816.F32.BF16 R32, R168, R10, R32 ;  /* 0x0000000aa820723c */ /* 0x000fe80000041820 */
[--C-:B------:R-:W-:Y:S02]  /*3300*/  FFMA.FTZ R8, R8, c[0x0][0x29c], -R193.reuse ;  /* 0x0000a70008087a23 */ /* 0x100fe400000108c1 */
[----:B------:R4:W-:Y:S10]  /*3310*/  MUFU.TANH R177, R164 ;  /* 0x000000a400b17308 */ /* 0x0009f40000002400 */
[----:B------:R3:W-:Y:S01]  /*3320*/  MUFU.EX2 R172, R8 ;  /* 0x0000000800ac7308 */ /* 0x0007e20000000800 */
[----:B--2---:R-:W2:Y:S01]  /*3330*/  LDSM.16.M88.4 R16, [R3+0xf080] ;  /* 0x00f080000310783b */ /* 0x004ea20000000200 */
[----:B----4-:R-:W-:Y:S01]  /*3340*/  FSEL R164, R196, -INF , P0 ;  /* 0xff800000c4a47808 */ /* 0x010fe20000000000 */
[C---:B-1----:R-:W-:Y:S05]  /*3350*/  HMMA.16816.F32.BF16 R20, R4.reuse, R12, R20 ;  /* 0x0000000c0414723c */ /* 0x042fea0000041814 */
[--C-:B------:R-:W-:Y:S02]  /*3360*/  FFMA.FTZ R170, R164, c[0x0][0x29c], -R193.reuse ;  /* 0x0000a700a4aa7a23 */ /* 0x100fe400000108c1 */
[----:B------:R-:W-:Y:S01]  /*3370*/  FSEL R12, R199, -INF , P3 ;  /* 0xff800000c70c7808 */ /* 0x000fe20001800000 */
[C---:B------:R-:W-:Y:S01]  /*3380*/  HMMA.16816.F32.BF16 R24, R4.reuse, R14, R24 ;  /* 0x0000000e0418723c */ /* 0x040fe20000041818 */
[----:B---3--:R-:W-:Y:S02]  /*3390*/  LDSM.16.M88.4 R8, [R229+0x1e080] ;  /* 0x01e08000e508783b */ /* 0x008fe40000000200 */
[----:B------:R-:W1:Y:S01]  /*33a0*/  MUFU.EX2 R170, R170 ;  /* 0x000000aa00aa7308 */ /* 0x000e620000000800 */
[--C-:B------:R-:W-:Y:S01]  /*33b0*/  FFMA.FTZ R12, R12, c[0x0][0x29c], -R192.reuse ;  /* 0x0000a7000c0c7a23 */ /* 0x100fe200000108c0 */
[----:B------:R-:W-:Y:S01]  /*33c0*/  LOP3.LUT P3, RZ, R239, 0x8, RZ, 0xc0, !PT ;  /* 0x00000008efff7812 */ /* 0x000fe2000786c0ff */
[----:B------:R-:W3:Y:S07]  /*33d0*/  LDSM.16.M88.4 R164, [R225+0xe080] ;  /* 0x00e08000e1a4783b */ /* 0x000eee0000000200 */
[----:B------:R4:W-:Y:S01]  /*33e0*/  MUFU.EX2 R173, R12 ;  /* 0x0000000c00ad7308 */ /* 0x0009e20000000800 */
[C---:B--2---:R-:W-:Y:S07]  /*33f0*/  HMMA.16816.F32.BF16 R28, R4.reuse, R16, R28 ;  /* 0x00000010041c723c */ /* 0x044fee000004181c */
[----:B------:R-:W-:Y:S01]  /*3400*/  FSEL R16, R195, -INF , P5 ;  /* 0xff800000c3107808 */ /* 0x000fe20002800000 */
[----:B------:R-:W-:Y:S04]  /*3410*/  HMMA.16816.F32.BF16 R32, R4, R18, R32 ;  /* 0x000000120420723c */ /* 0x000fe80000041820 */
[--C-:B------:R-:W-:Y:S03]  /*3420*/  FFMA.FTZ R16, R16, c[0x0][0x29c], -R193.reuse ;  /* 0x0000a70010107a23 */ /* 0x100fe600000108c1 */
[----:B------:R-:W-:Y:S01]  /*3430*/  FSEL R4, R188, -INF , P4 ;  /* 0xff800000bc047808 */ /* 0x000fe20002000000 */
[----:B------:R2:W1:Y:S01]  /*3440*/  MUFU.EX2 R169, R16 ;  /* 0x0000001000a97308 */ /* 0x0004620000000800 */
[----:B----4-:R-:W-:Y:S02]  /*3450*/  FSEL R12, R198, -INF , P0 ;  /* 0xff800000c60c7808 */ /* 0x010fe40000000000 */
[----:B------:R-:W-:Y:S03]  /*3460*/  LOP3.LUT P0, RZ, R239, 0x1, RZ, 0xc0, !PT ;  /* 0x00000001efff7812 */ /* 0x000fe6000780c0ff */
[--C-:B------:R-:W-:Y:S02]  /*3470*/  FFMA.FTZ R168, R12, c[0x0][0x29c], -R192.reuse ;  /* 0x0000a7000ca87a23 */ /* 0x100fe400000108c0 */
[----:B------:R-:W4:Y:S01]  /*3480*/  LDSM.16.M88.4 R12, [R225+0xf080] ;  /* 0x00f08000e10c783b */ /* 0x000f220000000200 */
[C---:B---3--:R-:W-:Y:S01]  /*3490*/  HMMA.16816.F32.BF16 R20, R8.reuse, R164, R20 ;  /* 0x000000a40814723c */ /* 0x048fe20000041814 */
[----:B------:R3:W-:Y:S06]  /*34a0*/  MUFU.EX2 R175, R168 ;  /* 0x000000a800af7308 */ /* 0x0007ec0000000800 */
[----:B------:R-:W-:Y:S01]  /*34b0*/  FSEL R164, R190, -INF , P5 ;  /* 0xff800000bea47808 */ /* 0x000fe20002800000 */
[C---:B------:R-:W-:Y:S01]  /*34c0*/  HMMA.16816.F32.BF16 R24, R8.reuse, R166, R24 ;  /* 0x000000a60818723c */ /* 0x040fe20000041818 */
[----:B------:R-:W-:Y:S03]  /*34d0*/  PLOP3.LUT P5, PT, PT, PT, UP0, 0x80, 0x0 ;  /* 0x000000000000781c */ /* 0x000fe60003faf008 */
[--C-:B------:R-:W-:Y:S01]  /*34e0*/  FFMA.FTZ R164, R164, c[0x0][0x29c], -R192.reuse ;  /* 0x0000a700a4a47a23 */ /* 0x100fe200000108c0 */
[----:B--2---:R-:W-:Y:S03]  /*34f0*/  LDSM.16.M88.4 R16, [R224+0xe080] ;  /* 0x00e08000e010783b */ /* 0x004fe60000000200 */
[----:B------:R2:W-:Y:S01]  /*3500*/  MUFU.EX2 R174, R164 ;  /* 0x000000a400ae7308 */ /* 0x0005e20000000800 */
[--C-:B---3--:R-:W-:Y:S02]  /*3510*/  FFMA.FTZ R168, R4, c[0x0][0x29c], -R193.reuse ;  /* 0x0000a70004a87a23 */ /* 0x108fe400000108c1 */
[----:B------:R-:W3:Y:S07]  /*3520*/  LDSM.16.M88.4 R4, [R228+0x1e080] ;  /* 0x01e08000e404783b */ /* 0x000eee0000000200 */
[----:B------:R-:W1:Y:S01]  /*3530*/  MUFU.EX2 R168, R168 ;  /* 0x000000a800a87308 */ /* 0x000e620000000800 */
[C---:B----4-:R-:W-:Y:S03]  /*3540*/  HMMA.16816.F32.BF16 R28, R8.reuse, R12, R28 ;  /* 0x0000000c081c723c */ /* 0x050fe6000004181c */
[----:B--2---:R-:W-:Y:S04]  /*3550*/  FSEL R164, R189, -INF , P4 ;  /* 0xff800000bda47808 */ /* 0x004fe80002000000 */
[----:B------:R-:W-:Y:S01]  /*3560*/  FSEL R12, R182, -INF , P3 ;  /* 0xff800000b60c7808 */ /* 0x000fe20001800000 */
[----:B------:R-:W-:Y:S01]  /*3570*/  HMMA.16816.F32.BF16 R32, R8, R14, R32 ;  /* 0x0000000e0820723c */ /* 0x000fe20000041820 */
[----:B------:R-:W2:Y:S03]  /*3580*/  LDS R8, [R243.X4+0x20180] ;  /* 0x02018000f3087984 */ /* 0x000ea60000004800 */
[----:B------:R-:W-:Y:S02]  /*3590*/  FFMA.FTZ R171, R164, c[0x0][0x29c], -R192 ;  /* 0x0000a700a4ab7a23 */ /* 0x000fe400000108c0 */
[----:B------:R-:W4:Y:S01]  /*35a0*/  LDSM.16.M88.4 R164, [R224+0xf080] ;  /* 0x00f08000e0a4783b */ /* 0x000f220000000200 */
[----:B------:R-:W-:Y:S01]  /*35b0*/  FSEL R9, R181, -INF , P2 ;  /* 0xff800000b5097808 */ /* 0x000fe20001000000 */
[----:B------:R-:W-:Y:S01]  /*35c0*/  FFMA.FTZ R14, -R188, R188, 1 ;  /* 0x3f800000bc0e7423 */ /* 0x000fe200000101bc */
[----:B-1----:R-:W-:Y:S01]  /*35d0*/  F2FP.BF16.PACK_AB R15, R170, R172 ;  /* 0x000000acaa0f723e */ /* 0x002fe200000010ff */
[----:B------:R-:W-:Y:S02]  /*35e0*/  MUFU.EX2 R171, R171 ;  /* 0x000000ab00ab7308 */ /* 0x000fe40000000800 */
[--C-:B------:R-:W-:Y:S02]  /*35f0*/  FFMA.FTZ R9, R9, c[0x0][0x29c], -R193.reuse ;  /* 0x0000a70009097a23 */ /* 0x100fe400000108c1 */
[--C-:B------:R-:W-:Y:S01]  /*3600*/  FFMA.FTZ R12, R12, c[0x0][0x29c], -R193.reuse ;  /* 0x0000a7000c0c7a23 */ /* 0x100fe200000108c1 */
[C---:B---3--:R-:W-:Y:S05]  /*3610*/  HMMA.16816.F32.BF16 R20, R4.reuse, R16, R20 ;  /* 0x000000100414723c */ /* 0x048fea0000041814 */
[----:B------:R1:W-:Y:S02]  /*3620*/  MUFU.EX2 R10, R9 ;  /* 0x00000009000a7308 */ /* 0x0003e40000000800 */
[----:B------:R-:W-:Y:S01]  /*3630*/  FFMA.FTZ R16, -R176, R176, 1 ;  /* 0x3f800000b0107423 */ /* 0x000fe200000101b0 */
[C---:B------:R-:W-:Y:S07]  /*3640*/  HMMA.16816.F32.BF16 R24, R4.reuse, R18, R24 ;  /* 0x000000120418723c */ /* 0x040fee0000041818 */
[----:B------:R3:W3:Y:S09]  /*3650*/  MUFU.EX2 R11, R12 ;  /* 0x0000000c000b7308 */ /* 0x0006f20000000800 */
[----:B--2---:R-:W-:Y:S01]  /*3660*/  FADD.FTZ R20, R20, -R8 ;  /* 0x8000000814147221 */ /* 0x004fe20000010000 */
[----:B-1----:R-:W-:Y:S01]  /*3670*/  FSEL R9, R184, -INF , P3 ;  /* 0xff800000b8097808 */ /* 0x002fe20001800000 */
[C---:B----4-:R-:W-:Y:S03]  /*3680*/  HMMA.16816.F32.BF16 R28, R4.reuse, R164, R28 ;  /* 0x000000a4041c723c */ /* 0x050fe6000004181c */
[----:B------:R-:W-:Y:S02]  /*3690*/  FMUL.FTZ R20, R172, R20 ;  /* 0x00000014ac147220 */ /* 0x000fe40000410000 */
[----:B------:R-:W-:Y:S02]  /*36a0*/  FFMA.FTZ R9, R9, c[0x0][0x29c], -R192 ;  /* 0x0000a70009097a23 */ /* 0x000fe400000108c0 */
[--C-:B------:R-:W-:Y:S01]  /*36b0*/  FADD.FTZ R24, R24, -R8.reuse ;  /* 0x8000000818187221 */ /* 0x100fe20000010000 */
[----:B------:R-:W-:Y:S01]  /*36c0*/  HMMA.16816.F32.BF16 R32, R4, R166, R32 ;  /* 0x000000a60420723c */ /* 0x000fe20000041820 */
[----:B------:R1:W-:Y:S03]  /*36d0*/  MUFU.EX2 R19, R9 ;  /* 0x0000000900137308 */ /* 0x0003e60000000800 */
[--C-:B------:R-:W-:Y:S01]  /*36e0*/  FADD.FTZ R21, R21, -R8.reuse ;  /* 0x8000000815157221 */ /* 0x100fe20000010000 */
[----:B---3--:R-:W-:Y:S01]  /*36f0*/  FSEL R12, R176, -INF , P0 ;  /* 0xff800000b00c7808 */ /* 0x008fe20000000000 */
[----:B------:R-:W-:Y:S01]  /*3700*/  FADD.FTZ R25, R25, -R8 ;  /* 0x8000000819197221 */ /* 0x000fe20000010000 */
[----:B------:R-:W-:Y:S01]  /*3710*/  FSEL R4, R178, -INF , P1 ;  /* 0xff800000b2047808 */ /* 0x000fe20000800000 */
[----:B------:R-:W-:Y:S01]  /*3720*/  FMUL.FTZ R7, R169, R24 ;  /* 0x00000018a9077220 */ /* 0x000fe20000410000 */
[----:B------:R-:W-:Y:S03]  /*3730*/  FSEL R5, R177, -INF , P0 ;  /* 0xff800000b1057808 */ /* 0x000fe60000000000 */
[----:B------:R-:W-:Y:S02]  /*3740*/  FFMA.FTZ R6, R4, c[0x0][0x29c], -R192 ;  /* 0x0000a70004067a23 */ /* 0x000fe400000108c0 */
[----:B------:R-:W-:Y:S02]  /*3750*/  FMUL.FTZ R25, R168, R25 ;  /* 0x00000019a8197220 */ /* 0x000fe40000410000 */
[----:B------:R2:W-:Y:S01]  /*3760*/  MUFU.EX2 R17, R6 ;  /* 0x0000000600117308 */ /* 0x0005e20000000800 */
[--C-:B------:R-:W-:Y:S02]  /*3770*/  FADD.FTZ R29, R29, -R8.reuse ;  /* 0x800000081d1d7221 */ /* 0x100fe40000010000 */
[----:B------:R-:W-:Y:S02]  /*3780*/  FMUL.FTZ R21, R170, R21 ;  /* 0x00000015aa157220 */ /* 0x000fe40000410000 */
[----:B------:R-:W-:Y:S03]  /*3790*/  FFMA.FTZ R4, -R196, R196, 1 ;  /* 0x3f800000c4047423 */ /* 0x000fe600000101c4 */
[--C-:B------:R-:W-:Y:S01]  /*37a0*/  FADD.FTZ R13, R32, -R8.reuse ;  /* 0x80000008200d7221 */ /* 0x100fe20000010000 */
[----:B-1----:R-:W-:Y:S01]  /*37b0*/  FSEL R9, R183, -INF , P2 ;  /* 0xff800000b7097808 */ /* 0x002fe20001000000 */
[----:B------:R-:W-:Y:S02]  /*37c0*/  FADD.FTZ R33, R33, -R8 ;  /* 0x8000000821217221 */ /* 0x000fe40000010000 */
[----:B------:R-:W-:Y:S02]  /*37d0*/  FMUL.FTZ R21, R4, R21 ;  /* 0x0000001504157220 */ /* 0x000fe40000410000 */
[--C-:B------:R-:W-:Y:S01]  /*37e0*/  FFMA.FTZ R9, R9, c[0x0][0x29c], -R192.reuse ;  /* 0x0000a70009097a23 */ /* 0x100fe200000108c0 */
[----:B------:R-:W1:Y:S01]  /*37f0*/  LDS R4, [R243.X4+0x201a0] ;  /* 0x0201a000f3047984 */ /* 0x000e620000004800 */
[----:B------:R-:W-:Y:S02]  /*3800*/  FFMA.FTZ R192, R5, c[0x0][0x29c], -R192 ;  /* 0x0000a70005c07a23 */ /* 0x000fe400000108c0 */
[----:B------:R3:W-:Y:S01]  /*3810*/  MUFU.EX2 R18, R9 ;  /* 0x0000000900127308 */ /* 0x0007e20000000800 */
[----:B------:R-:W-:Y:S01]  /*3820*/  FFMA.FTZ R5, -R197, R197, 1 ;  /* 0x3f800000c5057423 */ /* 0x000fe200000101c5 */
[----:B------:R4:W-:Y:S03]  /*3830*/  STS [R240], R15 ;  /* 0x0000000ff0007388 */ /* 0x0009e60000000800 */
[----:B------:R-:W-:Y:S01]  /*3840*/  FMUL.FTZ R20, R5, R20 ;  /* 0x0000001405147220 */ /* 0x000fe20000410000 */
[----:B------:R-:W-:Y:S01]  /*3850*/  F2FP.BF16.PACK_AB R5, R10, R11 ;  /* 0x0000000b0a05723e */ /* 0x000fe200000010ff */
[----:B--2---:R-:W-:Y:S02]  /*3860*/  FADD.FTZ R6, R28, -R8 ;  /* 0x800000081c067221 */ /* 0x004fe40000010000 */
[----:B------:R-:W-:Y:S01]  /*3870*/  FFMA.FTZ R8, -R195, R195, 1 ;  /* 0x3f800000c3087423 */ /* 0x000fe200000101c3 */
[----:B------:R-:W-:Y:S01]  /*3880*/  MUFU.EX2 R192, R192 ;  /* 0x000000c000c07308 */ /* 0x000fe20000000800 */
[----:B------:R-:W-:Y:S02]  /*3890*/  FMUL.FTZ R6, R11, R6 ;  /* 0x000000060b067220 */ /* 0x000fe40000410000 */
[----:B------:R-:W-:Y:S02]  /*38a0*/  FMUL.FTZ R7, R8, R7 ;  /* 0x0000000708077220 */ /* 0x000fe40000410000 */
[----:B------:R-:W-:Y:S02]  /*38b0*/  FFMA.FTZ R8, -R182, R182, 1 ;  /* 0x3f800000b6087423 */ /* 0x000fe400000101b6 */
[----:B------:R-:W-:Y:S02]  /*38c0*/  FMUL.FTZ R10, R10, R29 ;  /* 0x0000001d0a0a7220 */ /* 0x000fe40000410000 */
[----:B------:R-:W-:Y:S02]  /*38d0*/  FMUL.FTZ R11, R14, R25 ;  /* 0x000000190e0b7220 */ /* 0x000fe40000410000 */
[----:B------:R-:W-:Y:S02]  /*38e0*/  FFMA.FTZ R14, -R181, R181, 1 ;  /* 0x3f800000b50e7423 */ /* 0x000fe400000101b5 */
[----:B------:R-:W-:Y:S01]  /*38f0*/  FMUL.FTZ R6, R8, R6 ;  /* 0x0000000608067220 */ /* 0x000fe20000410000 */
[C---:B---3--:R-:W-:Y:S01]  /*3900*/  FSEL R9, R180.reuse, -INF , P1 ;  /* 0xff800000b4097808 */ /* 0x048fe20000800000 */
[----:B------:R-:W-:Y:S01]  /*3910*/  FFMA.FTZ R8, -R180, R180, 1 ;  /* 0x3f800000b4087423 */ /* 0x000fe200000101b4 */
[----:B------:R-:W-:Y:S01]  /*3920*/  F2FP.BF16.PACK_AB R11, R11, R7 ;  /* 0x000000070b0b723e */ /* 0x000fe200000010ff */
[----:B------:R-:W-:Y:S01]  /*3930*/  FMUL.FTZ R14, R14, R10 ;  /* 0x0000000a0e0e7220 */ /* 0x000fe20000410000 */
[----:B------:R-:W-:Y:S01]  /*3940*/  F2FP.BF16.PACK_AB R7, R171, R174 ;  /* 0x000000aeab07723e */ /* 0x000fe200000010ff */
[--C-:B------:R-:W-:Y:S01]  /*3950*/  FFMA.FTZ R9, R9, c[0x0][0x29c], -R193.reuse ;  /* 0x0000a70009097a23 */ /* 0x100fe200000108c1 */
[----:B------:R-:W-:Y:S01]  /*3960*/  F2FP.BF16.PACK_AB R10, R21, R20 ;  /* 0x00000014150a723e */ /* 0x000fe200000010ff */
[----:B------:R-:W-:Y:S01]  /*3970*/  FFMA.FTZ R193, R12, c[0x0][0x29c], -R193 ;  /* 0x0000a7000cc17a23 */ /* 0x000fe200000108c1 */
[----:B------:R-:W-:Y:S01]  /*3980*/  F2FP.BF16.PACK_AB R12, R168, R169 ;  /* 0x000000a9a80c723e */ /* 0x000fe200000010ff */
[----:B----4-:R-:W-:Y:S01]  /*3990*/  FFMA.FTZ R15, -R183, R183, 1 ;  /* 0x3f800000b70f7423 */ /* 0x010fe200000101b7 */
[----:B------:R-:W-:Y:S01]  /*39a0*/  F2FP.BF16.PACK_AB R14, R14, R6 ;  /* 0x000000060e0e723e */ /* 0x000fe200000010ff */
[----:B------:R-:W2:Y:S01]  /*39b0*/  MUFU.EX2 R9, R9 ;  /* 0x0000000900097308 */ /* 0x000ea20000000800 */
[----:B------:R-:W-:Y:S01]  /*39c0*/  IADD3 R6, R240, R200, RZ ;  /* 0x000000c8f0067210 */ /* 0x000fe20007ffe0ff */
[--C-:B-1----:R-:W-:Y:S02]  /*39d0*/  FADD.FTZ R22, R22, -R4.reuse ;  /* 0x8000000416167221 */ /* 0x102fe40000010000 */
[--C-:B------:R-:W-:Y:S02]  /*39e0*/  FADD.FTZ R23, R23, -R4.reuse ;  /* 0x8000000417177221 */ /* 0x100fe40000010000 */
[--C-:B------:R-:W-:Y:S02]  /*39f0*/  FADD.FTZ R26, R26, -R4.reuse ;  /* 0x800000041a1a7221 */ /* 0x100fe40000010000 */
[----:B------:R-:W-:Y:S02]  /*3a00*/  FMUL.FTZ R23, R175, R23 ;  /* 0x00000017af177220 */ /* 0x000fe40000410000 */
[----:B------:R-:W1:Y:S01]  /*3a10*/  MUFU.EX2 R193, R193 ;  /* 0x000000c100c17308 */ /* 0x000e620000000800 */
[--C-:B------:R-:W-:Y:S02]  /*3a20*/  FADD.FTZ R27, R27, -R4.reuse ;  /* 0x800000041b1b7221 */ /* 0x100fe40000010000 */
[--C-:B------:R-:W-:Y:S02]  /*3a30*/  FADD.FTZ R30, R30, -R4.reuse ;  /* 0x800000041e1e7221 */ /* 0x100fe40000010000 */
[--C-:B------:R-:W-:Y:S02]  /*3a40*/  FADD.FTZ R31, R31, -R4.reuse ;  /* 0x800000041f1f7221 */ /* 0x100fe40000010000 */
[--C-:B------:R-:W-:Y:S02]  /*3a50*/  FADD.FTZ R34, R34, -R4.reuse ;  /* 0x8000000422227221 */ /* 0x100fe40000010000 */
[----:B------:R-:W-:Y:S02]  /*3a60*/  FADD.FTZ R35, R35, -R4 ;  /* 0x8000000423237221 */ /* 0x000fe40000010000 */
[----:B------:R-:W-:Y:S02]  /*3a70*/  FMUL.FTZ R26, R174, R26 ;  /* 0x0000001aae1a7220 */ /* 0x000fe40000410000 */
[----:B------:R-:W-:Y:S02]  /*3a80*/  FMUL.FTZ R27, R171, R27 ;  /* 0x0000001bab1b7220 */ /* 0x000fe40000410000 */
[----:B--2---:R-:W-:Y:S02]  /*3a90*/  FMUL.FTZ R13, R9, R13 ;  /* 0x0000000d090d7220 */ /* 0x004fe40000410000 */
[----:B------:R-:W-:Y:S02]  /*3aa0*/  FMUL.FTZ R30, R19, R30 ;  /* 0x0000001e131e7220 */ /* 0x000fe40000410000 */
[----:B------:R-:W-:Y:S01]  /*3ab0*/  FMUL.FTZ R13, R8, R13 ;  /* 0x0000000d080d7220 */ /* 0x000fe20000410000 */
[----:B------:R-:W-:Y:S01]  /*3ac0*/  F2FP.BF16.PACK_AB R8, R175, R173 ;  /* 0x000000adaf08723e */ /* 0x000fe200000010ff */
[----:B------:R-:W-:Y:S02]  /*3ad0*/  FMUL.FTZ R31, R18, R31 ;  /* 0x0000001f121f7220 */ /* 0x000fe40000410000 */
[----:B------:R-:W-:Y:S01]  /*3ae0*/  FMUL.FTZ R34, R17, R34 ;  /* 0x0000002211227220 */ /* 0x000fe20000410000 */
[C---:B-1----:R-:W-:Y:S01]  /*3af0*/  F2FP.BF16.PACK_AB R9, R193.reuse, R9 ;  /* 0x00000009c109723e */ /* 0x042fe200000010ff */
[----:B------:R1:W-:Y:S01]  /*3b00*/  STS [R240+0x400], R8 ;  /* 0x00040008f0007388 */ /* 0x0003e20000000800 */
[----:B------:R-:W-:Y:S02]  /*3b10*/  FMUL.FTZ R33, R193, R33 ;  /* 0x00000021c1217220 */ /* 0x000fe40000410000 */
[----:B------:R-:W-:Y:S02]  /*3b20*/  FMUL.FTZ R15, R15, R31 ;  /* 0x0000001f0f0f7220 */ /* 0x000fe40000410000 */
[----:B------:R2:W-:Y:S01]  /*3b30*/  STS [R6], R12 ;  /* 0x0000000c06007388 */ /* 0x0005e20000000800 */
[----:B------:R-:W-:Y:S02]  /*3b40*/  FMUL.FTZ R16, R16, R33 ;  /* 0x0000002110107220 */ /* 0x000fe40000410000 */
[----:B------:R-:W-:Y:S02]  /*3b50*/  FMUL.FTZ R35, R192, R35 ;  /* 0x00000023c0237220 */ /* 0x000fe40000410000 */
[----:B------:R3:W-:Y:S01]  /*3b60*/  STS [R6+0x400], R7 ;  /* 0x0004000706007388 */ /* 0x0007e20000000800 */
[----:B------:R-:W-:Y:S01]  /*3b70*/  F2FP.BF16.PACK_AB R13, R16, R13 ;  /* 0x0000000d100d723e */ /* 0x000fe200000010ff */
[----:B------:R-:W-:Y:S03]  /*3b80*/  FFMA.FTZ R16, -R184, R184, 1 ;  /* 0x3f800000b8107423 */ /* 0x000fe600000101b8 */
[----:B------:R4:W-:Y:S01]  /*3b90*/  STS [R194], R5 ;  /* 0x00000005c2007388 */ /* 0x0009e20000000800 */
[----:B------:R-:W-:Y:S01]  /*3ba0*/  FMUL.FTZ R16, R16, R30 ;  /* 0x0000001e10107220 */ /* 0x000fe20000410000 */
[----:B-1----:R-:W-:Y:S05]  /*3bb0*/  F2FP.BF16.PACK_AB R8, R18, R19 ;  /* 0x000000131208723e */ /* 0x002fea00000010ff */
[----:B------:R1:W-:Y:S01]  /*3bc0*/  STS [R194+0x400], R8 ;  /* 0x00040008c2007388 */ /* 0x0003e20000000800 */
[----:B--2---:R-:W-:Y:S01]  /*3bd0*/  FFMA.FTZ R12, -R199, R199, 1 ;  /* 0x3f800000c70c7423 */ /* 0x004fe200000101c7 */
[----:B---3--:R-:W-:Y:S02]  /*3be0*/  F2FP.BF16.PACK_AB R7, R192, R17 ;  /* 0x00000011c007723e */ /* 0x008fe400000010ff */
[----:B----4-:R-:W-:Y:S05]  /*3bf0*/  IADD3 R5, R200, R194, RZ ;  /* 0x000000c2c8057210 */ /* 0x010fea0007ffe0ff */
[----:B------:R2:W-:Y:S05]  /*3c00*/  STS [R5], R9 ;  /* 0x0000000905007388 */ /* 0x0005ea0000000800 */
[----:B------:R3:W-:Y:S05]  /*3c10*/  STS [R5+0x400], R7 ;  /* 0x0004000705007388 */ /* 0x0007ea0000000800 */
[----:B------:R-:W-:Y:S01]  /*3c20*/  BAR.SYNC.DEFER_BLOCKING 0x0 ;  /* 0x0000000000007b1d */ /* 0x000fe20000010000 */
[----:B-1----:R-:W-:Y:S04]  /*3c30*/  FFMA.FTZ R8, -R189, R189, 1 ;  /* 0x3f800000bd087423 */ /* 0x002fe800000101bd */
[----:B------:R-:W-:Y:S02]  /*3c40*/  FMUL.FTZ R8, R8, R27 ;  /* 0x0000001b08087220 */ /* 0x000fe40000410000 */
[----:B--2---:R-:W-:Y:S04]  /*3c50*/  FFMA.FTZ R9, -R198, R198, 1 ;  /* 0x3f800000c6097423 */ /* 0x004fe800000101c6 */
[----:B------:R-:W-:Y:S02]  /*3c60*/  FMUL.FTZ R9, R9, R23 ;  /* 0x0000001709097220 */ /* 0x000fe40000410000 */
[----:B---3--:R-:W-:Y:S01]  /*3c70*/  FMUL.FTZ R7, R173, R22 ;  /* 0x00000016ad077220 */ /* 0x008fe20000410000 */
[----:B------:R-:W-:Y:S03]  /*3c80*/  STS [R240+0x2000], R10 ;  /* 0x0020000af0007388 */ /* 0x000fe60000000800 */
[----:B------:R-:W-:Y:S02]  /*3c90*/  FMUL.FTZ R12, R12, R7 ;  /* 0x000000070c0c7220 */ /* 0x000fe40000410000 */
[----:B------:R-:W-:Y:S03]  /*3ca0*/  FFMA.FTZ R7, -R190, R190, 1 ;  /* 0x3f800000be077423 */ /* 0x000fe600000101be */
[----:B------:R-:W-:Y:S01]  /*3cb0*/  F2FP.BF16.PACK_AB R4, R9, R12 ;  /* 0x0000000c0904723e */ /* 0x000fe200000010ff */
[----:B------:R-:W-:Y:S02]  /*3cc0*/  FMUL.FTZ R7, R7, R26 ;  /* 0x0000001a07077220 */ /* 0x000fe40000410000 */
[----:B------:R-:W-:Y:S02]  /*3cd0*/  FFMA.FTZ R12, -R178, R178, 1 ;  /* 0x3f800000b20c7423 */ /* 0x000fe400000101b2 */
[----:B------:R1:W-:Y:S01]  /*3ce0*/  STS [R240+0x2400], R4 ;  /* 0x00240004f0007388 */ /* 0x0003e20000000800 */
[----:B------:R-:W-:Y:S01]  /*3cf0*/  F2FP.BF16.PACK_AB R8, R8, R7 ;  /* 0x000000070808723e */ /* 0x000fe200000010ff */
[----:B------:R-:W-:Y:S01]  /*3d00*/  FFMA.FTZ R9, -R177, R177, 1 ;  /* 0x3f800000b1097423 */ /* 0x000fe200000101b1 */
[----:B------:R-:W-:Y:S01]  /*3d10*/  F2FP.BF16.PACK_AB R7, R15, R16 ;  /* 0x000000100f07723e */ /* 0x000fe200000010ff */
[----:B------:R-:W-:Y:S01]  /*3d20*/  FMUL.FTZ R12, R12, R34 ;  /* 0x000000220c0c7220 */ /* 0x000fe20000410000 */
[----:B------:R-:W-:Y:S01]  /*3d30*/  STS [R6+0x2000], R11 ;  /* 0x0020000b06007388 */ /* 0x000fe20000000800 */
[----:B------:R-:W-:Y:S04]  /*3d40*/  FMUL.FTZ R9, R9, R35 ;  /* 0x0000002309097220 */ /* 0x000fe80000410000 */
[----:B------:R-:W-:Y:S05]  /*3d50*/  STS [R6+0x2400], R8 ;  /* 0x0024000806007388 */ /* 0x000fea0000000800 */
[----:B------:R-:W-:Y:S05]  /*3d60*/  STS [R194+0x2000], R14 ;  /* 0x0020000ec2007388 */ /* 0x000fea0000000800 */
[----:B------:R-:W-:Y:S01]  /*3d70*/  STS [R194+0x2400], R7 ;  /* 0x00240007c2007388 */ /* 0x000fe20000000800 */
[----:B-1----:R-:W-:Y:S04]  /*3d80*/  F2FP.BF16.PACK_AB R4, R9, R12 ;  /* 0x0000000c0904723e */ /* 0x002fe800000010ff */
[----:B------:R-:W-:Y:S05]  /*3d90*/  STS [R5+0x2000], R13 ;  /* 0x0020000d05007388 */ /* 0x000fea0000000800 */
[----:B------:R-:W-:Y:S05]  /*3da0*/  STS [R5+0x2400], R4 ;  /* 0x0024000405007388 */ /* 0x000fea0000000800 */
[----:B------:R-:W-:Y:S05]  /*3db0*/  LDSM.16.MT88.4 R4, [R230+0x20280] ;  /* 0x02028000e604783b */ /* 0x000fea0000004200 */
[----:B------:R-:W1:Y:S05]  /*3dc0*/  LDSM.16.MT88.4 R8, [R0+0x18080] ;  /* 0x018080000008783b */ /* 0x000e6a0000004200 */
[----:B------:R-:W2:Y:S05]  /*3dd0*/  LDSM.16.MT88.4 R12, [R227+0x20280] ;  /* 0x02028000e30c783b */ /* 0x000eaa0000004200 */
[----:B------:R-:W3:Y:S05]  /*3de0*/  LDSM.16.MT88.4 R16, [R0+0x1a080] ;  /* 0x01a080000010783b */ /* 0x000eea0000004200 */
[----:B------:R-:W4:Y:S05]  /*3df0*/  LDSM.16.MT88.4 R20, [R0+0x1c080] ;  /* 0x01c080000014783b */ /* 0x000f2a0000004200 */
[----:B------:R-:W3:Y:S05]  /*3e00*/  LDSM.16.MT88.4 R24, [R0+0x1e080] ;  /* 0x01e080000018783b */ /* 0x000eea0000004200 */
[----:B------:R-:W-:Y:S05]  /*3e10*/  LDSM.16.MT88.4 R28, [R230+0x20a80] ;  /* 0x020a8000e61c783b */ /* 0x000fea0000004200 */
[----:B------:R-:W3:Y:S05]  /*3e20*/  LDSM.16.MT88.4 R32, [R0+0x18880] ;  /* 0x018880000020783b */ /* 0x000eea0000004200 */
[----:B------:R-:W4:Y:S01]  /*3e30*/  LDSM.16.MT88.4 R164, [R227+0x20a80] ;  /* 0x020a8000e3a4783b */ /* 0x000f220000004200 */
[-C--:B-1----:R-:W-:Y:S04]  /*3e40*/  HMMA.16816.F32.BF16 R36, R4, R8.reuse, R36 ;  /* 0x000000080424723c */ /* 0x082fe80000041824 */
[----:B------:R-:W1:Y:S05]  /*3e50*/  LDSM.16.MT88.4 R168, [R0+0x1a880] ;  /* 0x01a8800000a8783b */ /* 0x000e6a0000004200 */
[----:B------:R-:W-:Y:S01]  /*3e60*/  LDSM.16.MT88.4 R172, [R0+0x19880] ;  /* 0x0198800000ac783b */ /* 0x000fe20000004200 */
[C---:B--2---:R-:W-:Y:S04]  /*3e70*/  HMMA.16816.F32.BF16 R40, R12.reuse, R8, R40 ;  /* 0x000000080c28723c */ /* 0x044fe80000041828 */
[----:B------:R-:W-:Y:S04]  /*3e80*/  LDSM.16.MT88.4 R176, [R227+0x21a80] ;  /* 0x021a8000e3b0783b */ /* 0x000fe80000004200 */
[-C--:B------:R-:W-:Y:S08]  /*3e90*/  HMMA.16816.F32.BF16 R44, R12, R10.reuse, R44 ;  /* 0x0000000a0c2c723c */ /* 0x080ff0000004182c */
[C---:B------:R-:W-:Y:S01]  /*3ea0*/  HMMA.16816.F32.BF16 R48, R4.reuse, R10, R48 ;  /* 0x0000000a0430723c */ /* 0x040fe20000041830 */
[----:B------:R-:W2:Y:S07]  /*3eb0*/  LDSM.16.MT88.4 R8, [R0+0x1c880] ;  /* 0x01c880000008783b */ /* 0x000eae0000004200 */
[-C--:B---3--:R-:W-:Y:S08]  /*3ec0*/  HMMA.16816.F32.BF16 R52, R4, R16.reuse, R52 ;  /* 0x000000100434723c */ /* 0x088ff00000041834 */
[C---:B------:R-:W-:Y:S08]  /*3ed0*/  HMMA.16816.F32.BF16 R56, R12.reuse, R16, R56 ;  /* 0x000000100c38723c */ /* 0x040ff00000041838 */
[-C--:B------:R-:W-:Y:S08]  /*3ee0*/  HMMA.16816.F32.BF16 R60, R12, R18.reuse, R60 ;  /* 0x000000120c3c723c */ /* 0x080ff0000004183c */
[C---:B------:R-:W-:Y:S01]  /*3ef0*/  HMMA.16816.F32.BF16 R64, R4.reuse, R18, R64 ;  /* 0x000000120440723c */ /* 0x040fe20000041840 */
[----:B------:R-:W-:Y:S07]  /*3f00*/  LDSM.16.MT88.4 R16, [R0+0x19080] ;  /* 0x019080000010783b */ /* 0x000fee0000004200 */
[-C--:B----4-:R-:W-:Y:S08]  /*3f10*/  HMMA.16816.F32.BF16 R68, R4, R20.reuse, R68 ;  /* 0x000000140444723c */ /* 0x090ff00000041844 */
[C---:B------:R-:W-:Y:S08]  /*3f20*/  HMMA.16816.F32.BF16 R72, R12.reuse, R20, R72 ;  /* 0x000000140c48723c */ /* 0x040ff00000041848 */
[-C--:B------:R-:W-:Y:S08]  /*3f30*/  HMMA.16816.F32.BF16 R76, R12, R22.reuse, R76 ;  /* 0x000000160c4c723c */ /* 0x080ff0000004184c */
[C---:B------:R-:W-:Y:S01]  /*3f40*/  HMMA.16816.F32.BF16 R80, R4.reuse, R22, R80 ;  /* 0x000000160450723c */ /* 0x040fe20000041850 */
[----:B------:R-:W-:Y:S07]  /*3f50*/  LDSM.16.MT88.4 R20, [R227+0x21280] ;  /* 0x02128000e314783b */ /* 0x000fee0000004200 */
[-C--:B------:R-:W-:Y:S08]  /*3f60*/  HMMA.16816.F32.BF16 R84, R4, R24.reuse, R84 ;  /* 0x000000180454723c */ /* 0x080ff00000041854 */
[C---:B------:R-:W-:Y:S08]  /*3f70*/  HMMA.16816.F32.BF16 R88, R12.reuse, R24, R88 ;  /* 0x000000180c58723c */ /* 0x040ff00000041858 */
[-C--:B------:R-:W-:Y:S01]  /*3f80*/  HMMA.16816.F32.BF16 R92, R12, R26.reuse, R92 ;  /* 0x0000001a0c5c723c */ /* 0x080fe2000004185c */
[----:B------:R-:W3:Y:S07]  /*3f90*/  LDSM.16.MT88.4 R12, [R0+0x1e880] ;  /* 0x01e88000000c783b */ /* 0x000eee0000004200 */
[----:B------:R-:W-:Y:S01]  /*3fa0*/  HMMA.16816.F32.BF16 R96, R4, R26, R96 ;  /* 0x0000001a0460723c */ /* 0x000fe20000041860 */
[----:B------:R-:W4:Y:S05]  /*3fb0*/  LDSM.16.MT88.4 R4, [R230+0x21280] ;  /* 0x02128000e604783b */ /* 0x000f2a0000004200 */
[----:B------:R-:W2:Y:S02]  /*3fc0*/  LDSM.16.MT88.4 R24, [R0+0x1b080] ;  /* 0x01b080000018783b */ /* 0x000ea40000004200 */
[-C--:B------:R-:W-:Y:S08]  /*3fd0*/  HMMA.16816.F32.BF16 R36, R28, R32.reuse, R36 ;  /* 0x000000201c24723c */ /* 0x080ff00000041824 */
[C---:B------:R-:W-:Y:S08]  /*3fe0*/  HMMA.16816.F32.BF16 R40, R164.reuse, R32, R40 ;  /* 0x00000020a428723c */ /* 0x040ff00000041828 */
[-C--:B------:R-:W-:Y:S08]  /*3ff0*/  HMMA.16816.F32.BF16 R44, R164, R34.reuse, R44 ;  /* 0x00000022a42c723c */ /* 0x080ff0000004182c */
[C---:B------:R-:W-:Y:S01]  /*4000*/  HMMA.16816.F32.BF16 R48, R28.reuse, R34, R48 ;  /* 0x000000221c30723c */ /* 0x040fe20000041830 */
[----:B------:R-:W3:Y:S07]  /*4010*/  LDSM.16.MT88.4 R32, [R0+0x1d080] ;  /* 0x01d080000020783b */ /* 0x000eee0000004200 */
[-C--:B-1----:R-:W-:Y:S08]  /*4020*/  HMMA.16816.F32.BF16 R52, R28, R168.reuse, R52 ;  /* 0x000000a81c34723c */ /* 0x082ff00000041834 */
[C---:B------:R-:W-:Y:S08]  /*4030*/  HMMA.16816.F32.BF16 R56, R164.reuse, R168, R56 ;  /* 0x000000a8a438723c */ /* 0x040ff00000041838 */
[-C--:B------:R-:W-:Y:S08]  /*4040*/  HMMA.16816.F32.BF16 R60, R164, R170.reuse, R60 ;  /* 0x000000aaa43c723c */ /* 0x080ff0000004183c */
[C---:B------:R-:W-:Y:S01]  /*4050*/  HMMA.16816.F32.BF16 R64, R28.reuse, R170, R64 ;  /* 0x000000aa1c40723c */ /* 0x040fe20000041840 */
[----:B------:R-:W1:Y:S07]  /*4060*/  LDSM.16.MT88.4 R168, [R0+0x1f080] ;  /* 0x01f0800000a8783b */ /* 0x000e6e0000004200 */
[-C--:B--2---:R-:W-:Y:S08]  /*4070*/  HMMA.16816.F32.BF16 R68, R28, R8.reuse, R68 ;  /* 0x000000081c44723c */ /* 0x084ff00000041844 */
[C---:B------:R-:W-:Y:S08]  /*4080*/  HMMA.16816.F32.BF16 R72, R164.reuse, R8, R72 ;  /* 0x00000008a448723c */ /* 0x040ff00000041848 */
[-C--:B------:R-:W-:Y:S08]  /*4090*/  HMMA.16816.F32.BF16 R76, R164, R10.reuse, R76 ;  /* 0x0000000aa44c723c */ /* 0x080ff0000004184c */
[C---:B------:R-:W-:Y:S01]  /*40a0*/  HMMA.16816.F32.BF16 R80, R28.reuse, R10, R80 ;  /* 0x0000000a1c50723c */ /* 0x040fe20000041850 */
[----:B------:R-:W2:Y:S07]  /*40b0*/  LDSM.16.MT88.4 R8, [R230+0x21a80] ;  /* 0x021a8000e608783b */ /* 0x000eae0000004200 */
[-C--:B---3--:R-:W-:Y:S08]  /*40c0*/  HMMA.16816.F32.BF16 R84, R28, R12.reuse, R84 ;  /* 0x0000000c1c54723c */ /* 0x088ff00000041854 */
[C---:B------:R-:W-:Y:S08]  /*40d0*/  HMMA.16816.F32.BF16 R88, R164.reuse, R12, R88 ;  /* 0x0000000ca458723c */ /* 0x040ff00000041858 */
[-C--:B------:R-:W-:Y:S01]  /*40e0*/  HMMA.16816.F32.BF16 R92, R164, R14.reuse, R92 ;  /* 0x0000000ea45c723c */ /* 0x080fe2000004185c */
[----:B------:R-:W3:Y:S07]  /*40f0*/  LDSM.16.MT88.4 R164, [R0+0x1b880] ;  /* 0x01b8800000a4783b */ /* 0x000eee0000004200 */
[----:B------:R-:W-:Y:S01]  /*4100*/  HMMA.16816.F32.BF16 R96, R28, R14, R96 ;  /* 0x0000000e1c60723c */ /* 0x000fe20000041860 */
[----:B------:R-:W1:Y:S07]  /*4110*/  LDSM.16.MT88.4 R12, [R0+0x1d880] ;  /* 0x01d88000000c783b */ /* 0x000e6e0000004200 */
[-C--:B----4-:R-:W-:Y:S08]  /*4120*/  HMMA.16816.F32.BF16 R36, R4, R16.reuse, R36 ;  /* 0x000000100424723c */ /* 0x090ff00000041824 */
[C---:B------:R-:W-:Y:S08]  /*4130*/  HMMA.16816.F32.BF16 R40, R20.reuse, R16, R40 ;  /* 0x000000101428723c */ /* 0x040ff00000041828 */
[-C--:B------:R-:W-:Y:S08]  /*4140*/  HMMA.16816.F32.BF16 R44, R20, R18.reuse, R44 ;  /* 0x00000012142c723c */ /* 0x080ff0000004182c */
[C---:B------:R-:W-:Y:S01]  /*4150*/  HMMA.16816.F32.BF16 R48, R4.reuse, R18, R48 ;  /* 0x000000120430723c */ /* 0x040fe20000041830 */
[----:B------:R-:W4:Y:S05]  /*4160*/  LDSM.16.MT88.4 R16, [R0+0x1f880] ;  /* 0x01f880000010783b */ /* 0x000f2a0000004200 */
[----:B------:R-:W-:Y:S02]  /*4170*/  BAR.SYNC.DEFER_BLOCKING 0x0 ;  /* 0x0000000000007b1d */ /* 0x000fe40000010000 */
        /* <DEDUP_REMOVED lines=8> */
[-C--:B-1----:R-:W-:Y:S08]  /*4200*/  HMMA.16816.F32.BF16 R84, R4, R168.reuse, R84 ;  /* 0x000000a80454723c */ /* 0x082ff00000041854 */
[C---:B------:R-:W-:Y:S08]  /*4210*/  HMMA.16816.F32.BF16 R88, R20.reuse, R168, R88 ;  /* 0x000000a81458723c */ /* 0x040ff00000041858 */
[-C--:B------:R-:W-:Y:S08]  /*4220*/  HMMA.16816.F32.BF16 R92, R20, R170.reuse, R92 ;  /* 0x000000aa145c723c */ /* 0x080ff0000004185c */
[----:B------:R-:W-:Y:S08]  /*4230*/  HMMA.16816.F32.BF16 R96, R4, R170, R96 ;  /* 0x000000aa0460723c */ /* 0x000ff00000041860 */
[-C--:B--2---:R-:W-:Y:S01]  /*4240*/  HMMA.16816.F32.BF16 R36, R8, R172.reuse, R36 ;  /* 0x000000ac0824723c */ /* 0x084fe20000041824 */
[----:B------:R1:W2:Y:S05]  /*4250*/  LDSM.16.MT88.4 R4, [R230+0x22280] ;  /* 0x02228000e604783b */ /* 0x0002aa0000004200 */
[----:B------:R1:W1:Y:S02]  /*4260*/  LDSM.16.MT88.4 R24, [R227+0x22280] ;  /* 0x02228000e318783b */ /* 0x0002640000004200 */
[C---:B------:R-:W-:Y:S03]  /*4270*/  HMMA.16816.F32.BF16 R40, R176.reuse, R172, R40 ;  /* 0x000000acb028723c */ /* 0x040fe60000041828 */
[----:B------:R1:W1:Y:S05]  /*4280*/  LDSM.16.MT88.4 R20, [R0+0x10080] ;  /* 0x010080000014783b */ /* 0x00026a0000004200 */
[-C--:B------:R-:W-:Y:S01]  /*4290*/  HMMA.16816.F32.BF16 R44, R176, R174.reuse, R44 ;  /* 0x000000aeb02c723c */ /* 0x080fe2000004182c */
[----:B------:R1:W1:Y:S05]  /*42a0*/  LDSM.16.MT88.4 R28, [R0+0x12080] ;  /* 0x01208000001c783b */ /* 0x00026a0000004200 */
[----:B------:R1:W1:Y:S02]  /*42b0*/  LDSM.16.MT88.4 R32, [R0+0x14080] ;  /* 0x014080000020783b */ /* 0x0002640000004200 */
[C---:B------:R-:W-:Y:S03]  /*42c0*/  HMMA.16816.F32.BF16 R48, R8.reuse, R174, R48 ;  /* 0x000000ae0830723c */ /* 0x040fe60000041830 */
[----:B------:R1:W1:Y:S05]  /*42d0*/  LDSM.16.MT88.4 R168, [R0+0x16080] ;  /* 0x0160800000a8783b */ /* 0x00026a0000004200 */
[-C--:B---3--:R-:W-:Y:S01]  /*42e0*/  HMMA.16816.F32.BF16 R52, R8, R164.reuse, R52 ;  /* 0x000000a40834723c */ /* 0x088fe20000041834 */
[----:B------:R3:W1:Y:S05]  /*42f0*/  LDSM.16.MT88.4 R172, [R230+0x22a80] ;  /* 0x022a8000e6ac783b */ /* 0x00066a0000004200 */
        /* <DEDUP_REMOVED lines=8> */
[-C--:B------:R-:W-:Y:S08]  /*4380*/  HMMA.16816.F32.BF16 R68, R8, R12.reuse, R68 ;  /* 0x0000000c0844723c */ /* 0x080ff00000041844 */
[C---:B------:R-:W-:Y:S08]  /*4390*/  HMMA.16816.F32.BF16 R72, R176.reuse, R12, R72 ;  /* 0x0000000cb048723c */ /* 0x040ff00000041848 */
[-C--:B------:R-:W-:Y:S08]  /*43a0*/  HMMA.16816.F32.BF16 R76, R176, R14.reuse, R76 ;  /* 0x0000000eb04c723c */ /* 0x080ff0000004184c */
[C---:B------:R-:W-:Y:S08]  /*43b0*/  HMMA.16816.F32.BF16 R80, R8.reuse, R14, R80 ;  /* 0x0000000e0850723c */ /* 0x040ff00000041850 */
[-C--:B----4-:R-:W-:Y:S08]  /*43c0*/  HMMA.16816.F32.BF16 R84, R8, R16.reuse, R84 ;  /* 0x000000100854723c */ /* 0x090ff00000041854 */
[C---:B------:R-:W-:Y:S08]  /*43d0*/  HMMA.16816.F32.BF16 R88, R176.reuse, R16, R88 ;  /* 0x00000010b058723c */ /* 0x040ff00000041858 */
[-C--:B------:R-:W-:Y:S08]  /*43e0*/  HMMA.16816.F32.BF16 R92, R176, R18.reuse, R92 ;  /* 0x00000012b05c723c */ /* 0x080ff0000004185c */
[----:B------:R-:W-:Y:S01]  /*43f0*/  HMMA.16816.F32.BF16 R96, R8, R18, R96 ;  /* 0x000000120860723c */ /* 0x000fe20000041860 */
[----:B------:R-:W-:-:S07]  /*4400*/  @P5 BRA `(.L_x_561) ;  /* 0x0000049000005947 */ /* 0x000fce0003800000 */
[C---:B-123--:R-:W-:Y:S01]  /*4410*/  LOP3.LUT P3, RZ, R241.reuse, 0x1, RZ, 0xc0, !PT ;  /* 0x00000001f1ff7812 */ /* 0x04efe2000786c0ff */
[----:B------:R-:W-:Y:S01]  /*4420*/  USHF.R.S32.HI UR22, URZ, 0x1f, UR21 ;  /* 0x0000001f3f167899 */ /* 0x000fe20008011415 */
[C---:B------:R-:W-:Y:S01]  /*4430*/  LOP3.LUT P2, RZ, R241.reuse, 0x2, RZ, 0xc0, !PT ;  /* 0x00000002f1ff7812 */ /* 0x040fe2000784c0ff */
[----:B------:R-:W1:Y:S01]  /*4440*/  S2R R12, SR_CTAID.Y ;  /* 0x00000000000c7919 */ /* 0x000e620000002600 */
[----:B------:R-:W-:Y:S01]  /*4450*/  LOP3.LUT P4, RZ, R241, 0x8, RZ, 0xc0, !PT ;  /* 0x00000008f1ff7812 */ /* 0x000fe2000788c0ff */
[----:B------:R-:W-:Y:S01]  /*4460*/  ULDC.64 UR4, c[0x0][0x208] ;  /* 0x0000820000047ab9 */ /* 0x000fe20000000a00 */
[----:B------:R-:W-:Y:S01]  /*4470*/  IMAD.U32 R18, RZ, RZ, UR16 ;  /* 0x00000010ff127e24 */ /* 0x000fe2000f8e00ff */
[----:B------:R-:W-:Y:S01]  /*4480*/  UIMAD UR22, UR22, UR4, URZ ;  /* 0x00000004161672a4 */ /* 0x000fe2000f8e023f */
[----:B------:R-:W-:Y:S01]  /*4490*/  IMAD.U32 R16, RZ, RZ, UR16 ;  /* 0x00000010ff107e24 */ /* 0x000fe2000f8e00ff */
[----:B------:R-:W-:Y:S01]  /*44a0*/  UIMAD.WIDE.U32 UR24, UR21, UR4, URZ ;  /* 0x00000004151872a5 */ /* 0x000fe2000f8e003f */
[----:B------:R-:W-:Y:S01]  /*44b0*/  IMAD.U32 R14, RZ, RZ, UR16 ;  /* 0x00000010ff0e7e24 */ /* 0x000fe2000f8e00ff */
[----:B------:R-:W-:Y:S01]  /*44c0*/  UIMAD UR22, UR21, UR5, UR22 ;  /* 0x00000005151672a4 */ /* 0x000fe2000f8e0216 */
[----:B-----5:R-:W-:Y:S01]  /*44d0*/  IMAD.MOV.U32 R11, RZ, RZ, R237 ;  /* 0x000000ffff0b7224 */ /* 0x020fe200078e00ed */
[----:B------:R-:W-:Y:S02]  /*44e0*/  USHF.L.U32 UR4, UR21, 0x6, URZ ;  /* 0x0000000615047899 */ /* 0x000fe4000800063f */
[----:B------:R-:W-:Y:S01]  /*44f0*/  UIADD3 UR22, UR25, UR22, URZ ;  /* 0x0000001619167290 */ /* 0x000fe2000fffe03f */
[----:B------:R-:W-:Y:S02]  /*4500*/  IMAD.U32 R8, RZ, RZ, UR24 ;  /* 0x00000018ff087e24 */ /* 0x000fe4000f8e00ff */
[----:B------:R-:W-:Y:S03]  /*4510*/  IMAD.U32 R10, RZ, RZ, UR24 ;  /* 0x00000018ff0a7e24 */ /* 0x000fe6000f8e00ff */
[----:B------:R-:W-:Y:S01]  /*4520*/  LEA R8, P0, R8, R248, 0x7 ;  /* 0x000000f808087211 */ /* 0x000fe200078038ff */
[----:B------:R-:W-:Y:S05]  /*4530*/  IMAD.U32 R9, RZ, RZ, UR22 ;  /* 0x00000016ff097e24 */ /* 0x000fea000f8e00ff */
[----:B------:R-:W-:Y:S01]  /*4540*/  LEA.HI.X R9, R10, R249, R9, 0x7, P0 ;  /* 0x000000f90a097211 */ /* 0x000fe200000f3c09 */
[----:B------:R-:W-:Y:S01]  /*4550*/  IMAD.MOV.U32 R10, RZ, RZ, R236 ;  /* 0x000000ffff0a7224 */ /* 0x000fe200078e00ec */
[----:B------:R-:W-:Y:S02]  /*4560*/  IADD3 R18, P1, P0, R18, 0x80, R8 ;  /* 0x0000008012127810 */ /* 0x000fe4000783e008 */
[----:B-1----:R-:W-:Y:S01]  /*4570*/  SHF.R.S32.HI R13, RZ, 0x1f, R12 ;  /* 0x0000001fff0d7819 */ /* 0x002fe2000001140c */
[----:B------:R-:W-:Y:S01]  /*4580*/  IMAD.WIDE.U32 R10, R12, c[0x0][0x288], R10 ;  /* 0x0000a2000c0a7a25 */ /* 0x000fe200078e000a */
[--C-:B------:R-:W-:Y:S02]  /*4590*/  IADD3.X R19, RZ, UR6, R9.reuse, P1, P0 ;  /* 0x00000006ff137c10 */ /* 0x100fe40008fe0409 */
[--C-:B------:R-:W-:Y:S01]  /*45a0*/  IADD3 R16, P1, P0, R16, 0x100, R8.reuse ;  /* 0x0000010010107810 */ /* 0x100fe2000783e008 */
[----:B------:R-:W-:Y:S03]  /*45b0*/  IMAD R13, R13, c[0x0][0x288], RZ ;  /* 0x0000a2000d0d7a24 */ /* 0x000fe600078e02ff */
[----:B------:R-:W-:Y:S01]  /*45c0*/  IADD3.X R17, RZ, UR6, R9, P1, P0 ;  /* 0x00000006ff117c10 */ /* 0x000fe20008fe0409 */
[----:B------:R-:W-:Y:S01]  /*45d0*/  IMAD R13, R12, c[0x0][0x28c], R13 ;  /* 0x0000a3000c0d7a24 */ /* 0x000fe200078e020d */
[----:B------:R-:W-:Y:S04]  /*45e0*/  IADD3 R14, P1, P0, R14, 0x180, R8 ;  /* 0x000001800e0e7810 */ /* 0x000fe8000783e008 */
[----:B------:R-:W-:Y:S02]  /*45f0*/  IADD3.X R15, RZ, UR6, R9, P1, P0 ;  /* 0x00000006ff0f7c10 */ /* 0x000fe40008fe0409 */
[----:B------:R-:W-:Y:S02]  /*4600*/  IADD3 R12, P0, R10, UR18, RZ ;  /* 0x000000120a0c7c10 */ /* 0x000fe4000ff1e0ff */
[----:B------:R-:W-:Y:S02]  /*4610*/  LOP3.LUT P1, RZ, R241, 0x4, RZ, 0xc0, !PT ;  /* 0x00000004f1ff7812 */ /* 0x000fe4000782c0ff */
[----:B------:R-:W-:Y:S01]  /*4620*/  IADD3.X R11, R11, UR17, R13, P0, !PT ;  /* 0x000000110b0b7c10 */ /* 0x000fe200087fe40d */
[----:B------:R-:W-:Y:S01]  /*4630*/  IMAD.U32 R13, RZ, RZ, UR4 ;  /* 0x00000004ff0d7e24 */ /* 0x000fe2000f8e00ff */
[C---:B------:R-:W-:Y:S04]  /*4640*/  LEA R10, P0, R12.reuse, c[0x0][0x280], 0x2 ;  /* 0x0000a0000c0a7a11 */ /* 0x040fe800078010ff */
[----:B------:R-:W-:Y:S01]  /*4650*/  LEA.HI.X R11, R12, c[0x0][0x284], R11, 0x2, P0 ;  /* 0x0000a1000c0b7a11 */ /* 0x000fe200000f140b */
[----:B------:R-:W-:Y:S05]  /*4660*/  IMAD.U32 R12, RZ, RZ, UR4 ;  /* 0x00000004ff0c7e24 */ /* 0x000fea000f8e00ff */
[----:B------:R-:W-:Y:S01]  /*4670*/  LEA R12, P0, R12, R10, 0x2 ;  /* 0x0000000a0c0c7211 */ /* 0x000fe200078010ff */
[----:B------:R-:W-:Y:S03]  /*4680*/  IMAD.U32 R10, RZ, RZ, UR4 ;  /* 0x00000004ff0a7e24 */ /* 0x000fe6000f8e00ff */
[----:B------:R-:W-:Y:S02]  /*4690*/  LEA.HI.X.SX32 R13, R13, R11, 0x2, P0 ;  /* 0x0000000b0d0d7211 */ /* 0x000fe400000f16ff */
[----:B------:R-:W-:Y:S04]  /*46a0*/  IADD3 R10, -R246, c[0x0][0x168], -R10 ;  /* 0x00005a00f60a7a10 */ /* 0x000fe80007ffe90a */
[C---:B------:R-:W-:Y:S11]  /*46b0*/  ISETP.LT.OR P0, PT, R10.reuse, 0x1, !P3 ;  /* 0x000000010a00780c */ /* 0x040ff60005f01670 */
[----:B------:R-:W-:Y:S02]  /*46c0*/  @!UPT UIADD3 URZ, URZ, URZ, URZ ;  /* 0x0000003f3f3ff290 */ /* 0x000fe4000fffe03f */
[----:B------:R-:W-:Y:S01]  /*46d0*/  @!PT LDS RZ, [RZ] ;  /* 0x00000000fffff984 */ /* 0x000fe20000000800 */
[----:B------:R-:W-:Y:S01]  /*46e0*/  @!PT LDS RZ, [RZ] ;  /* 0x00000000fffff984 */ /* 0x000fe20000000800 */
[----:B------:R-:W-:Y:S01]  /*46f0*/  @!PT LDS RZ, [RZ] ;  /* 0x00000000fffff984 */ /* 0x000fe20000000800 */
[----:B------:R1:W-:Y:S01]  /*4700*/  LDGSTS.E.BYPASS.LTC128B.128 [R238+0x18080], [R8.64], !P0 ;  /* 0x1808000008ee7fae */ /* 0x0003e2000c101d4e */
[C---:B------:R-:W-:Y:S11]  /*4710*/  ISETP.LT.OR P0, PT, R10.reuse, 0x1, !P2 ;  /* 0x000000010a00780c */ /* 0x040ff60005701670 */
[----:B------:R-:W-:Y:S02]  /*4720*/  @!UPT UIADD3 URZ, URZ, URZ, URZ ;  /* 0x0000003f3f3ff290 */ /* 0x000fe4000fffe03f */
[----:B------:R1:W-:Y:S01]  /*4730*/  LDGSTS.E.BYPASS.LTC128B.128 [R238+0x1a080], [R8.64+0x80], !P0 ;  /* 0x1a08008008ee7fae */ /* 0x0003e2000c101d4e */
[C---:B------:R-:W-:Y:S11]  /*4740*/  ISETP.LT.OR P0, PT, R10.reuse, 0x1, !P1 ;  /* 0x000000010a00780c */ /* 0x040ff60004f01670 */
[----:B------:R-:W-:Y:S02]  /*4750*/  @!UPT UIADD3 URZ, URZ, URZ, URZ ;  /* 0x0000003f3f3ff290 */ /* 0x000fe4000fffe03f */
[----:B------:R1:W-:Y:S01]  /*4760*/  LDGSTS.E.BYPASS.LTC128B.128 [R238+0x1c080], [R8.64+0x100], !P0 ;  /* 0x1c08010008ee7fae */ /* 0x0003e2000c101d4e */
[----:B------:R-:W-:Y:S11]  /*4770*/  ISETP.LT.OR P0, PT, R10, 0x1, !P4 ;  /* 0x000000010a00780c */ /* 0x000ff60006701670 */
[----:B------:R-:W-:Y:S02]  /*4780*/  @!UPT UIADD3 URZ, URZ, URZ, URZ ;  /* 0x0000003f3f3ff290 */ /* 0x000fe4000fffe03f */
[----:B------:R1:W-:Y:S02]  /*4790*/  LDGSTS.E.BYPASS.LTC128B.128 [R238+0x1e080], [R8.64+0x180], !P0 ;  /* 0x1e08018008ee7fae */ /* 0x0003e4000c101d4e */
[----:B-1----:R-:W-:Y:S04]  /*47a0*/  IADD3 R8, P0, R8, UR16, RZ ;  /* 0x0000001008087c10 */ /* 0x002fe8000ff1e0ff */
[----:B------:R-:W-:Y:S02]  /*47b0*/  IADD3.X R9, R9, UR6, RZ, P0, !PT ;  /* 0x0000000609097c10 */ /* 0x000fe400087fe4ff */
[C---:B------:R-:W-:Y:S11]  /*47c0*/  ISETP.LT.OR P0, PT, R10.reuse, 0x21, !P3 ;  /* 0x000000210a00780c */ /* 0x040ff60005f01670 */
[----:B------:R-:W-:Y:S02]  /*47d0*/  @!UPT UIADD3 URZ, URZ, URZ, URZ ;  /* 0x0000003f3f3ff290 */ /* 0x000fe4000fffe03f */
[----:B------:R1:W-:Y:S01]  /*47e0*/  LDGSTS.E.BYPASS.LTC128B.128 [R238+0x19080], [R8.64], !P0 ;  /* 0x1908000008ee7fae */ /* 0x0003e2000c101d4e */
[C---:B------:R-:W-:Y:S11]  /*47f0*/  ISETP.LT.OR P0, PT, R10.reuse, 0x21, !P2 ;  /* 0x000000210a00780c */ /* 0x040ff60005701670 */
[----:B------:R-:W-:Y:S02]  /*4800*/  @!UPT UIADD3 URZ, URZ, URZ, URZ ;  /* 0x0000003f3f3ff290 */ /* 0x000fe4000fffe03f */
[----:B------:R2:W-:Y:S01]  /*4810*/  LDGSTS.E.BYPASS.LTC128B.128 [R238+0x1b080], [R18.64], !P0 ;  /* 0x1b08000012ee7fae */ /* 0x0005e2000c101d4e */
[----:B------:R-:W-:Y:S01]  /*4820*/  ISETP.LT.OR P0, PT, R10, 0x21, !P1 ;  /* 0x000000210a00780c */ /* 0x000fe20004f01670 */
[----:B-1----:R-:W-:Y:S11]  /*4830*/  @!P6 IMAD.SHL.U32 R8, R244, 0x10, RZ ;  /* 0x00000010f408e824 */ /* 0x002ff600078e00ff */
[----:B------:R-:W-:Y:S01]  /*4840*/  @!UPT UIADD3 URZ, URZ, URZ, URZ ;  /* 0x0000003f3f3ff290 */ /* 0x000fe2000fffe03f */
[----:B------:R2:W-:Y:S01]  /*4850*/  LDGSTS.E.BYPASS.LTC128B.128 [R238+0x1d080], [R16.64], !P0 ;  /* 0x1d08000010ee7fae */ /* 0x0005e2000c101d4e */
[----:B------:R-:W-:Y:S11]  /*4860*/  ISETP.LT.OR P0, PT, R10, 0x21, !P4 ;  /* 0x000000210a00780c */ /* 0x000ff60006701670 */
[----:B------:R-:W-:Y:S02]  /*4870*/  @!UPT UIADD3 URZ, URZ, URZ, URZ ;  /* 0x0000003f3f3ff290 */ /* 0x000fe4000fffe03f */
[----:B------:R2:W-:Y:S04]  /*4880*/  LDGSTS.E.BYPASS.LTC128B.128 [R238+0x1f080], [R14.64], !P0 ;  /* 0x1f0800000eee7fae */ /* 0x0005e8000c101d4e */
[----:B------:R2:W-:Y:S02]  /*4890*/  @!P6 LDGSTS.E.BYPASS.LTC128B.128 [R8+0x20180], [R12.64] ;  /* 0x201800000c08efae */ /* 0x0005e4000b901d4e */
.L_x_561:
[-C--:B-123--:R-:W-:Y:S01]  /*48a0*/  HMMA.16816.F32.BF16 R100, R4, R20.reuse, R100 ;  /* 0x000000140464723c */ /* 0x08efe20000041864 */
[----:B------:R-:W-:Y:S07]  /*48b0*/  LDSM.16.MT88.4 R8, [R0+0x11080] ;  /* 0x011080000008783b */ /* 0x000fee0000004200 */
[C---:B------:R-:W-:Y:S01]  /*48c0*/  HMMA.16816.F32.BF16 R104, R24.reuse, R20, R104 ;  /* 0x000000141868723c */ /* 0x040fe20000041868 */
[----:B------:R-:W-:Y:S07]  /*48d0*/  LDSM.16.MT88.4 R12, [R227+0x23280] ;  /* 0x02328000e30c783b */ /* 0x000fee0000004200 */
[-C--:B------:R-:W-:Y:S01]  /*48e0*/  HMMA.16816.F32.BF16 R108, R24, R22.reuse, R108 ;  /* 0x00000016186c723c */ /* 0x080fe2000004186c */
[----:B------:R-:W-:Y:S07]  /*48f0*/  LDSM.16.MT88.4 R16, [R0+0x13080] ;  /* 0x013080000010783b */ /* 0x000fee0000004200 */
[C---:B------:R-:W-:Y:S01]  /*4900*/  HMMA.16816.F32.BF16 R112, R4.reuse, R22, R112 ;  /* 0x000000160470723c */ /* 0x040fe20000041870 */
[----:B------:R-:W-:Y:S07]  /*4910*/  LDSM.16.MT88.4 R20, [R0+0x15080] ;  /* 0x015080000014783b */ /* 0x000fee0000004200 */
[-C--:B------:R-:W-:Y:S01]  /*4920*/  HMMA.16816.F32.BF16 R116, R4, R28.reuse, R116 ;  /* 0x0000001c0474723c */ /* 0x080fe20000041874 */
[----:B------:R-:W-:Y:S07]  /*4930*/  LDSM.16.MT88.4 R164, [R227+0x23a80] ;  /* 0x023a8000e3a4783b */ /* 0x000fee0000004200 */
[C---:B------:R-:W-:Y:S01]  /*4940*/  HMMA.16816.F32.BF16 R120, R24.reuse, R28, R120 ;  /* 0x0000001c1878723c */ /* 0x040fe20000041878 */
[----:B------:R-:W0:Y:S07]  /*4950*/  LDGDEPBAR ;  /* 0x00000000000079af */ /* 0x000e2e0000000000 */
[-C--:B------:R-:W-:Y:S08]  /*4960*/  HMMA.16816.F32.BF16 R124, R24, R30.reuse, R124 ;  /* 0x0000001e187c723c */ /* 0x080ff0000004187c */
[C---:B------:R-:W-:Y:S01]  /*4970*/  HMMA.16816.F32.BF16 R128, R4.reuse, R30, R128 ;  /* 0x0000001e0480723c */ /* 0x040fe20000041880 */
[----:B------:R-:W-:Y:S07]  /*4980*/  LDSM.16.MT88.4 R28, [R230+0x23a80] ;  /* 0x023a8000e61c783b */ /* 0x000fee0000004200 */
[-C--:B------:R-:W-:Y:S08]  /*4990*/  HMMA.16816.F32.BF16 R132, R4, R32.reuse, R132 ;  /* 0x000000200484723c */ /* 0x080ff00000041884 */
[C---:B------:R-:W-:Y:S08]  /*49a0*/  HMMA.16816.F32.BF16 R136, R24.reuse, R32, R136 ;  /* 0x000000201888723c */ /* 0x040ff00000041888 */
[-C--:B------:R-:W-:Y:S08]  /*49b0*/  HMMA.16816.F32.BF16 R140, R24, R34.reuse, R140 ;  /* 0x00000022188c723c */ /* 0x080ff0000004188c */
[C---:B------:R-:W-:Y:S01]  /*49c0*/  HMMA.16816.F32.BF16 R144, R4.reuse, R34, R144 ;  /* 0x000000220490723c */ /* 0x040fe20000041890 */
[----:B------:R-:W-:Y:S07]  /*49d0*/  LDSM.16.MT88.4 R32, [R0+0x11880] ;  /* 0x011880000020783b */ /* 0x000fee0000004200 */
[-C--:B------:R-:W-:Y:S08]  /*49e0*/  HMMA.16816.F32.BF16 R148, R4, R168.reuse, R148 ;  /* 0x000000a80494723c */ /* 0x080ff00000041894 */
[C---:B------:R-:W-:Y:S08]  /*49f0*/  HMMA.16816.F32.BF16 R152, R24.reuse, R168, R152 ;  /* 0x000000a81898723c */ /* 0x040ff00000041898 */
[-C--:B------:R-:W-:Y:S01]  /*4a00*/  HMMA.16816.F32.BF16 R156, R24, R170.reuse, R156 ;  /* 0x000000aa189c723c */ /* 0x080fe2000004189c */
[----:B------:R-:W-:Y:S07]  /*4a10*/  LDSM.16.MT88.4 R24, [R0+0x17080] ;  /* 0x017080000018783b */ /* 0x000fee0000004200 */
[----:B------:R-:W-:Y:S01]  /*4a20*/  HMMA.16816.F32.BF16 R160, R4, R170, R160 ;  /* 0x000000aa04a0723c */ /* 0x000fe200000418a0 */
[----:B------:R-:W1:Y:S07]  /*4a30*/  LDSM.16.MT88.4 R4, [R230+0x23280] ;  /* 0x02328000e604783b */ /* 0x000e6e0000004200 */
[-C--:B------:R-:W-:Y:S01]  /*4a40*/  HMMA.16816.F32.BF16 R100, R172, R180.reuse, R100 ;  /* 0x000000b4ac64723c */ /* 0x080fe20000041864 */
[----:B------:R-:W2:Y:S07]  /*4a50*/  LDSM.16.MT88.4 R168, [R0+0x13880] ;  /* 0x0138800000a8783b */ /* 0x000eae0000004200 */
        /* <DEDUP_REMOVED lines=15> */
[-C--:B-1----:R-:W-:Y:S08]  /*4b50*/  HMMA.16816.F32.BF16 R100, R4, R8.reuse, R100 ;  /* 0x000000080464723c */ /* 0x082ff00000041864 */
[C---:B------:R-:W-:Y:S08]  /*4b60*/  HMMA.16816.F32.BF16 R104, R12.reuse, R8, R104 ;  /* 0x000000080c68723c */ /* 0x040ff00000041868 */
[-C--:B------:R-:W-:Y:S08]  /*4b70*/  HMMA.16816.F32.BF16 R108, R12, R10.reuse, R108 ;  /* 0x0000000a0c6c723c */ /* 0x080ff0000004186c */
[C---:B------:R-:W-:Y:S01]  /*4b80*/  HMMA.16816.F32.BF16 R112, R4.reuse, R10, R112 ;  /* 0x0000000a0470723c */ /* 0x040fe20000041870 */
[----:B------:R-:W1:Y:S07]  /*4b90*/  LDSM.16.MT88.4 R8, [R0+0x15880] ;  /* 0x015880000008783b */ /* 0x000e6e0000004200 */
        /* <DEDUP_REMOVED lines=12> */
[----:B------:R-:W3:Y:S07]  /*4c60*/  LDSM.16.MT88.4 R4, [R0+0x17880] ;  /* 0x017880000004783b */ /* 0x000eee0000004200 */
[-C--:B------:R-:W-:Y:S01]  /*4c70*/  HMMA.16816.F32.BF16 R100, R28, R32.reuse, R100 ;  /* 0x000000201c64723c */ /* 0x080fe20000041864 */
[----:B------:R-:W-:Y:S07]  /*4c80*/  BAR.SYNC.DEFER_BLOCKING 0x0 ;  /* 0x0000000000007b1d */ /* 0x000fee0000010000 */
[C---:B------:R-:W-:Y:S08]  /*4c90*/  HMMA.16816.F32.BF16 R104, R164.reuse, R32, R104 ;  /* 0x00000020a468723c */ /* 0x040ff00000041868 */
[-C--:B------:R-:W-:Y:S08]  /*4ca0*/  HMMA.16816.F32.BF16 R108, R164, R34.reuse, R108 ;  /* 0x00000022a46c723c */ /* 0x080ff0000004186c */
[C---:B------:R-:W-:Y:S01]  /*4cb0*/  HMMA.16816.F32.BF16 R112, R28.reuse, R34, R112 ;  /* 0x000000221c70723c */ /* 0x040fe20000041870 */
[----:B------:R4:W3:Y:S07]  /*4cc0*/  LDSM.16.M88.4 R192, [R232] ;  /* 0x00000000e8c0783b */ /* 0x0008ee0000000200 */
[-C--:B--2---:R-:W-:Y:S01]  /*4cd0*/  HMMA.16816.F32.BF16 R116, R28, R168.reuse, R116 ;  /* 0x000000a81c74723c */ /* 0x084fe20000041874 */
[----:B------:R4:W2:Y:S07]  /*4ce0*/  LDSM.16.M88.4 R188, [R232+0x1000] ;  /* 0x00100000e8bc783b */ /* 0x0008ae0000000200 */
[C---:B------:R-:W-:Y:S01]  /*4cf0*/  HMMA.16816.F32.BF16 R120, R164.reuse, R168, R120 ;  /* 0x000000a8a478723c */ /* 0x040fe20000041878 */
[----:B------:R4:W2:Y:S07]  /*4d00*/  LDSM.16.MT88.4 R16, [R0+0x80] ;  /* 0x000080000010783b */ /* 0x0008ae0000004200 */
[-C--:B------:R-:W-:Y:S01]  /*4d10*/  HMMA.16816.F32.BF16 R124, R164, R170.reuse, R124 ;  /* 0x000000aaa47c723c */ /* 0x080fe2000004187c */
[----:B------:R4:W2:Y:S07]  /*4d20*/  LDSM.16.MT88.4 R32, [R0+0x2080] ;  /* 0x002080000020783b */ /* 0x0008ae0000004200 */
[C---:B------:R-:W-:Y:S01]  /*4d30*/  HMMA.16816.F32.BF16 R128, R28.reuse, R170, R128 ;  /* 0x000000aa1c80723c */ /* 0x040fe20000041880 */
[----:B------:R4:W2:Y:S07]  /*4d40*/  LDSM.16.MT88.4 R176, [R0+0x4080] ;  /* 0x0040800000b0783b */ /* 0x0008ae0000004200 */
[-C--:B-1----:R-:W-:Y:S01]  /*4d50*/  HMMA.16816.F32.BF16 R132, R28, R8.reuse, R132 ;  /* 0x000000081c84723c */ /* 0x082fe20000041884 */
[----:B------:R4:W1:Y:S07]  /*4d60*/  LDSM.16.MT88.4 R196, [R0+0x6080] ;  /* 0x0060800000c4783b */ /* 0x00086e0000004200 */
[C---:B------:R-:W-:Y:S01]  /*4d70*/  HMMA.16816.F32.BF16 R136, R164.reuse, R8, R136 ;  /* 0x00000008a488723c */ /* 0x040fe20000041888 */
[----:B------:R4:W1:Y:S07]  /*4d80*/  LDSM.16.M88.4 R200, [R233] ;  /* 0x00000000e9c8783b */ /* 0x00086e0000000200 */
[-C--:B------:R-:W-:Y:S01]  /*4d90*/  HMMA.16816.F32.BF16 R140, R164, R10.reuse, R140 ;  /* 0x0000000aa48c723c */ /* 0x080fe2000004188c */
[----:B------:R4:W1:Y:S07]  /*4da0*/  LDSM.16.M88.4 R208, [R233+0x1000] ;  /* 0x00100000e9d0783b */ /* 0x00086e0000000200 */
[C---:B------:R-:W-:Y:S01]  /*4db0*/  HMMA.16816.F32.BF16 R144, R28.reuse, R10, R144 ;  /* 0x0000000a1c90723c */ /* 0x040fe20000041890 */
[----:B------:R4:W1:Y:S07]  /*4dc0*/  LDSM.16.MT88.4 R204, [R0+0x880] ;  /* 0x0008800000cc783b */ /* 0x00086e0000004200 */
[-C--:B---3--:R-:W-:Y:S01]  /*4dd0*/  HMMA.16816.F32.BF16 R148, R28, R4.reuse, R148 ;  /* 0x000000041c94723c */ /* 0x088fe20000041894 */
[----:B------:R4:W3:Y:S07]  /*4de0*/  LDSM.16.MT88.4 R212, [R0+0x2880] ;  /* 0x0028800000d4783b */ /* 0x0008ee0000004200 */
[C---:B------:R-:W-:Y:S01]  /*4df0*/  HMMA.16816.F32.BF16 R152, R164.reuse, R4, R152 ;  /* 0x00000004a498723c */ /* 0x040fe20000041898 */
[----:B------:R4:W1:Y:S07]  /*4e00*/  LDSM.16.MT88.4 R216, [R0+0x4880] ;  /* 0x0048800000d8783b */ /* 0x00086e0000004200 */
[-C--:B------:R-:W-:Y:S01]  /*4e10*/  HMMA.16816.F32.BF16 R156, R164, R6.reuse, R156 ;  /* 0x00000006a49c723c */ /* 0x080fe2000004189c */
[----:B------:R4:W1:Y:S07]  /*4e20*/  LDSM.16.MT88.4 R220, [R0+0x6880] ;  /* 0x0068800000dc783b */ /* 0x00086e0000004200 */
[----:B------:R-:W-:Y:S01]  /*4e30*/  HMMA.16816.F32.BF16 R160, R28, R6, R160 ;  /* 0x000000061ca0723c */ /* 0x000fe200000418a0 */
[----:B------:R-:W-:-:S07]  /*4e40*/  @P5 BRA `(.L_x_562) ;  /* 0x0000049000005947 */ /* 0x000fce0003800000 */
[C---:B--2---:R-:W-:Y:S01]  /*4e50*/  LOP3.LUT P3, RZ, R242.reuse, 0x1, RZ, 0xc0, !PT ;  /* 0x00000001f2ff7812 */ /* 0x044fe2000786c0ff */
[----:B------:R-:W-:Y:S01]  /*4e60*/  USHF.R.S32.HI UR22, URZ, 0x1f, UR21 ;  /* 0x0000001f3f167899 */ /* 0x000fe20008011415 */
[C---:B------:R-:W-:Y:S01]  /*4e70*/  LOP3.LUT P2, RZ, R242.reuse, 0x2, RZ, 0xc0, !PT ;  /* 0x00000002f2ff7812 */ /* 0x040fe2000784c0ff */
[----:B------:R-:W2:Y:S01]  /*4e80*/  S2R R8, SR_CTAID.Y ;  /* 0x0000000000087919 */ /* 0x000ea20000002600 */
        /* <DEDUP_REMOVED lines=18> */
[----:B--2---:R-:W-:Y:S01]  /*4fb0*/  SHF.R.S32.HI R9, RZ, 0x1f, R8 ;  /* 0x0000001fff097819 */ /* 0x004fe20000011408 */
        /* <DEDUP_REMOVED lines=34> */
[----:B--2---:R-:W-:Y:S04]  /*51e0*/  IADD3 R4, P0, R4, UR9, RZ ;  /* 0x0000000904047c10 */ /* 0x004fe8000ff1e0ff */
        /* <DEDUP_REMOVED lines=8> */
[----:B--2---:R-:W-:Y:S11]  /*5270*/  @!P6 IMAD.SHL.U32 R4, R244, 0x10, RZ ;  /* 0x00000010f404e824 */ /* 0x004ff600078e00ff */
[----:B------:R-:W-:Y:S01]  /*5280*/  @!UPT UIADD3 URZ, URZ, URZ, URZ ;  /* 0x0000003f3f3ff290 */ /* 0x000fe2000fffe03f */
[----:B------:R4:W-:Y:S01]  /*5290*/  LDGSTS.E.BYPASS.LTC128B.128 [R238+0x15080], [R12.64], !P0 ;  /* 0x150800000cee7fae */ /* 0x0009e2000c101d4e */
[----:B------:R-:W-:Y:S11]  /*52a0*/  ISETP.LT.OR P0, PT, R6, 0x21, !P4 ;  /* 0x000000210600780c */ /* 0x000ff60006701670 */
[----:B------:R-:W-:Y:S02]  /*52b0*/  @!UPT UIADD3 URZ, URZ, URZ, URZ ;  /* 0x0000003f3f3ff290 */ /* 0x000fe4000fffe03f */
[----:B------:R4:W-:Y:S04]  /*52c0*/  LDGSTS.E.BYPASS.LTC128B.128 [R238+0x17080], [R10.64], !P0 ;  /* 0x170800000aee7fae */ /* 0x0009e8000c101d4e */
[----:B------:R4:W-:Y:S02]  /*52d0*/  @!P6 LDGSTS.E.BYPASS.LTC128B.128 [R4+0x20080], [R8.64] ;  /* 0x200800000804efae */ /* 0x0009e4000b901d4e */
.L_x_562:
[-C--:B--2-4-:R-:W-:Y:S01]  /*52e0*/  HMMA.16816.F32.BF16 R4, R192, R16.reuse, RZ ;  /* 0x00000010c004723c */ /* 0x094fe200000418ff */
[----:B-----5:R-:W2:Y:S01]  /*52f0*/  LDL R236, [R1+0x10] ;  /* 0x0000100001ec7983 */ /* 0x020ea20000100800 */
[----:B------:R-:W-:Y:S02]  /*5300*/  USHF.L.U32 UR11, UR11, 0xe, URZ ;  /* 0x0000000e0b0b7899 */ /* 0x000fe4000800063f */
[----:B------:R-:W-:Y:S01]  /*5310*/  UISETP.GE.AND UP0, UPT, UR21, UR20, UPT ;  /* 0x000000141500728c */ /* 0x000fe2000bf06270 */
[----:B------:R-:W0:Y:S03]  /*5320*/  LDGDEPBAR ;  /* 0x00000000000079af */ /* 0x000e260000000000 */
[C---:B------:R-:W-:Y:S08]  /*5330*/  HMMA.16816.F32.BF16 R8, R188.reuse, R16, RZ ;  /* 0x00000010bc08723c */ /* 0x040ff000000418ff */
[-C--:B------:R-:W-:Y:S08]  /*5340*/  HMMA.16816.F32.BF16 R12, R188, R18.reuse, RZ ;  /* 0x00000012bc0c723c */ /* 0x080ff000000418ff */
        /* <DEDUP_REMOVED lines=9> */
[-C--:B-1----:R-:W-:Y:S08]  /*53e0*/  HMMA.16816.F32.BF16 R180, R192, R196.reuse, RZ ;  /* 0x000000c4c0b4723c */ /* 0x082ff000000418ff */
[C---:B------:R-:W-:Y:S07]  /*53f0*/  HMMA.16816.F32.BF16 R184, R188.reuse, R196, RZ ;  /* 0x000000c4bcb8723c */ /* 0x040fee00000418ff */
[----:B------:R-:W-:Y:S01]  /*5400*/  IMAD.U32 R197, RZ, RZ, UR11 ;  /* 0x0000000bffc57e24 */ /* 0x000fe2000f8e00ff */
[-C--:B------:R-:W-:Y:S08]  /*5410*/  HMMA.16816.F32.BF16 R188, R188, R198.reuse, RZ ;  /* 0x000000c6bcbc723c */ /* 0x080ff000000418ff */
[----:B------:R-:W-:Y:S01]  /*5420*/  HMMA.16816.F32.BF16 R192, R192, R198, RZ ;  /* 0x000000c6c0c0723c */ /* 0x000fe200000418ff */
[----:B------:R-:W4:Y:S07]  /*5430*/  LDL.64 R198, [R1+0x8] ;  /* 0x0000080001c67983 */ /* 0x000f2e0000100a00 */
[-C--:B------:R-:W-:Y:S08]  /*5440*/  HMMA.16816.F32.BF16 R4, R200, R204.reuse, R4 ;  /* 0x000000ccc804723c */ /* 0x080ff00000041804 */
[C---:B------:R-:W-:Y:S08]  /*5450*/  HMMA.16816.F32.BF16 R8, R208.reuse, R204, R8 ;  /* 0x000000ccd008723c */ /* 0x040ff00000041808 */
[-C--:B------:R-:W-:Y:S08]  /*5460*/  HMMA.16816.F32.BF16 R12, R208, R206.reuse, R12 ;  /* 0x000000ced00c723c */ /* 0x080ff0000004180c */
[C---:B------:R-:W-:Y:S01]  /*5470*/  HMMA.16816.F32.BF16 R16, R200.reuse, R206, R16 ;  /* 0x000000cec810723c */ /* 0x040fe20000041810 */
[----:B------:R-:W-:Y:S07]  /*5480*/  LDSM.16.MT88.4 R204, [R0+0x1080] ;  /* 0x0010800000cc783b */ /* 0x000fee0000004200 */
[-C--:B---3--:R-:W-:Y:S08]  /*5490*/  HMMA.16816.F32.BF16 R20, R200, R212.reuse, R20 ;  /* 0x000000d4c814723c */ /* 0x088ff00000041814 */
[C---:B------:R-:W-:Y:S08]  /*54a0*/  HMMA.16816.F32.BF16 R24, R208.reuse, R212, R24 ;  /* 0x000000d4d018723c */ /* 0x040ff00000041818 */
[-C--:B------:R-:W-:Y:S08]  /*54b0*/  HMMA.16816.F32.BF16 R28, R208, R214.reuse, R28 ;  /* 0x000000d6d01c723c */ /* 0x080ff0000004181c */
[C---:B------:R-:W-:Y:S01]  /*54c0*/  HMMA.16816.F32.BF16 R32, R200.reuse, R214, R32 ;  /* 0x000000d6c820723c */ /* 0x040fe20000041820 */
[----:B------:R-:W-:Y:S07]  /*54d0*/  LDSM.16.MT88.4 R212, [R0+0x5080] ;  /* 0x0050800000d4783b */ /* 0x000fee0000004200 */
[-C--:B------:R-:W-:Y:S08]  /*54e0*/  HMMA.16816.F32.BF16 R164, R200, R216.reuse, R164 ;  /* 0x000000d8c8a4723c */ /* 0x080ff000000418a4 */
[C---:B------:R-:W-:Y:S08]  /*54f0*/  HMMA.16816.F32.BF16 R168, R208.reuse, R216, R168 ;  /* 0x000000d8d0a8723c */ /* 0x040ff000000418a8 */
[-C--:B------:R-:W-:Y:S08]  /*5500*/  HMMA.16816.F32.BF16 R172, R208, R218.reuse, R172 ;  /* 0x000000dad0ac723c */ /* 0x080ff000000418ac */
[C---:B------:R-:W-:Y:S08]  /*5510*/  HMMA.16816.F32.BF16 R176, R200.reuse, R218, R176 ;  /* 0x000000dac8b0723c */ /* 0x040ff000000418b0 */
[-C--:B------:R-:W-:Y:S08]  /*5520*/  HMMA.16816.F32.BF16 R180, R200, R220.reuse, R180 ;  /* 0x000000dcc8b4723c */ /* 0x080ff000000418b4 */
[C---:B------:R-:W-:Y:S08]  /*5530*/  HMMA.16816.F32.BF16 R184, R208.reuse, R220, R184 ;  /* 0x000000dcd0b8723c */ /* 0x040ff000000418b8 */
[-C--:B------:R-:W-:Y:S01]  /*5540*/  HMMA.16816.F32.BF16 R188, R208, R222.reuse, R188 ;  /* 0x000000ded0bc723c */ /* 0x080fe200000418bc */
[----:B------:R-:W-:Y:S07]  /*5550*/  LDSM.16.M88.4 R208, [R235+0x1000] ;  /* 0x00100000ebd0783b */ /* 0x000fee0000000200 */
[----:B------:R-:W-:Y:S01]  /*5560*/  HMMA.16816.F32.BF16 R192, R200, R222, R192 ;  /* 0x000000dec8c0723c */ /* 0x000fe200000418c0 */
[----:B------:R-:W-:Y:S03]  /*5570*/  LDSM.16.MT88.4 R200, [R0+0x3080] ;  /* 0x0030800000c8783b */ /* 0x000fe60000004200 */
[----:B----4-:R-:W-:Y:S01]  /*5580*/  IADD3 R196, P0, R198, UR11, RZ ;  /* 0x0000000bc6c47c10 */ /* 0x010fe2000ff1e0ff */
[----:B------:R-:W-:Y:S03]  /*5590*/  UMOV UR11, UR21 ;  /* 0x00000015000b7c82 */ /* 0x000fe60008000000 */
[----:B--2---:R-:W-:Y:S04]  /*55a0*/  LEA.HI.X.SX32 R197, R197, R236, 0x1, P0 ;  /* 0x000000ecc5c57211 */ /* 0x004fe800000f0eff */
[C---:B------:R-:W-:Y:S04]  /*55b0*/  LEA R236, P0, R196.reuse, c[0x0][0x220], 0x2 ;  /* 0x00008800c4ec7a11 */ /* 0x040fe800078010ff */
[----:B------:R-:W-:Y:S02]  /*55c0*/  LEA.HI.X R237, R196, c[0x0][0x224], R197, 0x2, P0 ;  /* 0x00008900c4ed7a11 */ /* 0x000fe400000f14c5 */
[----:B------:R-:W1:Y:S01]  /*55d0*/  LDSM.16.M88.4 R196, [R235] ;  /* 0x00000000ebc4783b */ /* 0x000e620000000200 */
[----:B------:R-:W-:Y:S01]  /*55e0*/  PLOP3.LUT P0, PT, PT, PT, UP0, 0x80, 0x0 ;  /* 0x000000000000781c */ /* 0x000fe20003f0f008 */
        /* <DEDUP_REMOVED lines=8> */
[C---:B------:R-:W-:Y:S01]  /*5670*/  HMMA.16816.F32.BF16 R32, R196.reuse, R202, R32 ;  /* 0x000000cac420723c */ /* 0x040fe20000041820 */
[----:B------:R-:W-:Y:S07]  /*5680*/  LDSM.16.M88.4 R200, [R234] ;  /* 0x00000000eac8783b */ /* 0x000fee0000000200 */
[-C--:B------:R-:W-:Y:S08]  /*5690*/  HMMA.16816.F32.BF16 R164, R196, R212.reuse, R164 ;  /* 0x000000d4c4a4723c */ /* 0x080ff000000418a4 */
[C---:B------:R-:W-:Y:S08]  /*56a0*/  HMMA.16816.F32.BF16 R168, R208.reuse, R212, R168 ;  /* 0x000000d4d0a8723c */ /* 0x040ff000000418a8 */
[-C--:B------:R-:W-:Y:S08]  /*56b0*/  HMMA.16816.F32.BF16 R172, R208, R214.reuse, R172 ;  /* 0x000000d6d0ac723c */ /* 0x080ff000000418ac */
[C---:B------:R-:W-:Y:S01]  /*56c0*/  HMMA.16816.F32.BF16 R176, R196.reuse, R214, R176 ;  /* 0x000000d6c4b0723c */ /* 0x040fe200000418b0 */
[----:B------:R-:W-:Y:S07]  /*56d0*/  LDSM.16.M88.4 R212, [R234+0x1000] ;  /* 0x00100000ead4783b */ /* 0x000fee0000000200 */
[-C--:B-1----:R-:W-:Y:S08]  /*56e0*/  HMMA.16816.F32.BF16 R180, R196, R204.reuse, R180 ;  /* 0x000000ccc4b4723c */ /* 0x082ff000000418b4 */
[C---:B------:R-:W-:Y:S08]  /*56f0*/  HMMA.16816.F32.BF16 R184, R208.reuse, R204, R184 ;  /* 0x000000ccd0b8723c */ /* 0x040ff000000418b8 */
[-C--:B------:R-:W-:Y:S01]  /*5700*/  HMMA.16816.F32.BF16 R188, R208, R206.reuse, R188 ;  /* 0x000000ced0bc723c */ /* 0x080fe200000418bc */
[----:B------:R-:W1:Y:S07]  /*5710*/  LDSM.16.MT88.4 R208, [R0+0x1880] ;  /* 0x0018800000d0783b */ /* 0x000e6e0000004200 */
[----:B------:R-:W-:Y:S01]  /*5720*/  HMMA.16816.F32.BF16 R192, R196, R206, R192 ;  /* 0x000000cec4c0723c */ /* 0x000fe200000418c0 */
[----:B------:R-:W2:Y:S04]  /*5730*/  LDSM.16.MT88.4 R196, [R0+0x3880] ;  /* 0x0038800000c4783b */ /* 0x000ea80000004200 */
[----:B------:R-:W3:Y:S03]  /*5740*/  LDSM.16.MT88.4 R204, [R0+0x5880] ;  /* 0x0058800000cc783b */ /* 0x000ee60000004200 */
[-C--:B-1----:R-:W-:Y:S08]  /*5750*/  HMMA.16816.F32.BF16 R4, R200, R208.reuse, R4 ;  /* 0x000000d0c804723c */ /* 0x082ff00000041804 */
[C---:B------:R-:W-:Y:S08]  /*5760*/  HMMA.16816.F32.BF16 R8, R212.reuse, R208, R8 ;  /* 0x000000d0d408723c */ /* 0x040ff00000041808 */
[-C--:B------:R-:W-:Y:S07]  /*5770*/  HMMA.16816.F32.BF16 R12, R212, R210.reuse, R12 ;  /* 0x000000d2d40c723c */ /* 0x080fee000004180c */
[----:B------:R-:W-:Y:S01]  /*5780*/  RED.E.ADD.F32.FTZ.RN.STRONG.GPU [R236.64], R4 ;  /* 0x00000004ec00798e */ /* 0x000fe2000c10e78e */
[C---:B------:R-:W-:Y:S03]  /*5790*/  HMMA.16816.F32.BF16 R16, R200.reuse, R210, R16 ;  /* 0x000000d2c810723c */ /* 0x040fe60000041810 */
[----:B------:R-:W1:Y:S04]  /*57a0*/  LDSM.16.MT88.4 R208, [R0+0x7880] ;  /* 0x0078800000d0783b */ /* 0x000e680000004200 */
[----:B------:R4:W-:Y:S01]  /*57b0*/  RED.E.ADD.F32.FTZ.RN.STRONG.GPU [R236.64+0x400], R5 ;  /* 0x00040005ec00798e */ /* 0x0009e2000c10e78e */
[-C--:B--2---:R-:W-:Y:S03]  /*57c0*/  HMMA.16816.F32.BF16 R20, R200, R196.reuse, R20 ;  /* 0x000000c4c814723c */ /* 0x084fe60000041814 */
[----:B------:R4:W-:Y:S04]  /*57d0*/  RED.E.ADD.F32.FTZ.RN.STRONG.GPU [R236.64+0x800], R6 ;  /* 0x00080006ec00798e */ /* 0x0009e8000c10e78e */
[----:B------:R4:W-:Y:S01]  /*57e0*/  RED.E.ADD.F32.FTZ.RN.STRONG.GPU [R236.64+0xc00], R7 ;  /* 0x000c0007ec00798e */ /* 0x0009e2000c10e78e */
[C---:B------:R-:W-:Y:S03]  /*57f0*/  HMMA.16816.F32.BF16 R24, R212.reuse, R196, R24 ;  /* 0x000000c4d418723c */ /* 0x040fe60000041818 */
[----:B------:R4:W-:Y:S04]  /*5800*/  RED.E.ADD.F32.FTZ.RN.STRONG.GPU [R236.64+0x1000], R8 ;  /* 0x00100008ec00798e */ /* 0x0009e8000c10e78e */
[----:B------:R4:W-:Y:S01]  /*5810*/  RED.E.ADD.F32.FTZ.RN.STRONG.GPU [R236.64+0x1400], R9 ;  /* 0x00140009ec00798e */ /* 0x0009e2000c10e78e */
[-C--:B------:R-:W-:Y:S03]  /*5820*/  HMMA.16816.F32.BF16 R28, R212, R198.reuse, R28 ;  /* 0x000000c6d41c723c */ /* 0x080fe6000004181c */
[----:B------:R4:W-:Y:S04]  /*5830*/  RED.E.ADD.F32.FTZ.RN.STRONG.GPU [R236.64+0x1800], R10 ;  /* 0x0018000aec00798e */ /* 0x0009e8000c10e78e */
[----:B------:R4:W-:Y:S01]  /*5840*/  RED.E.ADD.F32.FTZ.RN.STRONG.GPU [R236.64+0x1c00], R11 ;  /* 0x001c000bec00798e */ /* 0x0009e2000c10e78e */
[C---:B------:R-:W-:Y:S03]  /*5850*/  HMMA.16816.F32.BF16 R32, R200.reuse, R198, R32 ;  /* 0x000000c6c820723c */ /* 0x040fe60000041820 */
[----:B------:R4:W-:Y:S04]  /*5860*/  RED.E.ADD.F32.FTZ.RN.STRONG.GPU [R236.64+0x2000], R16 ;  /* 0x00200010ec00798e */ /* 0x0009e8000c10e78e */
[----:B------:R4:W-:Y:S01]  /*5870*/  RED.E.ADD.F32.FTZ.RN.STRONG.GPU [R236.64+0x2400], R17 ;  /* 0x00240011ec00798e */ /* 0x0009e2000c10e78e */
[-C--:B---3--:R-:W-:Y:S03]  /*5880*/  HMMA.16816.F32.BF16 R164, R200, R204.reuse, R164 ;  /* 0x000000ccc8a4723c */ /* 0x088fe600000418a4 */
        /* <DEDUP_REMOVED lines=11> */
[-C--:B-1----:R-:W-:Y:S03]  /*5940*/  HMMA.16816.F32.BF16 R180, R200, R208.reuse, R180 ;  /* 0x000000d0c8b4723c */ /* 0x082fe600000418b4 */
        /* <DEDUP_REMOVED lines=8> */
[----:B------:R-:W-:Y:S03]  /*59d0*/  HMMA.16816.F32.BF16 R192, R200, R210, R192 ;  /* 0x000000d2c8c0723c */ /* 0x000fe600000418c0 */
        /* <DEDUP_REMOVED lines=41> */
.L_x_560:
[----:B------:R-:W1:Y:S01]  /*5c70*/  S2R R2, SR_TID.X ;  /* 0x0000000000027919 */ /* 0x000e620000002100 */
[----:B------:R-:W-:Y:S01]  /*5c80*/  SHF.R.S32.HI R3, RZ, 0x1f, R244 ;  /* 0x0000001fff037819 */ /* 0x000fe200000114f4 */
[----:B------:R-:W-:Y:S01]  /*5c90*/  FMUL.FTZ R100, R100, c[0x0][0x298] ;  /* 0x0000a60064647a20 */ /* 0x000fe20000410000 */
[----:B------:R-:W-:Y:S01]  /*5ca0*/  LOP3.LUT P0, RZ, R252, 0x4, RZ, 0xc0, !PT ;  /* 0x00000004fcff7812 */ /* 0x000fe2000780c0ff */
[----:B------:R-:W-:Y:S01]  /*5cb0*/  BAR.SYNC.DEFER_BLOCKING 0x1, 0x100 ;  /* 0x0044000000007b1d */ /* 0x000fe20000010000 */
[----:B------:R-:W-:Y:S01]  /*5cc0*/  LEA.HI R4, R3, R244, RZ, 0x6 ;  /* 0x000000f403047211 */ /* 0x000fe200078f30ff */
[----:B----4-:R-:W-:Y:S01]  /*5cd0*/  FMUL.FTZ R34, R101, c[0x0][0x298] ;  /* 0x0000a60065227a20 */ /* 0x010fe20000410000 */
        /* <DEDUP_REMOVED lines=22> */
[----:B------:R-:W-:Y:S01]  /*5e40*/  LEA.HI R0, R0, R2, RZ, 0x5 ;  /* 0x0000000200007211 */ /* 0x000fe200078f28ff */
[----:B------:R-:W-:Y:S01]  /*5e50*/  IMAD.SHL.U32 R2, R252, 0x40, RZ ;  /* 0x00000040fc027824 */ /* 0x000fe200078e00ff */
[----:B------:R-:W-:Y:S01]  /*5e60*/  F2FP.BF16.PACK_AB R64, R65, R64 ;  /* 0x000000404140723e */ /* 0x000fe200000010ff */
[----:B------:R-:W-:Y:S01]  /*5e70*/  FMUL.FTZ R28, R109, c[0x0][0x298] ;  /* 0x0000a6006d1c7a20 */ /* 0x000fe20000410000 */
[----:B------:R-:W-:Y:S01]  /*5e80*/  SHF.R.S32.HI R8, RZ, 0x5, R0 ;  /* 0x00000005ff087819 */ /* 0x000fe20000011400 */
[----:B------:R-:W-:Y:S01]  /*5e90*/  FMUL.FTZ R110, R110, c[0x0][0x298] ;  /* 0x0000a6006e6e7a20 */ /* 0x000fe20000410000 */
[----:B------:R-:W-:Y:S01]  /*5ea0*/  LOP3.LUT R6, R2, 0x1c0, RZ, 0xc0, !PT ;  /* 0x000001c002067812 */ /* 0x000fe200078ec0ff */
[----:B------:R-:W-:Y:S01]  /*5eb0*/  FMUL.FTZ R27, R111, c[0x0][0x298] ;  /* 0x0000a6006f1b7a20 */ /* 0x000fe20000410000 */
[----:B------:R-:W-:Y:S01]  /*5ec0*/  LEA.HI R0, R0, R8, RZ, 0x1 ;  /* 0x0000000800007211 */ /* 0x000fe200078f08ff */
[----:B------:R-:W-:Y:S01]  /*5ed0*/  FMUL.FTZ R116, R116, c[0x0][0x298] ;  /* 0x0000a60074747a20 */ /* 0x000fe20000410000 */
[----:B------:R-:W-:Y:S01]  /*5ee0*/  SHF.R.S32.HI R2, RZ, 0x6, R4 ;  /* 0x00000006ff027819 */ /* 0x000fe20000011404 */
[----:B------:R-:W-:Y:S01]  /*5ef0*/  FMUL.FTZ R26, R117, c[0x0][0x298] ;  /* 0x0000a600751a7a20 */ /* 0x000fe20000410000 */
[CC--:B------:R-:W-:Y:S01]  /*5f00*/  LEA.HI R4, R3.reuse, R244.reuse, RZ, 0x2 ;  /* 0x000000f403047211 */ /* 0x0c0fe200078f10ff */
[----:B------:R-:W-:Y:S01]  /*5f10*/  FMUL.FTZ R118, R118, c[0x0][0x298] ;  /* 0x0000a60076767a20 */ /* 0x000fe20000410000 */
[----:B------:R-:W-:Y:S01]  /*5f20*/  LOP3.LUT R0, R0, 0xfffffffe, RZ, 0xc0, !PT ;  /* 0xfffffffe00007812 */ /* 0x000fe200078ec0ff */
[----:B------:R-:W-:Y:S01]  /*5f30*/  IMAD.SHL.U32 R2, R2, 0x8, RZ ;  /* 0x0000000802027824 */ /* 0x000fe200078e00ff */
[----:B------:R-:W-:Y:S01]  /*5f40*/  LEA.HI R3, R3, R244, RZ, 0x5 ;  /* 0x000000f403037211 */ /* 0x000fe200078f28ff */
[----:B------:R-:W-:Y:S01]  /*5f50*/  FMUL.FTZ R25, R119, c[0x0][0x298] ;  /* 0x0000a60077197a20 */ /* 0x000fe20000410000 */
[----:B------:R-:W-:Y:S01]  /*5f60*/  LOP3.LUT R5, R4, 0x7ffffffc, RZ, 0xc0, !PT ;  /* 0x7ffffffc04057812 */ /* 0x000fe200078ec0ff */
[----:B------:R-:W-:Y:S01]  /*5f70*/  IMAD.IADD R0, R8, 0x1, -R0 ;  /* 0x0000000108007824 */ /* 0x000fe200078e0a00 */
[----:B------:R-:W-:Y:S01]  /*5f80*/  LOP3.LUT R4, R3, 0xffffffe0, RZ, 0xc0, !PT ;  /* 0xffffffe003047812 */ /* 0x000fe200078ec0ff */
[----:B------:R-:W-:Y:S01]  /*5f90*/  FMUL.FTZ R128, R128, c[0x0][0x298] ;  /* 0x0000a60080807a20 */ /* 0x000fe20000410000 */
[----:B------:R-:W-:Y:S01]  /*5fa0*/  LOP3.LUT R3, R6, 0x18, R2, 0xf8, !PT ;  /* 0x0000001806037812 */ /* 0x000fe200078ef802 */
[----:B------:R-:W-:Y:S01]  /*5fb0*/  IMAD.IADD R2, R244, 0x1, -R5 ;  /* 0x00000001f4027824 */ /* 0x000fe200078e0a05 */
[----:B------:R-:W-:Y:S01]  /*5fc0*/  SHF.R.U32.HI R6, RZ, 0x3, R6 ;  /* 0x00000003ff067819 */ /* 0x000fe20000011606 */
[----:B------:R-:W-:Y:S01]  /*5fd0*/  IMAD.SHL.U32 R5, R0, 0x400, RZ ;  /* 0x0000040000057824 */ /* 0x000fe200078e00ff */
[----:B------:R-:W-:Y:S01]  /*5fe0*/  F2FP.BF16.PACK_AB R66, R67, R66 ;  /* 0x000000424342723e */ /* 0x000fe200000010ff */
[----:B------:R-:W-:Y:S01]  /*5ff0*/  IMAD.IADD R0, R244, 0x1, -R4 ;  /* 0x00000001f4007824 */ /* 0x000fe200078e0a04 */
[----:B------:R-:W-:Y:S01]  /*6000*/  LOP3.LUT R3, R3, R6, RZ, 0x3c, !PT ;  /* 0x0000000603037212 */ /* 0x000fe200078e3cff */
[----:B------:R-:W-:Y:S01]  /*6010*/  IMAD R5, R2, 0x2, R5 ;  /* 0x0000000202057824 */ /* 0x000fe200078e0205 */
[----:B------:R-:W-:Y:S01]  /*6020*/  F2FP.BF16.PACK_AB R56, R57, R56 ;  /* 0x000000383938723e */ /* 0x000fe200000010ff */
[----:B------:R-:W-:Y:S01]  /*6030*/  IMAD.SHL.U32 R4, R8, 0x40, RZ ;  /* 0x0000004008047824 */ /* 0x000fe200078e00ff */
[----:B------:R-:W-:Y:S01]  /*6040*/  SHF.R.S32.HI R2, RZ, 0x1f, R0 ;  /* 0x0000001fff027819 */ /* 0x000fe20000011400 */
[----:B------:R-:W-:Y:S01]  /*6050*/  IMAD.IADD R3, R3, 0x1, R5 ;  /* 0x0000000103037824 */ /* 0x000fe200078e0205 */
[----:B------:R-:W-:Y:S01]  /*6060*/  F2FP.BF16.PACK_AB R58, R59, R58 ;  /* 0x0000003a3b3a723e */ /* 0x000fe200000010ff */
[----:B------:R-:W-:Y:S01]  /*6070*/  IMAD.SHL.U32 R6, R0, 0x8, RZ ;  /* 0x0000000800067824 */ /* 0x000fe200078e00ff */
[----:B------:R-:W-:Y:S01]  /*6080*/  LOP3.LUT R7, R4, 0x1c0, RZ, 0xc0, !PT ;  /* 0x000001c004077812 */ /* 0x000fe200078ec0ff */
[----:B------:R-:W-:Y:S01]  /*6090*/  FMUL.FTZ R22, R129, c[0x0][0x298] ;  /* 0x0000a60081167a20 */ /* 0x000fe20000410000 */
[----:B------:R-:W-:Y:S01]  /*60a0*/  LEA.HI R2, R2, R0, RZ, 0x3 ;  /* 0x0000000002027211 */ /* 0x000fe200078f18ff */
[----:B------:R-:W-:Y:S01]  /*60b0*/  IMAD.SHL.U32 R0, R3, 0x2, RZ ;  /* 0x0000000203007824 */ /* 0x000fe200078e00ff */
[----:B------:R-:W-:Y:S01]  /*60c0*/  LOP3.LUT R4, R7, 0x38, R6, 0xf8, !PT ;  /* 0x0000003807047812 */ /* 0x000fe200078ef806 */
[----:B------:R-:W-:Y:S01]  /*60d0*/  FMUL.FTZ R130, R130, c[0x0][0x298] ;  /* 0x0000a60082827a20 */ /* 0x000fe20000410000 */
[----:B------:R-:W-:Y:S01]  /*60e0*/  SHF.R.U32.HI R35, RZ, 0x3, R7 ;  /* 0x00000003ff237819 */ /* 0x000fe20000011607 */
[----:B------:R-:W-:Y:S01]  /*60f0*/  IMAD.SHL.U32 R7, R2, 0x200, RZ ;  /* 0x0000020002077824 */ /* 0x000fe200078e00ff */
[C---:B------:R-:W-:Y:S01]  /*6100*/  IADD3 R2, R0.reuse, 0x40, RZ ;  /* 0x0000004000027810 */ /* 0x040fe20007ffe0ff */
[----:B------:R-:W-:Y:S01]  /*6110*/  STS [R0+0x8080], R36 ;  /* 0x0080802400007388 */ /* 0x000fe20000000800 */
[C---:B------:R-:W-:Y:S01]  /*6120*/  IADD3 R3, R0.reuse, 0x440, RZ ;  /* 0x0000044000037810 */ /* 0x040fe20007ffe0ff */
[----:B------:R-:W-:Y:S01]  /*6130*/  FMUL.FTZ R21, R131, c[0x0][0x298] ;  /* 0x0000a60083157a20 */ /* 0x000fe20000410000 */
[C---:B------:R-:W-:Y:S01]  /*6140*/  @P0 IADD3 R2, R0.reuse, -0x40, RZ ;  /* 0xffffffc000020810 */ /* 0x040fe20007ffe0ff */
[----:B------:R-:W-:Y:S01]  /*6150*/  STS [R0+0x8480], R38 ;  /* 0x0084802600007388 */ /* 0x000fe20000000800 */
[----:B------:R-:W-:Y:S01]  /*6160*/  @P0 IADD3 R3, R0, 0x3c0, RZ ;  /* 0x000003c000030810 */ /* 0x000fe20007ffe0ff */
[----:B------:R-:W-:Y:S01]  /*6170*/  FMUL.FTZ R120, R120, c[0x0][0x298] ;  /* 0x0000a60078787a20 */ /* 0x000fe20000410000 */
[----:B------:R-:W-:Y:S01]  /*6180*/  F2FP.BF16.PACK_AB R60, R61, R60 ;  /* 0x0000003c3d3c723e */ /* 0x000fe200000010ff */
[----:B------:R-:W-:Y:S01]  /*6190*/  STS [R2+0x8080], R48 ;  /* 0x0080803002007388 */ /* 0x000fe20000000800 */
[----:B------:R-:W-:Y:S01]  /*61a0*/  F2FP.BF16.PACK_AB R62, R63, R62 ;  /* 0x0000003e3f3e723e */ /* 0x000fe200000010ff */
        /* <DEDUP_REMOVED lines=51> */
[----:B------:R-:W-:Y:S01]  /*64e0*/  FMUL.FTZ R146, R146, c[0x0][0x298] ;  /* 0x0000a60092927a20 */ /* 0x000fe20000410000 */
[----:B------:R-:W-:Y:S01]  /*64f0*/  F2FP.BF16.PACK_AB R25, R25, R118 ;  /* 0x000000761919723e */ /* 0x000fe200000010ff */
[----:B------:R-:W-:Y:S01]  /*6500*/  FMUL.FTZ R13, R147, c[0x0][0x298] ;  /* 0x0000a600930d7a20 */ /* 0x000fe20000410000 */
        /* <DEDUP_REMOVED lines=49> */
[----:B------:R-:W-:Y:S01]  /*6820*/  F2FP.BF16.PACK_AB R12, R12, R140 ;  /* 0x0000008c0c0c723e */ /* 0x000fe200000010ff */
[----:B------:R-:W-:Y:S01]  /*6830*/  USHF.R.S32.HI UR6, URZ, 0x1f, UR10 ;  /* 0x0000001f3f067899 */ /* 0x000fe2000801140a */
[----:B------:R-:W-:Y:S01]  /*6840*/  F2FP.BF16.PACK_AB R11, R11, R142 ;  /* 0x0000008e0b0b723e */ /* 0x000fe200000010ff */
[----:B------:R-:W-:Y:S01]  /*6850*/  STS [R0+0xf480], R90 ;  /* 0x00f4805a00007388 */ /* 0x000fe20000000800 */
[----:B------:R-:W-:Y:S01]  /*6860*/  F2FP.BF16.PACK_AB R149, R149, R148 ;  /* 0x000000949595723e */ /* 0x000fe200000010ff */
[----:B------:R-:W-:Y:S01]  /*6870*/  ULDC.64 UR4, c[0x0][0x340] ;  /* 0x0000d00000047ab9 */ /* 0x000fe20000000a00 */
[----:B------:R-:W-:Y:S01]  /*6880*/  F2FP.BF16.PACK_AB R150, R151, R150 ;  /* 0x000000969796723e */ /* 0x000fe200000010ff */
[----:B------:R-:W-:Y:S01]  /*6890*/  STS [R2+0xf080], R92 ;  /* 0x00f0805c02007388 */ /* 0x000fe20000000800 */
[----:B------:R-:W-:Y:S01]  /*68a0*/  F2FP.BF16.PACK_AB R10, R10, R160 ;  /* 0x000000a00a0a723e */ /* 0x000fe200000010ff */
[----:B------:R-:W-:Y:S01]  /*68b0*/  UIMAD UR4, UR6, UR4, URZ ;  /* 0x00000004060472a4 */ /* 0x000fe2000f8e023f */
[----:B------:R-:W-:Y:S01]  /*68c0*/  F2FP.BF16.PACK_AB R9, R9, R162 ;  /* 0x000000a20909723e */ /* 0x000fe200000010ff */
[----:B------:R-:W-:Y:S01]  /*68d0*/  STS [R2+0xf480], R94 ;  /* 0x00f4805e02007388 */ /* 0x000fe20000000800 */
[----:B------:R-:W-:Y:S01]  /*68e0*/  F2FP.BF16.PACK_AB R152, R153, R152 ;  /* 0x000000989998723e */ /* 0x000fe200000010ff */
[----:B------:R-:W-:Y:S01]  /*68f0*/  UIMAD UR4, UR10, UR5, UR4 ;  /* 0x000000050a0472a4 */ /* 0x000fe2000f8e0204 */
[----:B------:R-:W-:Y:S01]  /*6900*/  F2FP.BF16.PACK_AB R154, R155, R154 ;  /* 0x0000009a9b9a723e */ /* 0x000fe200000010ff */
[----:B------:R-:W-:Y:S01]  /*6910*/  STS [R0+0x80], R34 ;  /* 0x0000802200007388 */ /* 0x000fe20000000800 */
[----:B------:R-:W-:Y:S01]  /*6920*/  LOP3.LUT R35, R4, R35, RZ, 0x3c, !PT ;  /* 0x0000002304237212 */ /* 0x000fe200078e3cff */
[----:B------:R-:W-:Y:S01]  /*6930*/  BSSY B0, `(.L_x_564) ;  /* 0x0000050000007945 */ /* 0x000fe20003800000 */
[----:B------:R-:W-:Y:S01]  /*6940*/  F2FP.BF16.PACK_AB R5, R157, R156 ;  /* 0x0000009c9d05723e */ /* 0x000fe200000010ff */
[----:B------:R-:W-:Y:S01]  /*6950*/  STS [R0+0x480], R33 ;  /* 0x0004802100007388 */ /* 0x000fe20000000800 */
[----:B------:R-:W-:-:S02]  /*6960*/  F2FP.BF16.PACK_AB R4, R159, R158 ;  /* 0x0000009e9f04723e */ /* 0x000fc400000010ff */
[----:B------:R-:W-:Y:S01]  /*6970*/  LOP3.LUT R7, R35, 0x7ffff000, R7, 0xf8, !PT ;  /* 0x7ffff00023077812 */ /* 0x000fe200078ef807 */
        /* <DEDUP_REMOVED lines=23> */
[----:B------:R-:W-:Y:S04]  /*6af0*/  STS [R0+0x6480], R150 ;  /* 0x0064809600007388 */ /* 0x000fe80000000800 */
[----:B------:R-:W-:Y:S04]  /*6b00*/  STS [R2+0x6080], R10 ;  /* 0x0060800a02007388 */ /* 0x000fe80000000800 */
[----:B------:R2:W-:Y:S04]  /*6b10*/  STS [R2+0x6480], R9 ;  /* 0x0064800902007388 */ /* 0x0005e80000000800 */
[----:B------:R-:W-:Y:S04]  /*6b20*/  STS [R0+0x7080], R152 ;  /* 0x0070809800007388 */ /* 0x000fe80000000800 */
[----:B------:R3:W-:Y:S04]  /*6b30*/  STS [R0+0x7480], R154 ;  /* 0x0074809a00007388 */ /* 0x0007e80000000800 */
[----:B------:R4:W-:Y:S04]  /*6b40*/  STS [R2+0x7080], R5 ;  /* 0x0070800502007388 */ /* 0x0009e80000000800 */
[----:B------:R5:W-:Y:S04]  /*6b50*/  STS [R2+0x7480], R4 ;  /* 0x0074800402007388 */ /* 0x000be80000000800 */
[----:B-1----:R-:W1:Y:S04]  /*6b60*/  S2R R12, SR_CTAID.X ;  /* 0x00000000000c7919 */ /* 0x002e680000002500 */
[----:B------:R-:W5:Y:S01]  /*6b70*/  S2R R21, SR_CTAID.Y ;  /* 0x0000000000157919 */ /* 0x000f620000002600 */
[----:B--2---:R-:W-:Y:S01]  /*6b80*/  SHF.R.S32.HI R9, RZ, 0x1f, R8 ;  /* 0x0000001fff097819 */ /* 0x004fe20000011408 */
[----:B---3--:R-:W-:-:S02]  /*6b90*/  IMAD.SHL.U32 R0, R7, 0x2, RZ ;  /* 0x0000000207007824 */ /* 0x008fc400078e00ff */
[----:B------:R-:W-:Y:S01]  /*6ba0*/  BAR.SYNC.DEFER_BLOCKING 0x1, 0x100 ;  /* 0x0044000000007b1d */ /* 0x000fe20000010000 */
[----:B------:R-:W-:Y:S01]  /*6bb0*/  SHF.R.S32.HI R7, RZ, 0x1f, R6 ;  /* 0x0000001fff077819 */ /* 0x000fe20000011406 */
[----:B----4-:R-:W-:-:S04]  /*6bc0*/  IMAD.MOV.U32 R5, RZ, RZ, -0x40 ;  /* 0xffffffc0ff057424 */ /* 0x010fc800078e00ff */
[----:B-1----:R-:W-:Y:S01]  /*6bd0*/  IMAD R5, R12, R5, c[0x0][0x2f0] ;  /* 0x0000bc000c057624 */ /* 0x002fe200078e0205 */
[----:B-----5:R-:W-:Y:S01]  /*6be0*/  SHF.R.S32.HI R22, RZ, 0x1f, R21 ;  /* 0x0000001fff167819 */ /* 0x020fe20000011415 */
[----:B------:R-:W-:-:S03]  /*6bf0*/  IMAD.WIDE.U32 R2, R21, c[0x0][0x338], R6 ;  /* 0x0000ce0015027a25 */ /* 0x000fc600078e0006 */
[----:B------:R-:W-:Y:S01]  /*6c00*/  IMNMX R20, R5, 0x40, PT ;  /* 0x0000004005147817 */ /* 0x000fe20003800200 */
[----:B------:R-:W-:-:S03]  /*6c10*/  IMAD R4, R22, c[0x0][0x338], RZ ;  /* 0x0000ce0016047a24 */ /* 0x000fc600078e02ff */
[----:B------:R-:W-:Y:S01]  /*6c20*/  ISETP.GE.AND P2, PT, R8, R20, PT ;  /* 0x000000140800720c */ /* 0x000fe20003f46270 */
[----:B------:R-:W-:Y:S01]  /*6c30*/  IMAD R4, R21, c[0x0][0x33c], R4 ;  /* 0x0000cf0015047a24 */ /* 0x000fe200078e0204 */
[----:B------:R1:W2:Y:S02]  /*6c40*/  LDS.128 R24, [R0+0x8480] ;  /* 0x0084800000187984 */ /* 0x0002a40000000c00 */
[----:B------:R-:W-:Y:S01]  /*6c50*/  ISETP.GE.OR P0, PT, R6, c[0x0][0x324], P2 ;  /* 0x0000c90006007a0c */ /* 0x000fe20001706670 */
[----:B------:R-:W-:Y:S01]  /*6c60*/  IMAD.IADD R3, R3, 0x1, R4 ;  /* 0x0000000103037824 */ /* 0x000fe200078e0204 */
[----:B------:R1:W3:Y:S01]  /*6c70*/  LDS.128 R28, [R0+0x8880] ;  /* 0x00888000001c7984 */ /* 0x0002e20000000c00 */
[----:B------:R-:W-:-:S03]  /*6c80*/  IMAD.U32 R4, RZ, RZ, UR10 ;  /* 0x0000000aff047e24 */ /* 0x000fc6000f8e00ff */
[----:B------:R1:W4:Y:S01]  /*6c90*/  LDS.128 R32, [R0+0x8c80] ;  /* 0x008c800000207984 */ /* 0x0003220000000c00 */
[----:B------:R-:W-:-:S03]  /*6ca0*/  IMAD.WIDE.U32 R10, R4, c[0x0][0x340], R2 ;  /* 0x0000d000040a7a25 */ /* 0x000fc600078e0002 */
[----:B------:R1:W1:Y:S01]  /*6cb0*/  LDS.128 R36, [R0+0x9080] ;  /* 0x0090800000247984 */ /* 0x0002620000000c00 */
[----:B------:R-:W-:Y:S01]  /*6cc0*/  IMAD.WIDE R4, R12, 0x40, R8 ;  /* 0x000000400c047825 */ /* 0x000fe200078e0208 */
[----:B------:R-:W-:Y:S02]  /*6cd0*/  IADD3 R3, R11, UR4, RZ ;  /* 0x000000040b037c10 */ /* 0x000fe4000fffe0ff */
        /* <DEDUP_REMOVED lines=21> */
.L_x_565:
[----:B--234-:R-:W-:Y:S05]  /*6e30*/  BSYNC B0 ;  /* 0x0000000000007941 */ /* 0x01cfea0003800000 */
.L_x_564:
        /* <DEDUP_REMOVED lines=17> */
.L_x_567:
[----:B------:R-:W-:Y:S05]  /*6f50*/  BSYNC B0 ;  /* 0x0000000000007941 */ /* 0x000fea0003800000 */
.L_x_566:
        /* <DEDUP_REMOVED lines=17> */
.L_x_569:
[----:B------:R-:W-:Y:S05]  /*7070*/  BSYNC B0 ;  /* 0x0000000000007941 */ /* 0x000fea0003800000 */
.L_x_568:
        /* <DEDUP_REMOVED lines=16> */
.L_x_571:
[----:B------:R-:W-:Y:S05]  /*7180*/  BSYNC B0 ;  /* 0x0000000000007941 */ /* 0x000fea0003800000 */
.L_x_570:
        /* <DEDUP_REMOVED lines=16> */
.L_x_573:
[----:B------:R-:W-:Y:S05]  /*7290*/  BSYNC B0 ;  /* 0x0000000000007941 */ /* 0x000fea0003800000 */
.L_x_572:
        /* <DEDUP_REMOVED lines=16> */
.L_x_575:
[----:B------:R-:W-:Y:S05]  /*73a0*/  BSYNC B0 ;  /* 0x0000000000007941 */ /* 0x000fea0003800000 */
.L_x_574:
        /* <DEDUP_REMOVED lines=16> */
.L_x_577:
[----:B------:R-:W-:Y:S05]  /*74b0*/  BSYNC B0 ;  /* 0x0000000000007941 */ /* 0x000fea0003800000 */
.L_x_576:
        /* <DEDUP_REMOVED lines=15> */
.L_x_579:
[----:B------:R-:W-:Y:S05]  /*75b0*/  BSYNC B0 ;  /* 0x0000000000007941 */ /* 0x000fea0003800000 */
.L_x_578:
[----:B------:R-:W-:Y:S01]  /*75c0*/  IMAD R0, R22, c[0x0][0x308], RZ ;  /* 0x0000c20016007a24 */ /* 0x000fe200078e02ff */
[----:B------:R-:W-:Y:S01]  /*75d0*/  ULDC.64 UR4, c[0x0][0x310] ;  /* 0x0000c40000047ab9 */ /* 0x000fe20000000a00 */
[C---:B--2---:R-:W-:Y:S01]  /*75e0*/  IMAD.WIDE.U32 R2, R21.reuse, c[0x0][0x308], R6 ;  /* 0x0000c20015027a25 */ /* 0x044fe200078e0006 */
[----:B------:R-:W-:Y:S01]  /*75f0*/  ISETP.GE.OR P0, PT, R6, c[0x0][0x2f4], P2 ;  /* 0x0000bd0006007a0c */ /* 0x000fe20001706670 */
[----:B------:R-:W-:Y:S01]  /*7600*/  UIMAD UR4, UR6, UR4, URZ ;  /* 0x00000004060472a4 */ /* 0x000fe2000f8e023f */
[----:B------:R-:W-:Y:S01]  /*7610*/  BSSY B0, `(.L_x_580) ;  /* 0x0000010000007945 */ /* 0x000fe20003800000 */
[----:B------:R-:W-:Y:S02]  /*7620*/  IMAD R0, R21, c[0x0][0x30c], R0 ;  /* 0x0000c30015007a24 */ /* 0x000fe400078e0200 */
[----:B------:R-:W-:-:S03]  /*7630*/  UIMAD UR4, UR10, UR5, UR4 ;  /* 0x000000050a0472a4 */ /* 0x000fc6000f8e0204 */
[----:B------:R-:W-:Y:S02]  /*7640*/  IADD3 R3, R3, R0, RZ ;  /* 0x0000000003037210 */ /* 0x000fe40007ffe0ff */
        /* <DEDUP_REMOVED lines=12> */
.L_x_581:
[----:B------:R-:W-:Y:S05]  /*7710*/  BSYNC B0 ;  /* 0x0000000000007941 */ /* 0x000fea0003800000 */
.L_x_580:
        /* <DEDUP_REMOVED lines=15> */
.L_x_583:
[----:B------:R-:W-:Y:S05]  /*7810*/  BSYNC B0 ;  /* 0x0000000000007941 */ /* 0x000fea0003800000 */
.L_x_582:
        /* <DEDUP_REMOVED lines=15> */
.L_x_585:
[----:B------:R-:W-:Y:S05]  /*7910*/  BSYNC B0 ;  /* 0x0000000000007941 */ /* 0x000fea0003800000 */
.L_x_584:
        /* <DEDUP_REMOVED lines=14> */
.L_x_587:
[----:B------:R-:W-:Y:S05]  /*7a00*/  BSYNC B0 ;  /* 0x0000000000007941 */ /* 0x000fea0003800000 */
.L_x_586:
        /* <DEDUP_REMOVED lines=14> */
.L_x_589:
[----:B------:R-:W-:Y:S05]  /*7af0*/  BSYNC B0 ;  /* 0x0000000000007941 */ /* 0x000fea0003800000 */
.L_x_588:
        /* <DEDUP_REMOVED lines=14> */
.L_x_591:
[----:B------:R-:W-:Y:S05]  /*7be0*/  BSYNC B0 ;  /* 0x0000000000007941 */ /* 0x000fea0003800000 */
.L_x_590:
        /* <DEDUP_REMOVED lines=14> */
.L_x_593:
[----:B------:R-:W-:Y:S05]  /*7cd0*/  BSYNC B0 ;  /* 0x0000000000007941 */ /* 0x000fea0003800000 */
.L_x_592:
[----:B------:R-:W-:-:S13]  /*7ce0*/  ISETP.GE.OR P0, PT, R6, c[0x0][0x2f4], P1 ;  /* 0x0000bd0006007a0c */ /* 0x000fda0000f06670 */
[----:B------:R-:W-:Y:S05]  /*7cf0*/  @P0 EXIT ;  /* 0x000000000000094d */ /* 0x000fea0003800000 */
[----:B------:R-:W-:Y:S02]  /*7d00*/  IADD3 R6, P0, R4, 0x38, RZ ;  /* 0x0000003804067810 */ /* 0x000fe40007f1e0ff */
[----:B------:R-:W-:Y:S02]  /*7d10*/  MOV R2, R8 ;  /* 0x0000000800027202 */ /* 0x000fe40000000f00 */
[----:B------:R-:W-:-:S03]  /*7d20*/  IADD3.X R0, RZ, R5, RZ, P0, !PT ;  /* 0x00000005ff007210 */ /* 0x000fc600007fe4ff */
[----:B------:R-:W-:-:S04]  /*7d30*/  IMAD.WIDE.U32 R4, R6, c[0x0][0x300], R2 ;  /* 0x0000c00006047a25 */ /* 0x000fc800078e0002 */
[----:B------:R-:W-:Y:S01]  /*7d40*/  IMAD R0, R0, c[0x0][0x300], RZ ;  /* 0x0000c00000007a24 */ /* 0x000fe200078e02ff */
[----:B------:R-:W-:-:S03]  /*7d50*/  LEA R2, P0, R4, c[0x0][0x2e8], 0x1 ;  /* 0x0000ba0004027a11 */ /* 0x000fc600078008ff */
[----:B------:R-:W-:-:S05]  /*7d60*/  IMAD R0, R6, c[0x0][0x304], R0 ;  /* 0x0000c10006007a24 */ /* 0x000fca00078e0200 */
[----:B------:R-:W-:-:S04]  /*7d70*/  IADD3 R0, R5, R0, RZ ;  /* 0x0000000005007210 */ /* 0x000fc80007ffe0ff */
[----:B------:R-:W-:-:S05]  /*7d80*/  LEA.HI.X R3, R4, c[0x0][0x2ec], R0, 0x1, P0 ;  /* 0x0000bb0004037a11 */ /* 0x000fca00000f0c00 */
[----:B------:R-:W-:Y:S01]  /*7d90*/  STG.E.128 [R2.64], R80 ;  /* 0x0000005002007986 */ /* 0x000fe2000c101d0e */
[----:B------:R-:W-:Y:S05]  /*7da0*/  EXIT ;  /* 0x000000000000794d */ /* 0x000fea0003800000 */
.L_x_594:
        /* <DEDUP_REMOVED lines=13> */
.L_x_1161:


//--------------------- .text._ZN7cutlass13device_kernelIN5flash19enable_sm80_to_sm89INS1_16FlashAttnBwdSm80INS1_25CollectiveMainloopBwdSm80ILi1ELi1EN4cute5tupleIJNS5_1CILi64EEES8_NS7_ILi256EEEEEENS_10bfloat16_tEfNS_4arch4Sm80ELb0ELb0ELb1ELb0ELb0ELb0ELb0ELb0ELi2ELi4ELi2ELi2ELb0EEENS1_24CollectiveEpilogueBwdGQAISA_fSD_Li256ELb0ELb0EEENS1_19SingleTileSchedulerILb0ELb0ELb0ELi64EEEEEEEEEvNT_6ParamsE --------------------------
	.section	.text._ZN7cutlass13device_kernelIN5flash19enable_sm80_to_sm89INS1_16FlashAttnBwdSm80INS1_25CollectiveMainloopBwdSm80ILi1ELi1EN4cute5tupleIJNS5_1CILi64EEES8_NS7_ILi256EEEEEENS_10bfloat16_tEfNS_4arch4Sm80ELb0ELb0ELb1ELb0ELb0ELb0ELb0ELb0ELi2ELi4ELi2ELi2ELb0EEENS1_24CollectiveEpilogueBwdGQAISA_fSD_Li256ELb0ELb0EEENS1_19SingleTileSchedulerILb0ELb0ELb0ELi64EEEEEEEEEvNT_6ParamsE,"ax",@progbits
	.sectioninfo	@"SHI_REGISTERS=255"
	.align	128
.text._ZN7cutlass13device_kernelIN5flash19enable_sm80_to_sm89INS1_16FlashAttnBwdSm80INS1_25CollectiveMainloopBwdSm80ILi1ELi1EN4cute5tupleIJNS5_1CILi64EEES8_NS7_ILi256EEEEEENS_10bfloat16_tEfNS_4arch4Sm80ELb0ELb0ELb1ELb0ELb0ELb0ELb0ELb0ELi2ELi4ELi2ELi2ELb0EEENS1_24CollectiveEpilogueBwdGQAISA_fSD_Li256ELb0ELb0EEENS1_19SingleTileSchedulerILb0ELb0ELb0ELi64EEEEEEEEEvNT_6ParamsE:
        .type           _ZN7cutlass13device_kernelIN5flash19enable_sm80_to_sm89INS1_16FlashAttnBwdSm80INS1_25CollectiveMainloopBwdSm80ILi1ELi1EN4cute5tupleIJNS5_1CILi64EEES8_NS7_ILi256EEEEEENS_10bfloat16_tEfNS_4arch4Sm80ELb0ELb0ELb1ELb0ELb0ELb0ELb0ELb0ELi2ELi4ELi2ELi2ELb0EEENS1_24CollectiveEpilogueBwdGQAISA_fSD_Li256ELb0ELb0EEENS1_19SingleTileSchedulerILb0ELb0ELb0ELi64EEEEEEEEEvNT_6ParamsE,@function
        .size           _ZN7cutlass13device_kernelIN5flash19enable_sm80_to_sm89INS1_16FlashAttnBwdSm80INS1_25CollectiveMainloopBwdSm80ILi1ELi1EN4cute5tupleIJNS5_1CILi64EEES8_NS7_ILi256EEEEEENS_10bfloat16_tEfNS_4arch4Sm80ELb0ELb0ELb1ELb0ELb0ELb0ELb0ELb0ELi2ELi4ELi2ELi2ELb0EEENS1_24CollectiveEpilogueBwdGQAISA_fSD_Li256ELb0ELb0EEENS1_19SingleTileSchedulerILb0ELb0ELb0ELi64EEEEEEEEEvNT_6ParamsE,(.L_x_1162 - _ZN7cutlass13device_kernelIN5flash19enable_sm80_to_sm89INS1_16FlashAttnBwdSm80INS1_25CollectiveMainloopBwdSm80ILi1ELi1EN4cute5tupleIJNS5_1CILi64EEES8_NS7_ILi256EEEEEENS_10bfloat16_tEfNS_4arch4Sm80ELb0ELb0ELb1ELb0ELb0ELb0ELb0ELb0ELi2ELi4ELi2ELi2ELb0EEENS1_24CollectiveEpilogueBwdGQAISA_fSD_Li256ELb0ELb0EEENS1_19SingleTileSchedulerILb0ELb0ELb0ELi64EEEEEEEEEvNT_6ParamsE)
        .other          _ZN7cutlass13device_kernelIN5flash19enable_sm80_to_sm89INS1_16FlashAttnBwdSm80INS1_25CollectiveMainloopBwdSm80ILi1ELi1EN4cute5tupleIJNS5_1CILi64EEES8_NS7_ILi256EEEEEENS_10bfloat16_tEfNS_4arch4Sm80ELb0ELb0ELb1ELb0ELb0ELb0ELb0ELb0ELi2ELi4ELi2ELi2ELb0EEENS1_24CollectiveEpilogueBwdGQAISA_fSD_Li256ELb0ELb0EEENS1_19SingleTileSchedulerILb0ELb0ELb0ELi64EEEEEEEEEvNT_6ParamsE,@"STO_CUDA_ENTRY STV_DEFAULT"
_ZN7cutlass13device_kernelIN5flash19enable_sm80_to_sm89INS1_16FlashAttnBwdSm80INS1_25CollectiveMainloopBwdSm80ILi1ELi1EN4cute5tupleIJNS5_1CILi64EEES8_NS7_ILi256EEEEEENS_10bfloat16_tEfNS_4arch4Sm80ELb0ELb0ELb1ELb0ELb0ELb0ELb0ELb0ELi2ELi4ELi2ELi2ELb0EEENS1_24CollectiveEpilogueBwdGQAISA_fSD_Li256ELb0ELb0EEENS1_19SingleTileSchedulerILb0ELb0ELb0ELi64EEEEEEEEEvNT_6ParamsE:
        /* <DEDUP_REMOVED lines=8> */
[----:B------:R-:W-:Y:S01]  /*0080*/  IMAD.MOV.U32 R25, RZ, RZ, R3 ;  /* 0x000000ffff197224 */ /* 0x000fe200078e0003 */
[----:B------:R-:W2:Y:S01]  /*0090*/  S2R R18, SR_CTAID.Y ;  /* 0x0000000000127919 */ /* 0x000ea20000002600 */
[----:B------:R-:W-:Y:S01]  /*00a0*/  ULDC.64 UR4, c[0x0][0x1e8] ;  /* 0x00007a0000047ab9 */ /* 0x000fe20000000a00 */
[----:B------:R-:W-:Y:S01]  /*00b0*/  ISETP.NE.AND P0, PT, R0, 0x1, PT ;  /* 0x000000010000780c */ /* 0x000fe20003f05270 */
[----:B------:R-:W-:Y:S01]  /*00c0*/  UIMAD UR4, UR11, UR4, URZ ;  /* 0x000000040b0472a4 */ /* 0x000fe2000f8e023f */
[----:B------:R-:W3:Y:S01]  /*00d0*/  S2R R10, SR_CTAID.X ;  /* 0x00000000000a7919 */ /* 0x000ee20000002500 */
[----:B------:R-:W-:Y:S01]  /*00e0*/  IMAD.MOV.U32 R22, RZ, RZ, -0x40 ;  /* 0xffffffc0ff167424 */ /* 0x000fe200078e00ff */
[----:B------:R-:W-:Y:S01]  /*00f0*/  ULDC.64 UR14, c[0x0][0x118] ;  /* 0x00004600000e7ab9 */ /* 0x000fe20000000a00 */
[----:B------:R-:W-:Y:S01]  /*0100*/  IMAD.U32 R13, RZ, RZ, UR10 ;  /* 0x0000000aff0d7e24 */ /* 0x000fe2000f8e00ff */
[----:B------:R-:W-:Y:S01]  /*0110*/  UIMAD UR6, UR10, UR5, UR4 ;  /* 0x000000050a0672a4 */ /* 0x000fe2000f8e0204 */
[----:B------:R-:W-:Y:S01]  /*0120*/  IMAD.MOV.U32 R17, RZ, RZ, c[0x0][0x1dc] ;  /* 0x00007700ff117624 */ /* 0x000fe200078e00ff */
[----:B------:R-:W-:Y:S01]  /*0130*/  UMOV UR16, 0x6 ;  /* 0x0000000600107882 */ /* 0x000fe20000000000 */
[----:B------:R-:W-:Y:S01]  /*0140*/  CS2R R158, SRZ ;  /* 0x00000000009e7805 */ /* 0x000fe2000001ff00 */
[----:B------:R-:W-:Y:S01]  /*0150*/  ULDC.64 UR4, c[0x0][0x1b8] ;  /* 0x00006e0000047ab9 */ /* 0x000fe20000000a00 */
[----:B------:R-:W-:Y:S01]  /*0160*/  CS2R R156, SRZ ;  /* 0x00000000009c7805 */ /* 0x000fe2000001ff00 */
[----:B------:R-:W-:Y:S01]  /*0170*/  UIMAD UR4, UR11, UR4, URZ ;  /* 0x000000040b0472a4 */ /* 0x000fe2000f8e023f */
[----:B------:R-:W-:Y:S01]  /*0180*/  CS2R R162, SRZ ;  /* 0x0000000000a27805 */ /* 0x000fe2000001ff00 */
[----:B------:R-:W-:Y:S01]  /*0190*/  ULDC UR20, c[0x0][0x168] ;  /* 0x00005a0000147ab9 */ /* 0x000fe20000000800 */
[----:B------:R-:W-:Y:S01]  /*01a0*/  CS2R R160, SRZ ;  /* 0x0000000000a07805 */ /* 0x000fe2000001ff00 */
[----:B------:R-:W-:Y:S01]  /*01b0*/  UIMAD UR4, UR10, UR5, UR4 ;  /* 0x000000050a0472a4 */ /* 0x000fe2000f8e0204 */
[----:B------:R-:W-:Y:S01]  /*01c0*/  CS2R R154, SRZ ;  /* 0x00000000009a7805 */ /* 0x000fe2000001ff00 */
[--C-:B-1----:R-:W-:Y:S01]  /*01d0*/  IMAD.MOV.U32 R24, RZ, RZ, R2.reuse ;  /* 0x000000ffff187224 */ /* 0x102fe200078e0002 */
[----:B------:R1:W-:Y:S01]  /*01e0*/  STL [R1], R2 ;  /* 0x0000000201007387 */ /* 0x0003e20000100800 */
[----:B------:R-:W-:Y:S01]  /*01f0*/  IMAD.MOV.U32 R24, RZ, RZ, R2 ;  /* 0x000000ffff187224 */ /* 0x000fe200078e0002 */
[----:B------:R-:W-:Y:S01]  /*0200*/  UISETP.GE.AND UP0, UPT, UR20, 0x1, UPT ;  /* 0x000000011400788c */ /* 0x000fe2000bf06270 */
[----:B--2---:R-:W-:Y:S01]  /*0210*/  @P0 IMAD.HI.U32 R3, R18, c[0x0][0x24c], RZ ;  /* 0x0000930012030a27 */ /* 0x004fe200078e00ff */
[----:B------:R-:W-:Y:S01]  /*0220*/  SHF.R.S32.HI R23, RZ, 0x1f, R18 ;  /* 0x0000001fff177819 */ /* 0x000fe20000011412 */
[----:B------:R-:W-:Y:S01]  /*0230*/  CS2R R152, SRZ ;  /* 0x0000000000987805 */ /* 0x000fe2000001ff00 */
[----:B------:R-:W-:Y:S01]  /*0240*/  SHF.R.S32.HI R19, RZ, 0x1f, R24 ;  /* 0x0000001fff137819 */ /* 0x000fe20000011418 */
[----:B------:R-:W-:Y:S01]  /*0250*/  IMAD.MOV.U32 R0, RZ, RZ, R18 ;  /* 0x000000ffff007224 */ /* 0x000fe200078e0012 */
[----:B------:R-:W-:Y:S01]  /*0260*/  @P0 SHF.R.U32.HI R0, RZ, c[0x0][0x250], R3 ;  /* 0x00009400ff000a19 */ /* 0x000fe20000011603 */
[----:B---3--:R-:W-:Y:S01]  /*0270*/  IMAD R22, R10, R22, c[0x0][0x198] ;  /* 0x000066000a167624 */ /* 0x008fe200078e0216 */
[----:B------:R-:W-:Y:S01]  /*0280*/  CS2R R150, SRZ ;  /* 0x0000000000967805 */ /* 0x000fe2000001ff00 */
[----:B------:R-:W-:Y:S01]  /*0290*/  IMAD.SHL.U32 R30, R24, 0x4, RZ ;  /* 0x00000004181e7824 */ /* 0x000fe200078e00ff */
[----:B------:R-:W-:Y:S01]  /*02a0*/  CS2R R148, SRZ ;  /* 0x0000000000947805 */ /* 0x000fe2000001ff00 */
[----:B------:R-:W-:Y:S01]  /*02b0*/  CS2R R142, SRZ ;  /* 0x00000000008e7805 */ /* 0x000fe2000001ff00 */
[----:B------:R-:W-:Y:S01]  /*02c0*/  CS2R R140, SRZ ;  /* 0x00000000008c7805 */ /* 0x000fe2000001ff00 */
[----:B------:R-:W-:Y:S01]  /*02d0*/  CS2R R146, SRZ ;  /* 0x0000000000927805 */ /* 0x000fe2000001ff00 */
[----:B------:R-:W-:Y:S01]  /*02e0*/  SHF.R.S32.HI R31, RZ, 0x1f, R30 ;  /* 0x0000001fff1f7819 */ /* 0x000fe2000001141e */
        /* <DEDUP_REMOVED lines=8> */
[----:B-1----:R-:W-:Y:S01]  /*0370*/  LEA.HI R2, R19, R24, RZ, 0x3 ;  /* 0x0000001813027211 */ /* 0x002fe200078f18ff */
[----:B------:R-:W-:Y:S01]  /*0380*/  CS2R R128, SRZ ;  /* 0x0000000000807805 */ /* 0x000fe2000001ff00 */
[----:B------:R-:W-:Y:S01]  /*0390*/  CS2R R122, SRZ ;  /* 0x00000000007a7805 */ /* 0x000fe2000001ff00 */
[----:B------:R-:W-:Y:S01]  /*03a0*/  CS2R R120, SRZ ;  /* 0x0000000000787805 */ /* 0x000fe2000001ff00 */
[----:B------:R-:W-:Y:S01]  /*03b0*/  SHF.R.S32.HI R26, RZ, 0x3, R2 ;  /* 0x00000003ff1a7819 */ /* 0x000fe20000011402 */
[----:B------:R-:W-:Y:S01]  /*03c0*/  CS2R R118, SRZ ;  /* 0x0000000000767805 */ /* 0x000fe2000001ff00 */
[----:B------:R-:W-:Y:S01]  /*03d0*/  LOP3.LUT R2, R2, 0xfffffff8, RZ, 0xc0, !PT ;  /* 0xfffffff802027812 */ /* 0x000fe200078ec0ff */
[----:B------:R-:W-:Y:S01]  /*03e0*/  CS2R R116, SRZ ;  /* 0x0000000000747805 */ /* 0x000fe2000001ff00 */
[----:B------:R-:W-:Y:S01]  /*03f0*/  SHF.R.S32.HI R27, RZ, 0x1f, R26 ;  /* 0x0000001fff1b7819 */ /* 0x000fe2000001141a */
[----:B------:R-:W-:Y:S01]  /*0400*/  IMAD.SHL.U32 R3, R26, 0x40, RZ ;  /* 0x000000401a037824 */ /* 0x000fe200078e00ff */
[----:B------:R-:W-:Y:S01]  /*0410*/  CS2R R110, SRZ ;  /* 0x00000000006e7805 */ /* 0x000fe2000001ff00 */
[----:B------:R-:W-:Y:S01]  /*0420*/  IMAD.IADD R20, R24, 0x1, -R2 ;  /* 0x0000000118147824 */ /* 0x000fe200078e0a02 */
[----:B------:R-:W-:Y:S01]  /*0430*/  SHF.R.S32.HI R2, RZ, 0x1f, R0 ;  /* 0x0000001fff027819 */ /* 0x000fe20000011400 */
[----:B------:R-:W-:Y:S01]  /*0440*/  IMAD.WIDE R10, R10, 0x40, R26 ;  /* 0x000000400a0a7825 */ /* 0x000fe200078e021a */
[----:B------:R1:W-:Y:S01]  /*0450*/  STL.64 [R1+0x8], R26 ;  /* 0x0000081a01007387 */ /* 0x0003e20000100a00 */
[----:B------:R-:W-:Y:S01]  /*0460*/  CS2R R108, SRZ ;  /* 0x00000000006c7805 */ /* 0x000fe2000001ff00 */
[----:B------:R-:W-:Y:S01]  /*0470*/  CS2R R114, SRZ ;  /* 0x0000000000727805 */ /* 0x000fe2000001ff00 */
[----:B------:R-:W-:Y:S01]  /*0480*/  IMAD.SHL.U32 R14, R20, 0x8, RZ ;  /* 0x00000008140e7824 */ /* 0x000fe200078e00ff */
[----:B------:R-:W-:Y:S01]  /*0490*/  CS2R R112, SRZ ;  /* 0x0000000000707805 */ /* 0x000fe2000001ff00 */
[C---:B------:R-:W-:Y:S01]  /*04a0*/  IMAD R4, R2.reuse, c[0x0][0x1e0], RZ ;  /* 0x0000780002047a24 */ /* 0x040fe200078e02ff */
[----:B------:R-:W-:Y:S01]  /*04b0*/  CS2R R106, SRZ ;  /* 0x00000000006a7805 */ /* 0x000fe2000001ff00 */
[----:B------:R-:W-:Y:S01]  /*04c0*/  IMAD R6, R2, c[0x0][0x1b0], RZ ;  /* 0x00006c0002067a24 */ /* 0x000fe200078e02ff */
[----:B------:R-:W-:Y:S01]  /*04d0*/  SHF.R.S32.HI R15, RZ, 0x1f, R14 ;  /* 0x0000001fff0f7819 */ /* 0x000fe2000001140e */
[C---:B------:R-:W-:Y:S01]  /*04e0*/  IMAD R7, R0.reuse, c[0x0][0x1e4], R4 ;  /* 0x0000790000077a24 */ /* 0x040fe200078e0204 */
[----:B------:R-:W-:Y:S01]  /*04f0*/  LOP3.LUT R2, R3, 0x1c0, RZ, 0xc0, !PT ;  /* 0x000001c003027812 */ /* 0x000fe200078ec0ff */
[----:B------:R-:W-:Y:S01]  /*0500*/  IMAD R6, R0, c[0x0][0x1b4], R6 ;  /* 0x00006d0000067a24 */ /* 0x000fe200078e0206 */
[----:B------:R-:W-:Y:S01]  /*0510*/  ISETP.GE.AND P6, PT, R14, c[0x0][0x1cc], PT ;  /* 0x000073000e007a0c */ /* 0x000fe20003fc6270 */
[--C-:B------:R-:W-:Y:S01]  /*0520*/  IMAD.WIDE.U32 R4, R0, c[0x0][0x1e0], R14.reuse ;  /* 0x0000780000047a25 */ /* 0x100fe200078e000e */
[----:B------:R-:W-:Y:S01]  /*0530*/  LOP3.LUT R9, R2, 0x38, R14, 0xf8, !PT ;  /* 0x0000003802097812 */ /* 0x000fe200078ef80e */
[----:B------:R-:W-:Y:S01]  /*0540*/  CS2R R104, SRZ ;  /* 0x0000000000687805 */ /* 0x000fe2000001ff00 */
[----:B------:R-:W-:Y:S01]  /*0550*/  SHF.R.U32.HI R8, RZ, 0x3, R2 ;  /* 0x00000003ff087819 */ /* 0x000fe20000011602 */
[----:B------:R-:W-:Y:S01]  /*0560*/  IMAD.WIDE.U32 R2, R0, c[0x0][0x1b0], R14 ;  /* 0x00006c0000027a25 */ /* 0x000fe200078e000e */
[----:B------:R-:W-:Y:S01]  /*0570*/  CS2R R102, SRZ ;  /* 0x0000000000667805 */ /* 0x000fe2000001ff00 */
[----:B------:R-:W-:Y:S01]  /*0580*/  CS2R R100, SRZ ;  /* 0x0000000000647805 */ /* 0x000fe2000001ff00 */
[----:B------:R-:W-:Y:S01]  /*0590*/  LOP3.LUT R16, R9, R8, RZ, 0x3c, !PT ;  /* 0x0000000809107212 */ /* 0x000fe200078e3cff */
[----:B------:R-:W-:Y:S01]  /*05a0*/  IMAD.IADD R5, R5, 0x1, R7 ;  /* 0x0000000105057824 */ /* 0x000fe200078e0207 */
[----:B------:R-:W-:Y:S01]  /*05b0*/  CS2R R94, SRZ ;  /* 0x00000000005e7805 */ /* 0x000fe2000001ff00 */
[----:B------:R-:W-:Y:S01]  /*05c0*/  IMAD.U32 R0, RZ, RZ, UR10 ;  /* 0x0000000aff007e24 */ /* 0x000fe2000f8e00ff */
[----:B------:R-:W-:Y:S01]  /*05d0*/  CS2R R92, SRZ ;  /* 0x00000000005c7805 */ /* 0x000fe2000001ff00 */
[----:B------:R-:W-:Y:S01]  /*05e0*/  IMAD.IADD R3, R3, 0x1, R6 ;  /* 0x0000000103037824 */ /* 0x000fe200078e0206 */
[----:B------:R-:W-:Y:S01]  /*05f0*/  CS2R R98, SRZ ;  /* 0x0000000000627805 */ /* 0x000fe2000001ff00 */
[----:B------:R-:W-:Y:S01]  /*0600*/  IMAD.WIDE.U32 R4, R0, c[0x0][0x1e8], R4 ;  /* 0x00007a0000047a25 */ /* 0x000fe200078e0004 */
[----:B------:R-:W-:Y:S01]  /*0610*/  CS2R R96, SRZ ;  /* 0x0000000000607805 */ /* 0x000fe2000001ff00 */
[----:B------:R-:W-:Y:S01]  /*0620*/  CS2R R90, SRZ ;  /* 0x00000000005a7805 */ /* 0x000fe2000001ff00 */
[----:B------:R-:W-:Y:S01]  /*0630*/  CS2R R88, SRZ ;  /* 0x0000000000587805 */ /* 0x000fe2000001ff00 */
[----:B------:R-:W-:Y:S01]  /*0640*/  IMAD.U32 R6, RZ, RZ, UR10 ;  /* 0x0000000aff067e24 */ /* 0x000fe2000f8e00ff */
[----:B------:R-:W-:Y:S01]  /*0650*/  IADD3 R5, R5, UR6, RZ ;  /* 0x0000000605057c10 */ /* 0x000fe2000fffe0ff */
[----:B------:R-:W-:Y:S01]  /*0660*/  IMAD R0, R27, c[0x0][0x178], RZ ;  /* 0x00005e001b007a24 */ /* 0x000fe200078e02ff */
[----:B------:R-:W-:Y:S01]  /*0670*/  CS2R R86, SRZ ;  /* 0x0000000000567805 */ /* 0x000fe2000001ff00 */
[----:B------:R-:W-:Y:S01]  /*0680*/  IMAD.WIDE.U32 R2, R6, c[0x0][0x1b8], R2 ;  /* 0x00006e0006027a25 */ /* 0x000fe200078e0002 */
[----:B------:R-:W-:Y:S01]  /*0690*/  CS2R R84, SRZ ;  /* 0x0000000000547805 */ /* 0x000fe2000001ff00 */
[----:B------:R-:W-:Y:S01]  /*06a0*/  CS2R R78, SRZ ;  /* 0x00000000004e7805 */ /* 0x000fe2000001ff00 */
[----:B------:R-:W-:Y:S01]  /*06b0*/  CS2R R76, SRZ ;  /* 0x00000000004c7805 */ /* 0x000fe2000001ff00 */
[----:B------:R-:W-:Y:S01]  /*06c0*/  IMAD R6, R11, c[0x0][0x1d8], RZ ;  /* 0x000076000b067a24 */ /* 0x000fe200078e02ff */
[----:B------:R-:W-:Y:S01]  /*06d0*/  IADD3 R3, R3, UR4, RZ ;  /* 0x0000000403037c10 */ /* 0x000fe2000fffe0ff */
[C---:B------:R-:W-:Y:S01]  /*06e0*/  IMAD R0, R26.reuse, c[0x0][0x17c], R0 ;  /* 0x00005f001a007a24 */ /* 0x040fe200078e0200 */
[----:B------:R-:W-:Y:S01]  /*06f0*/  ULDC.64 UR4, c[0x0][0x188] ;  /* 0x0000620000047ab9 */ /* 0x000fe20000000a00 */
[----:B------:R-:W-:Y:S01]  /*0700*/  IMAD.WIDE.U32 R8, R26, c[0x0][0x178], R14 ;  /* 0x00005e001a087a25 */ /* 0x000fe200078e000e */
[----:B------:R-:W-:Y:S01]  /*0710*/  UIMAD UR4, UR11, UR4, URZ ;  /* 0x000000040b0472a4 */ /* 0x000fe2000f8e023f */
[----:B------:R-:W-:Y:S01]  /*0720*/  CS2R R82, SRZ ;  /* 0x0000000000527805 */ /* 0x000fe2000001ff00 */
[----:B------:R-:W-:Y:S01]  /*0730*/  CS2R R80, SRZ ;  /* 0x0000000000507805 */ /* 0x000fe2000001ff00 */
[C---:B------:R-:W-:Y:S01]  /*0740*/  IMAD R6, R10.reuse, c[0x0][0x1dc], R6 ;  /* 0x000077000a067a24 */ /* 0x040fe200078e0206 */
[----:B------:R-:W-:Y:S01]  /*0750*/  UIMAD UR5, UR10, UR5, UR4 ;  /* 0x000000050a0572a4 */ /* 0x000fe2000f8e0204 */
[----:B------:R-:W-:Y:S01]  /*0760*/  IMAD.WIDE.U32 R4, R10, c[0x0][0x1d8], R4 ;  /* 0x000076000a047a25 */ /* 0x000fe200078e0004 */
[----:B------:R-:W-:Y:S01]  /*0770*/  CS2R R74, SRZ ;  /* 0x00000000004a7805 */ /* 0x000fe2000001ff00 */
[----:B------:R-:W-:Y:S01]  /*0780*/  CS2R R72, SRZ ;  /* 0x0000000000487805 */ /* 0x000fe2000001ff00 */
[----:B------:R-:W-:Y:S01]  /*0790*/  CS2R R70, SRZ ;  /* 0x0000000000467805 */ /* 0x000fe2000001ff00 */
[----:B------:R-:W-:Y:S01]  /*07a0*/  IMAD.IADD R9, R9, 0x1, R0 ;  /* 0x0000000109097824 */ /* 0x000fe200078e0200 */
[----:B------:R-:W-:Y:S01]  /*07b0*/  CS2R R68, SRZ ;  /* 0x0000000000447805 */ /* 0x000fe2000001ff00 */
[----:B------:R-:W-:Y:S01]  /*07c0*/  IMAD R0, R23, c[0x0][0x180], RZ ;  /* 0x0000600017007a24 */ /* 0x000fe200078e02ff */
[----:B------:R-:W-:Y:S01]  /*07d0*/  CS2R R62, SRZ ;  /* 0x00000000003e7805 */ /* 0x000fe2000001ff00 */
[----:B------:R-:W-:Y:S01]  /*07e0*/  IMAD R7, R11, c[0x0][0x1a8], RZ ;  /* 0x00006a000b077a24 */ /* 0x000fe200078e02ff */
[----:B------:R-:W-:Y:S01]  /*07f0*/  CS2R R60, SRZ ;  /* 0x00000000003c7805 */ /* 0x000fe2000001ff00 */
[----:B------:R-:W-:Y:S01]  /*0800*/  IMAD.IADD R5, R5, 0x1, R6 ;  /* 0x0000000105057824 */ /* 0x000fe200078e0206 */
[----:B------:R-:W-:Y:S01]  /*0810*/  LEA R6, P0, R4, c[0x0][0x1c0], 0x1 ;  /* 0x0000700004067a11 */ /* 0x000fe200078008ff */
[----:B------:R-:W-:Y:S01]  /*0820*/  IMAD R0, R18, c[0x0][0x184], R0 ;  /* 0x0000610012007a24 */ /* 0x000fe200078e0200 */
[----:B------:R-:W-:Y:S01]  /*0830*/  CS2R R66, SRZ ;  /* 0x0000000000427805 */ /* 0x000fe2000001ff00 */
[----:B------:R-:W-:Y:S01]  /*0840*/  IMAD R12, R10, c[0x0][0x1ac], R7 ;  /* 0x00006b000a0c7a24 */ /* 0x000fe200078e0207 */
[----:B------:R-:W-:Y:S01]  /*0850*/  LEA.HI.X R7, R4, c[0x0][0x1c4], R5, 0x1, P0 ;  /* 0x0000710004077a11 */ /* 0x000fe200000f0c05 */
[----:B------:R-:W-:Y:S01]  /*0860*/  IMAD.WIDE.U32 R8, R18, c[0x0][0x180], R8 ;  /* 0x0000600012087a25 */ /* 0x000fe200078e0008 */
[----:B------:R-:W-:Y:S01]  /*0870*/  CS2R R64, SRZ ;  /* 0x0000000000407805 */ /* 0x000fe2000001ff00 */
[----:B------:R-:W-:Y:S01]  /*0880*/  CS2R R58, SRZ ;  /* 0x00000000003a7805 */ /* 0x000fe2000001ff00 */
[----:B------:R-:W-:Y:S01]  /*0890*/  CS2R R56, SRZ ;  /* 0x0000000000387805 */ /* 0x000fe2000001ff00 */
[----:B------:R-:W-:Y:S01]  /*08a0*/  IMAD.WIDE.U32 R10, R10, c[0x0][0x1a8], R2 ;  /* 0x00006a000a0a7a25 */ /* 0x000fe200078e0002 */
[----:B------:R-:W-:Y:S01]  /*08b0*/  CS2R R54, SRZ ;  /* 0x0000000000367805 */ /* 0x000fe2000001ff00 */
[----:B------:R-:W-:Y:S01]  /*08c0*/  CS2R R52, SRZ ;  /* 0x0000000000347805 */ /* 0x000fe2000001ff00 */
[----:B------:R-:W-:Y:S01]  /*08d0*/  CS2R R46, SRZ ;  /* 0x00000000002e7805 */ /* 0x000fe2000001ff00 */
[----:B------:R-:W-:Y:S01]  /*08e0*/  IMAD.MOV.U32 R5, RZ, RZ, c[0x0][0x1d8] ;  /* 0x00007600ff057624 */ /* 0x000fe200078e00ff */
[C---:B------:R-:W-:Y:S01]  /*08f0*/  LEA R2, P0, R10.reuse, c[0x0][0x190], 0x1 ;  /* 0x000064000a027a11 */ /* 0x040fe200078008ff */
[----:B------:R-:W-:Y:S01]  /*0900*/  IMAD.IADD R9, R9, 0x1, R0 ;  /* 0x0000000109097824 */ /* 0x000fe200078e0200 */
[----:B------:R-:W-:Y:S01]  /*0910*/  CS2R R44, SRZ ;  /* 0x00000000002c7805 */ /* 0x000fe2000001ff00 */
[----:B------:R-:W-:Y:S01]  /*0920*/  IMAD.IADD R0, R11, 0x1, R12 ;  /* 0x000000010b007824 */ /* 0x000fe200078e020c */
[----:B------:R-:W-:Y:S01]  /*0930*/  LEA R4, P1, R5, R6, 0x6 ;  /* 0x0000000605047211 */ /* 0x000fe200078230ff */
[----:B------:R-:W-:Y:S01]  /*0940*/  IMAD.WIDE.U32 R12, R13, c[0x0][0x188], R8 ;  /* 0x000062000d0c7a25 */ /* 0x000fe200078e0008 */
[----:B------:R-:W-:Y:S01]  /*0950*/  LEA.HI R8, R19, R24, RZ, 0x6 ;  /* 0x0000001813087211 */ /* 0x000fe200078f30ff */
[----:B------:R-:W-:Y:S01]  /*0960*/  CS2R R50, SRZ ;  /* 0x0000000000327805 */ /* 0x000fe2000001ff00 */
[----:B------:R-:W-:Y:S01]  /*0970*/  LEA.HI.X R3, R10, c[0x0][0x194], R0, 0x1, P0 ;  /* 0x000065000a037a11 */ /* 0x000fe200000f0c00 */
[----:B------:R-:W-:Y:S01]  /*0980*/  IMAD.IADD R0, R22, 0x1, -R26 ;  /* 0x0000000116007824 */ /* 0x000fe200078e0a1a */
[----:B------:R-:W-:Y:S01]  /*0990*/  LEA.HI.X R5, R5, R7, R17, 0x6, P1 ;  /* 0x0000000705057211 */ /* 0x000fe200008f3411 */
[----:B------:R-:W-:Y:S01]  /*09a0*/  IMAD.MOV.U32 R9, RZ, RZ, c[0x0][0x1a8] ;  /* 0x00006a00ff097624 */ /* 0x000fe200078e00ff */
[----:B------:R-:W-:Y:S01]  /*09b0*/  IADD3 R17, R14, 0x40, RZ ;  /* 0x000000400e117810 */ /* 0x000fe20007ffe0ff */
[----:B------:R-:W-:Y:S01]  /*09c0*/  IMAD.MOV.U32 R10, RZ, RZ, c[0x0][0x1ac] ;  /* 0x00006b00ff0a7624 */ /* 0x000fe200078e00ff */
[----:B------:R-:W-:Y:S01]  /*09d0*/  SHF.R.S32.HI R21, RZ, 0x6, R8 ;  /* 0x00000006ff157819 */ /* 0x000fe20000011408 */
[----:B------:R-:W-:Y:S01]  /*09e0*/  CS2R R48, SRZ ;  /* 0x0000000000307805 */ /* 0x000fe2000001ff00 */
[----:B------:R-:W-:Y:S01]  /*09f0*/  ISETP.LT.OR P2, PT, R0, 0x1, P6 ;  /* 0x000000010000780c */ /* 0x000fe20003741670 */
[----:B------:R-:W-:Y:S01]  /*0a00*/  CS2R R42, SRZ ;  /* 0x00000000002a7805 */ /* 0x000fe2000001ff00 */
[----:B------:R-:W-:Y:S01]  /*0a10*/  ISETP.GE.AND P3, PT, R17, c[0x0][0x1cc], PT ;  /* 0x0000730011007a0c */ /* 0x000fe20003f66270 */
[----:B------:R-:W-:Y:S01]  /*0a20*/  IMAD R8, R21, 0x200, R16 ;  /* 0x0000020015087824 */ /* 0x000fe200078e0210 */
[----:B------:R-:W-:Y:S01]  /*0a30*/  IADD3 R11, R14, 0x80, RZ ;  /* 0x000000800e0b7810 */ /* 0x000fe20007ffe0ff */
[----:B------:R-:W-:Y:S01]  /*0a40*/  CS2R R40, SRZ ;  /* 0x0000000000287805 */ /* 0x000fe2000001ff00 */
[----:B------:R-:W-:Y:S01]  /*0a50*/  ISETP.LT.OR P0, PT, R0, 0x1, P3 ;  /* 0x000000010000780c */ /* 0x000fe20001f01670 */
[----:B------:R-:W-:Y:S01]  /*0a60*/  IMAD.SHL.U32 R242, R8, 0x2, RZ ;  /* 0x0000000208f27824 */ /* 0x000fe200078e00ff */
[----:B------:R-:W-:Y:S01]  /*0a70*/  ISETP.GE.AND P5, PT, R11, c[0x0][0x1cc], PT ;  /* 0x000073000b007a0c */ /* 0x000fe20003fa6270 */
[----:B------:R-:W-:Y:S01]  /*0a80*/  CS2R R38, SRZ ;  /* 0x0000000000267805 */ /* 0x000fe2000001ff00 */
[----:B------:R-:W-:Y:S01]  /*0a90*/  LEA R8, P4, R9, R2, 0x6 ;  /* 0x0000000209087211 */ /* 0x000fe200078830ff */
[----:B------:R-:W-:Y:S01]  /*0aa0*/  CS2R R36, SRZ ;  /* 0x0000000000247805 */ /* 0x000fe2000001ff00 */
[----:B------:R-:W-:Y:S01]  /*0ab0*/  IADD3 R16, R14, 0xc0, RZ ;  /* 0x000000c00e107810 */ /* 0x000fe20007ffe0ff */
[----:B------:R2:W-:Y:S01]  /*0ac0*/  LDGSTS.E.BYPASS.LTC128B.128 [R242+0x8080], [R6.64], !P2 ;  /* 0x0808000006f27fae */ /* 0x0005e2000d101d4e */
[----:B------:R-:W-:-:S02]  /*0ad0*/  ISETP.LT.OR P2, PT, R0, 0x1, P5 ;  /* 0x000000010000780c */ /* 0x000fc40002f41670 */
[----:B------:R-:W-:Y:S02]  /*0ae0*/  LEA.HI.X R9, R9, R3, R10, 0x6, P4 ;  /* 0x0000000309097211 */ /* 0x000fe400020f340a */
[----:B------:R-:W-:Y:S01]  /*0af0*/  ISETP.GE.AND P1, PT, R16, c[0x0][0x1cc], PT ;  /* 0x0000730010007a0c */ /* 0x000fe20003f26270 */
        /* <DEDUP_REMOVED lines=8> */
[----:B------:R2:W-:Y:S01]  /*0b80*/  LDGSTS.E.BYPASS.LTC128B.128 [R242+0xc080], [R6.64+0x100], !P2 ;  /* 0x0c08010006f27fae */ /* 0x0005e2000d101d4e */
[C---:B------:R-:W-:Y:S01]  /*0b90*/  ISETP.LT.OR P4, PT, R0.reuse, 0x21, P6 ;  /* 0x000000210000780c */ /* 0x040fe20003781670 */
[----:B------:R-:W-:Y:S01]  /*0ba0*/  UIMAD UR5, UR10, UR5, UR6 ;  /* 0x000000050a0572a4 */ /* 0x000fe2000f8e0206 */
[C---:B------:R-:W-:Y:S01]  /*0bb0*/  ISETP.LT.OR P3, PT, R0.reuse, 0x21, P3 ;  /* 0x000000210000780c */ /* 0x040fe20001f61670 */
[----:B------:R1:W-:Y:S01]  /*0bc0*/  STL.64 [R1+0x18], R32 ;  /* 0x0000182001007387 */ /* 0x0003e20000100a00 */
[C---:B------:R-:W-:Y:S01]  /*0bd0*/  ISETP.LT.OR P2, PT, R0.reuse, 0x21, P5 ;  /* 0x000000210000780c */ /* 0x040fe20002f41670 */
[----:B------:R-:W-:Y:S01]  /*0be0*/  UIADD3 UR8, UR13, UR5, URZ ;  /* 0x000000050d087290 */ /* 0x000fe2000fffe03f */
[----:B------:R-:W-:Y:S01]  /*0bf0*/  ISETP.LT.OR P1, PT, R0, 0x21, P1 ;  /* 0x000000210000780c */ /* 0x000fe20000f21670 */
[----:B------:R-:W-:Y:S01]  /*0c00*/  ULDC.64 UR6, c[0x0][0x178] ;  /* 0x00005e0000067ab9 */ /* 0x000fe20000000a00 */
[----:B------:R-:W-:Y:S01]  /*0c10*/  ISETP.GE.AND P6, PT, R14, c[0x0][0x19c], PT ;  /* 0x000067000e007a0c */ /* 0x000fe20003fc6270 */
[----:B------:R2:W-:Y:S01]  /*0c20*/  LDGSTS.E.BYPASS.LTC128B.128 [R242+0xe080], [R6.64+0x180], !P0 ;  /* 0x0e08018006f27fae */ /* 0x0005e2000c101d4e */
[----:B------:R-:W-:Y:S01]  /*0c30*/  ISETP.GE.AND P0, PT, R17, c[0x0][0x19c], PT ;  /* 0x0000670011007a0c */ /* 0x000fe20003f06270 */
[----:B------:R-:W-:Y:S01]  /*0c40*/  ULDC.64 UR4, c[0x0][0x218] ;  /* 0x0000860000047ab9 */ /* 0x000fe20000000a00 */
[----:B------:R-:W-:Y:S01]  /*0c50*/  IADD3 R10, -R26, c[0x0][0x168], RZ ;  /* 0x00005a001a0a7a10 */ /* 0x000fe20007ffe1ff */
[----:B------:R3:W-:Y:S01]  /*0c60*/  LDGSTS.E.BYPASS.LTC128B.128 [R242+0x9080], [R4.64], !P4 ;  /* 0x0908000004f27fae */ /* 0x0007e2000e101d4e */
[----:B------:R-:W-:Y:S01]  /*0c70*/  ISETP.LT.OR P4, PT, R0, 0x1, P6 ;  /* 0x000000010000780c */ /* 0x000fe20003781670 */
[----:B------:R-:W-:-:S02]  /*0c80*/  UIMAD UR4, UR11, UR4, URZ ;  /* 0x000000040b0472a4 */ /* 0x000fc4000f8e023f */
[----:B------:R3:W-:Y:S01]  /*0c90*/  LDGSTS.E.BYPASS.LTC128B.128 [R242+0xb080], [R4.64+0x80], !P3 ;  /* 0x0b08008004f27fae */ /* 0x0007e2000d901d4e */
[C---:B------:R-:W-:Y:S01]  /*0ca0*/  ISETP.LT.OR P3, PT, R0.reuse, 0x1, P0 ;  /* 0x000000010000780c */ /* 0x040fe20000761670 */
[----:B------:R-:W-:Y:S01]  /*0cb0*/  USHF.L.U32 UR9, UR6, 0x6, URZ ;  /* 0x0000000606097899 */ /* 0x000fe2000800063f */
[----:B------:R-:W-:Y:S01]  /*0cc0*/  ISETP.LT.OR P0, PT, R0, 0x21, P0 ;  /* 0x000000210000780c */ /* 0x000fe20000701670 */
[----:B------:R3:W-:Y:S01]  /*0cd0*/  LDGSTS.E.BYPASS.LTC128B.128 [R242+0xd080], [R4.64+0x100], !P2 ;  /* 0x0d08010004f27fae */ /* 0x0007e2000d101d4e */
[----:B------:R-:W-:Y:S01]  /*0ce0*/  ISETP.GE.AND P2, PT, R11, c[0x0][0x19c], PT ;  /* 0x000067000b007a0c */ /* 0x000fe20003f46270 */
[----:B------:R-:W-:Y:S02]  /*0cf0*/  UIMAD UR4, UR10, UR5, UR4 ;  /* 0x000000050a0472a4 */ /* 0x000fe4000f8e0204 */
[----:B------:R3:W-:Y:S01]  /*0d00*/  LDGSTS.E.BYPASS.LTC128B.128 [R242+0xf080], [R4.64+0x180], !P1 ;  /* 0x0f08018004f27fae */ /* 0x0007e2000c901d4e */
[----:B------:R-:W-:Y:S01]  /*0d10*/  ISETP.GE.AND P1, PT, R16, c[0x0][0x19c], PT ;  /* 0x0000670010007a0c */ /* 0x000fe20003f26270 */
[----:B------:R-:W-:Y:S01]  /*0d20*/  USHF.L.U64.HI UR7, UR6, UR16, UR7 ;  /* 0x0000001006077299 */ /* 0x000fe20008010207 */
[C---:B------:R-:W-:Y:S01]  /*0d30*/  ISETP.LT.OR P5, PT, R0.reuse, 0x1, P2 ;  /* 0x000000010000780c */ /* 0x040fe200017a1670 */
[----:B------:R4:W-:Y:S01]  /*0d40*/  LDGSTS.E.BYPASS.LTC128B.128 [R242+0x80], [R2.64], !P4 ;  /* 0x0008000002f27fae */ /* 0x0009e2000e101d4e */
[----:B------:R-:W-:-:S03]  /*0d50*/  ISETP.LT.OR P2, PT, R0, 0x21, P2 ;  /* 0x000000210000780c */ /* 0x000fc60001741670 */
[----:B------:R4:W-:Y:S01]  /*0d60*/  LDGSTS.E.BYPASS.LTC128B.128 [R242+0x2080], [R2.64+0x80], !P3 ;  /* 0x0208008002f27fae */ /* 0x0009e2000d901d4e */
[C---:B------:R-:W-:Y:S01]  /*0d70*/  ISETP.LT.OR P3, PT, R0.reuse, 0x1, P1 ;  /* 0x000000010000780c */ /* 0x040fe20000f61670 */
[----:B--2---:R-:W-:Y:S01]  /*0d80*/  IMAD R6, R23, c[0x0][0x270], RZ ;  /* 0x00009c0017067a24 */ /* 0x004fe200078e02ff */
[----:B------:R-:W-:Y:S01]  /*0d90*/  ISETP.LT.OR P1, PT, R0, 0x21, P1 ;  /* 0x000000210000780c */ /* 0x000fe20000f21670 */
[----:B------:R1:W-:Y:S02]  /*0da0*/  STL.64 [R1+0x20], R30 ;  /* 0x0000201e01007387 */ /* 0x0003e40000100a00 */
[----:B------:R-:W-:Y:S02]  /*0db0*/  IMAD R6, R18, c[0x0][0x274], R6 ;  /* 0x00009d0012067a24 */ /* 0x000fe400078e0206 */
[----:B------:R4:W-:Y:S01]  /*0dc0*/  LDGSTS.E.BYPASS.LTC128B.128 [R242+0x4080], [R2.64+0x100], !P5 ;  /* 0x0408010002f27fae */ /* 0x0009e2000e901d4e */
[----:B------:R-:W-:-:S05]  /*0dd0*/  ISETP.GE.AND P5, PT, R14, c[0x0][0x16c], PT ;  /* 0x00005b000e007a0c */ /* 0x000fca0003fa6270 */
[----:B------:R4:W-:Y:S01]  /*0de0*/  LDGSTS.E.BYPASS.LTC128B.128 [R242+0x6080], [R2.64+0x180], !P3 ;  /* 0x0608018002f27fae */ /* 0x0009e2000d901d4e */
[----:B------:R-:W-:Y:S01]  /*0df0*/  ISETP.GE.AND P3, PT, R17, c[0x0][0x16c], PT ;  /* 0x00005b0011007a0c */ /* 0x000fe20003f66270 */
[----:B---3--:R-:W-:-:S05]  /*0e00*/  IMAD.WIDE.U32 R4, R18, c[0x0][0x270], R30 ;  /* 0x00009c0012047a25 */ /* 0x008fca00078e001e */
[----:B------:R-:W-:Y:S01]  /*0e10*/  IADD3 R7, P4, R4, UR12, RZ ;  /* 0x0000000c04077c10 */ /* 0x000fe2000ff9e0ff */
[----:B------:R-:W-:-:S03]  /*0e20*/  IMAD R4, R27, c[0x0][0x208], RZ ;  /* 0x000082001b047a24 */ /* 0x000fc600078e02ff */
[----:B------:R-:W-:Y:S02]  /*0e30*/  IADD3.X R6, R5, UR8, R6, P4, !PT ;  /* 0x0000000805067c10 */ /* 0x000fe4000a7fe406 */
[----:B------:R-:W-:Y:S01]  /*0e40*/  ISETP.LT.OR P4, PT, R0, 0x21, P6 ;  /* 0x000000210000780c */ /* 0x000fe20003781670 */
[C---:B------:R-:W-:Y:S02]  /*0e50*/  IMAD R0, R26.reuse, c[0x0][0x20c], R4 ;  /* 0x000083001a007a24 */ /* 0x040fe400078e0204 */
[----:B------:R-:W-:-:S04]  /*0e60*/  IMAD.WIDE.U32 R4, R26, c[0x0][0x208], R14 ;  /* 0x000082001a047a25 */ /* 0x000fc800078e000e */
[----:B----4-:R-:W-:-:S06]  /*0e70*/  IMAD.IADD R3, R5, 0x1, R0 ;  /* 0x0000000105037824 */ /* 0x010fcc00078e0200 */
[----:B------:R2:W-:Y:S01]  /*0e80*/  LDGSTS.E.BYPASS.LTC128B.128 [R242+0x1080], [R8.64], !P4 ;  /* 0x0108000008f27fae */ /* 0x0005e2000e101d4e */
[C---:B------:R-:W-:Y:S01]  /*0e90*/  ISETP.LT.OR P4, PT, R10.reuse, 0x1, P5 ;  /* 0x000000010a00780c */ /* 0x040fe20002f81670 */
[----:B------:R-:W-:Y:S02]  /*0ea0*/  IMAD.MOV.U32 R2, RZ, RZ, R4 ;  /* 0x000000ffff027224 */ /* 0x000fe400078e0004 */
[----:B------:R2:W-:Y:S01]  /*0eb0*/  LDGSTS.E.BYPASS.LTC128B.128 [R242+0x3080], [R8.64+0x80], !P0 ;  /* 0x0308008008f27fae */ /* 0x0005e2000c101d4e */
[C---:B------:R-:W-:Y:S01]  /*0ec0*/  ISETP.LT.OR P0, PT, R10.reuse, 0x1, P3 ;  /* 0x000000010a00780c */ /* 0x040fe20001f01670 */
[----:B------:R-:W-:Y:S01]  /*0ed0*/  IMAD R0, R23, c[0x0][0x210], RZ ;  /* 0x0000840017007a24 */ /* 0x000fe200078e02ff */
[----:B------:R-:W-:Y:S01]  /*0ee0*/  ISETP.LT.OR P3, PT, R10, 0x21, P3 ;  /* 0x000000210a00780c */ /* 0x000fe20001f61670 */
[----:B------:R2:W-:Y:S01]  /*0ef0*/  LDGSTS.E.BYPASS.LTC128B.128 [R242+0x5080], [R8.64+0x100], !P2 ;  /* 0x0508010008f27fae */ /* 0x0005e2000d101d4e */
[----:B------:R-:W-:Y:S01]  /*0f00*/  ISETP.GE.AND P2, PT, R11, c[0x0][0x16c], PT ;  /* 0x00005b000b007a0c */ /* 0x000fe20003f46270 */
[----:B------:R-:W-:-:S02]  /*0f10*/  IMAD R0, R18, c[0x0][0x214], R0 ;  /* 0x0000850012007a24 */ /* 0x000fc400078e0200 */
[----:B------:R2:W-:Y:S01]  /*0f20*/  LDGSTS.E.BYPASS.LTC128B.128 [R242+0x7080], [R8.64+0x180], !P1 ;  /* 0x0708018008f27fae */ /* 0x0005e2000c901d4e */
[----:B------:R-:W-:Y:S01]  /*0f30*/  ISETP.GE.AND P1, PT, R16, c[0x0][0x16c], PT ;  /* 0x00005b0010007a0c */ /* 0x000fe20003f26270 */
[----:B------:R-:W-:Y:S02]  /*0f40*/  IMAD.WIDE.U32 R2, R18, c[0x0][0x210], R2 ;  /* 0x0000840012027a25 */ /* 0x000fe400078e0002 */
[----:B------:R-:W0:Y:S01]  /*0f50*/  LDGDEPBAR ;  /* 0x00000000000079af */ /* 0x000e220000000000 */
[C---:B------:R-:W-:Y:S01]  /*0f60*/  ISETP.LT.OR P6, PT, R10.reuse, 0x1, P1 ;  /* 0x000000010a00780c */ /* 0x040fe20000fc1670 */
[----:B------:R-:W-:Y:S01]  /*0f70*/  IMAD.IADD R3, R3, 0x1, R0 ;  /* 0x0000000103037824 */ /* 0x000fe200078e0200 */
[C---:B------:R-:W-:Y:S01]  /*0f80*/  ISETP.LT.OR P1, PT, R10.reuse, 0x21, P1 ;  /* 0x000000210a00780c */ /* 0x040fe20000f21670 */
[----:B------:R1:W-:Y:S01]  /*0f90*/  LDGSTS.E.BYPASS.LTC128B.128 [R242+0x10080], [R32.64], !P4 ;  /* 0x1008000020f27fae */ /* 0x0003e2000e101d4e */
[C---:B------:R-:W-:Y:S01]  /*0fa0*/  ISETP.LT.OR P4, PT, R10.reuse, 0x1, P2 ;  /* 0x000000010a00780c */ /* 0x040fe20001781670 */
[----:B------:R-:W-:Y:S01]  /*0fb0*/  IMAD.U32 R4, RZ, RZ, UR10 ;  /* 0x0000000aff047e24 */ /* 0x000fe2000f8e00ff */
[----:B------:R-:W-:Y:S01]  /*0fc0*/  ISETP.LT.OR P2, PT, R10, 0x21, P2 ;  /* 0x000000210a00780c */ /* 0x000fe20001741670 */
[----:B------:R1:W-:Y:S02]  /*0fd0*/  LDGSTS.E.BYPASS.LTC128B.128 [R242+0x12080], [R32.64+0x80], !P0 ;  /* 0x1208008020f27fae */ /* 0x0003e4000c101d4e */
[----:B------:R-:W-:-:S05]  /*0fe0*/  IMAD.WIDE.U32 R4, R4, c[0x0][0x218], R2 ;  /* 0x0000860004047a25 */ /* 0x000fca00078e0002 */
[----:B------:R-:W-:Y:S01]  /*0ff0*/  IADD3 R0, R5, UR4, RZ ;  /* 0x0000000405007c10 */ /* 0x000fe2000fffe0ff */
[----:B------:R-:W-:Y:S02]  /*1000*/  ULDC.64 UR4, c[0x0][0x290] ;  /* 0x0000a40000047ab9 */ /* 0x000fe40000000a00 */
[----:B------:R1:W-:Y:S01]  /*1010*/  LDGSTS.E.BYPASS.LTC128B.128 [R242+0x14080], [R32.64+0x100], !P4 ;  /* 0x1408010020f27fae */ /* 0x0003e2000e101d4e */
[----:B------:R-:W-:Y:S01]  /*1020*/  ISETP.LT.OR P4, PT, R10, 0x21, P5 ;  /* 0x000000210a00780c */ /* 0x000fe20002f81670 */
[----:B------:R-:W-:Y:S01]  /*1030*/  UIMAD.WIDE.U32 UR18, UR10, UR4, URZ ;  /* 0x000000040a1272a5 */ /* 0x000fe2000f8e003f */
[----:B------:R-:W-:Y:S01]  /*1040*/  IADD3 R2, P5, R32, UR9, RZ ;  /* 0x0000000920027c10 */ /* 0x000fe2000ffbe0ff */
[----:B------:R1:W-:Y:S01]  /*1050*/  LDGSTS.E.BYPASS.LTC128B.128 [R242+0x16080], [R32.64+0x180], !P6 ;  /* 0x1608018020f27fae */ /* 0x0003e2000f101d4e */
[----:B--2---:R-:W-:Y:S01]  /*1060*/  LEA R8, P0, R7, c[0x0][0x258], 0x2 ;  /* 0x0000960007087a11 */ /* 0x004fe200078010ff */
[----:B------:R-:W-:Y:S01]  /*1070*/  UIMAD UR4, UR11, UR4, URZ ;  /* 0x000000040b0472a4 */ /* 0x000fe2000f8e023f */
[----:B------:R-:W-:-:S02]  /*1080*/  IADD3.X R3, R33, UR7, RZ, P5, !PT ;  /* 0x0000000721037c10 */ /* 0x000fc4000affe4ff */
[----:B------:R-:W-:Y:S01]  /*1090*/  LEA.HI.X R9, R7, c[0x0][0x25c], R6, 0x2, P0 ;  /* 0x0000970007097a11 */ /* 0x000fe200000f1406 */
[----:B------:R-:W-:Y:S01]  /*10a0*/  IMAD.U32 R6, RZ, RZ, UR9 ;  /* 0x00000009ff067e24 */ /* 0x000fe2000f8e00ff */
[----:B------:R-:W-:Y:S01]  /*10b0*/  LEA R28, P0, R4, c[0x0][0x1f0], 0x1 ;  /* 0x00007c00041c7a11 */ /* 0x000fe200078008ff */
[----:B------:R-:W-:Y:S02]  /*10c0*/  UIMAD UR4, UR10, UR5, UR4 ;  /* 0x000000050a0472a4 */ /* 0x000fe4000f8e0204 */
[----:B------:R2:W-:Y:S01]  /*10d0*/  LDGSTS.E.BYPASS.LTC128B.128 [R242+0x11080], [R2.64], !P4 ;  /* 0x1108000002f27fae */ /* 0x0005e2000e101d4e */
[----:B------:R-:W-:Y:S01]  /*10e0*/  IADD3 R6, P6, P5, R6, 0x180, R32 ;  /* 0x0000018006067810 */ /* 0x000fe20007dde020 */
[----:B------:R-:W-:Y:S01]  /*10f0*/  UIADD3 UR6, UR19, UR4, URZ ;  /* 0x0000000413067290 */ /* 0x000fe2000fffe03f */
[----:B------:R-:W-:Y:S01]  /*1100*/  LEA.HI.X R29, R4, c[0x0][0x1f4], R0, 0x1, P0 ;  /* 0x00007d00041d7a11 */ /* 0x000fe200000f0c00 */
[----:B------:R2:W-:Y:S01]  /*1110*/  LDGSTS.E.BYPASS.LTC128B.128 [R242+0x13080], [R2.64+0x80], !P3 ;  /* 0x1308008002f27fae */ /* 0x0005e2000d901d4e */
[----:B------:R-:W-:Y:S01]  /*1120*/  ISETP.GT.AND P0, PT, R24, 0xf, PT ;  /* 0x0000000f1800780c */ /* 0x000fe20003f04270 */
[----:B------:R-:W-:Y:S01]  /*1130*/  ULDC.64 UR4, c[0x0][0x208] ;  /* 0x0000820000047ab9 */ /* 0x000fe20000000a00 */
[----:B------:R-:W-:Y:S01]  /*1140*/  IADD3.X R7, RZ, UR7, R33, P6, P5 ;  /* 0x00000007ff077c10 */ /* 0x000fe2000b7ea421 */
[----:B------:R2:W-:Y:S01]  /*1150*/  LDGSTS.E.BYPASS.LTC128B.128 [R242+0x15080], [R2.64+0x100], !P2 ;  /* 0x1508010002f27fae */ /* 0x0005e2000d101d4e */
[----:B------:R-:W-:Y:S01]  /*1160*/  ISETP.GE.AND P6, PT, R14, c[0x0][0x1fc], PT ;  /* 0x00007f000e007a0c */ /* 0x000fe20003fc6270 */
[----:B------:R-:W-:Y:S01]  /*1170*/  USHF.L.U32 UR17, UR4, 0x6, URZ ;  /* 0x0000000604117899 */ /* 0x000fe2000800063f */
[----:B------:R-:W-:Y:S01]  /*1180*/  ISETP.GE.AND P5, PT, R17, c[0x0][0x1fc], PT ;  /* 0x00007f0011007a0c */ /* 0x000fe20003fa6270 */
[----:B------:R3:W-:Y:S01]  /*1190*/  LDGSTS.E.BYPASS.LTC128B.128 [R242+0x17080], [R6.64], !P1 ;  /* 0x1708000006f27fae */ /* 0x0007e2000c901d4e */
[C---:B------:R-:W-:Y:S01]  /*11a0*/  ISETP.LT.OR P3, PT, R10.reuse, 0x1, P6 ;  /* 0x000000010a00780c */ /* 0x040fe20003761670 */
[----:B------:R-:W-:Y:S01]  /*11b0*/  USHF.L.U64.HI UR16, UR4, UR16, UR5 ;  /* 0x0000001004107299 */ /* 0x000fe20008010205 */
[----:B------:R-:W-:Y:S01]  /*11c0*/  ISETP.LT.OR P2, PT, R10, 0x1, P5 ;  /* 0x000000010a00780c */ /* 0x000fe20002f41670 */
[----:B------:R-:W-:Y:S01]  /*11d0*/  IMAD.U32 R4, RZ, RZ, UR17 ;  /* 0x00000011ff047e24 */ /* 0x000fe2000f8e00ff */
[----:B------:R-:W-:Y:S01]  /*11e0*/  ISETP.GE.AND P4, PT, R11, c[0x0][0x1fc], PT ;  /* 0x00007f000b007a0c */ /* 0x000fe20003f86270 */
[----:B------:R-:W-:Y:S01]  /*11f0*/  @!P0 IMAD.SHL.U32 R0, R24, 0x10, RZ ;  /* 0x0000001018008824 */ /* 0x000fe200078e00ff */
[C---:B------:R-:W-:Y:S01]  /*1200*/  ISETP.LT.OR P6, PT, R10.reuse, 0x21, P6 ;  /* 0x000000210a00780c */ /* 0x040fe200037c1670 */
[----:B------:R1:W-:Y:S01]  /*1210*/  STL.64 [R1+0x10], R28 ;  /* 0x0000101c01007387 */ /* 0x0003e20000100a00 */
[----:B------:R-:W-:-:S02]  /*1220*/  ISETP.LT.OR P1, PT, R10, 0x1, P4 ;  /* 0x000000010a00780c */ /* 0x000fc40002721670 */
[C---:B------:R-:W-:Y:S01]  /*1230*/  ISETP.LT.OR P5, PT, R10.reuse, 0x21, P5 ;  /* 0x000000210a00780c */ /* 0x040fe20002fa1670 */
[----:B------:R4:W-:Y:S01]  /*1240*/  @!P0 LDGSTS.E.BYPASS.LTC128B.128 [R0+0x20080], [R8.64] ;  /* 0x2008000008008fae */ /* 0x0009e2000b901d4e */
[----:B------:R-:W-:-:S03]  /*1250*/  ISETP.LT.OR P4, PT, R10, 0x21, P4 ;  /* 0x000000210a00780c */ /* 0x000fc60002781670 */
[----:B------:R-:W0:Y:S04]  /*1260*/  LDGDEPBAR ;  /* 0x00000000000079af */ /* 0x000e280000000000 */
[----:B------:R1:W-:Y:S01]  /*1270*/  LDGSTS.E.BYPASS.LTC128B.128 [R242+0x18080], [R28.64], !P3 ;  /* 0x180800001cf27fae */ /* 0x0003e2000d901d4e */
[----:B------:R-:W-:Y:S01]  /*1280*/  ISETP.GE.AND P3, PT, R16, c[0x0][0x1fc], PT ;  /* 0x00007f0010007a0c */ /* 0x000fe20003f66270 */
[----:B--2---:R-:W-:Y:S02]  /*1290*/  IMAD.WIDE.U32 R2, R18, c[0x0][0x288], R30 ;  /* 0x0000a20012027a25 */ /* 0x004fe400078e001e */
[----:B------:R1:W-:Y:S01]  /*12a0*/  LDGSTS.E.BYPASS.LTC128B.128 [R242+0x1a080], [R28.64+0x80], !P2 ;  /* 0x1a0800801cf27fae */ /* 0x0003e2000d101d4e */
[C---:B------:R-:W-:Y:S02]  /*12b0*/  ISETP.LT.OR P2, PT, R10.reuse, 0x1, P3 ;  /* 0x000000010a00780c */ /* 0x040fe40001f41670 */
[----:B------:R-:W-:Y:S01]  /*12c0*/  ISETP.LT.OR P3, PT, R10, 0x21, P3 ;  /* 0x000000210a00780c */ /* 0x000fe20001f61670 */
[----:B------:R1:W-:Y:S01]  /*12d0*/  LDGSTS.E.BYPASS.LTC128B.128 [R242+0x1c080], [R28.64+0x100], !P1 ;  /* 0x1c0801001cf27fae */ /* 0x0003e2000c901d4e */
[----:B------:R-:W-:-:S09]  /*12e0*/  IADD3 R5, P1, R2, UR18, RZ ;  /* 0x0000001202057c10 */ /* 0x000fd2000ff3e0ff */
[----:B------:R1:W-:Y:S01]  /*12f0*/  LDGSTS.E.BYPASS.LTC128B.128 [R242+0x1e080], [R28.64+0x180], !P2 ;  /* 0x1e0801801cf27fae */ /* 0x0003e2000d101d4e */
[----:B----4-:R-:W-:Y:S01]  /*1300*/  IMAD R0, R23, c[0x0][0x288], RZ ;  /* 0x0000a20017007a24 */ /* 0x010fe200078e02ff */
[----:B---3--:R-:W-:-:S03]  /*1310*/  LEA R6, P2, R5, c[0x0][0x280], 0x2 ;  /* 0x0000a00005067a11 */ /* 0x008fc600078410ff */
[----:B------:R-:W-:-:S05]  /*1320*/  IMAD R0, R18, c[0x0][0x28c], R0 ;  /* 0x0000a30012007a24 */ /* 0x000fca00078e0200 */
[----:B------:R-:W-:Y:S02]  /*1330*/  IADD3.X R0, R3, UR6, R0, P1, !PT ;  /* 0x0000000603007c10 */ /* 0x000fe40008ffe400 */
[----:B------:R-:W-:Y:S02]  /*1340*/  IADD3 R2, P1, R28, UR17, RZ ;  /* 0x000000111c027c10 */ /* 0x000fe4000ff3e0ff */
[----:B------:R-:W-:Y:S01]  /*1350*/  LEA.HI.X R7, R5, c[0x0][0x284], R0, 0x2, P2 ;  /* 0x0000a10005077a11 */ /* 0x000fe200010f1400 */
[----:B------:R-:W-:Y:S01]  /*1360*/  @!P0 IMAD.SHL.U32 R0, R24, 0x10, RZ ;  /* 0x0000001018008824 */ /* 0x000fe200078e00ff */
[----:B------:R-:W-:Y:S02]  /*1370*/  IADD3.X R3, R29, UR16, RZ, P1, !PT ;  /* 0x000000101d037c10 */ /* 0x000fe40008ffe4ff */
[----:B------:R-:W-:-:S03]  /*1380*/  IADD3 R4, P2, P1, R4, 0x180, R28 ;  /* 0x0000018004047810 */ /* 0x000fc6000795e01c */
[----:B------:R1:W-:Y:S01]  /*1390*/  LDGSTS.E.BYPASS.LTC128B.128 [R242+0x19080], [R2.64], !P6 ;  /* 0x1908000002f27fae */ /* 0x0003e2000f101d4e */
[----:B------:R-:W-:Y:S02]  /*13a0*/  IADD3.X R5, RZ, UR16, R29, P2, P1 ;  /* 0x00000010ff057c10 */ /* 0x000fe400097e241d */
[----:B------:R-:W-:Y:S01]  /*13b0*/  PLOP3.LUT P1, PT, PT, PT, UP0, 0x80, 0x0 ;  /* 0x000000000000781c */ /* 0x000fe20003f2f008 */
[----:B------:R1:W-:Y:S04]  /*13c0*/  LDGSTS.E.BYPASS.LTC128B.128 [R242+0x1b080], [R2.64+0x80], !P5 ;  /* 0x1b08008002f27fae */ /* 0x0003e8000e901d4e */
[----:B------:R1:W-:Y:S04]  /*13d0*/  LDGSTS.E.BYPASS.LTC128B.128 [R242+0x1d080], [R2.64+0x100], !P4 ;  /* 0x1d08010002f27fae */ /* 0x0003e8000e101d4e */
[----:B------:R1:W-:Y:S04]  /*13e0*/  LDGSTS.E.BYPASS.LTC128B.128 [R242+0x1f080], [R4.64], !P3 ;  /* 0x1f08000004f27fae */ /* 0x0003e8000d901d4e */
[----:B------:R1:W-:Y:S04]  /*13f0*/  @!P0 LDGSTS.E.BYPASS.LTC128B.128 [R0+0x20180], [R6.64] ;  /* 0x2018000006008fae */ /* 0x0003e8000b901d4e */
[----:B------:R-:W0:Y:S01]  /*1400*/  LDGDEPBAR ;  /* 0x00000000000079af */ /* 0x000e220000000000 */
[----:B------:R-:W-:Y:S05]  /*1410*/  @!P1 BRA `(.L_x_595) ;  /* 0x000047c000009947 */ /* 0x000fea0003800000 */
[----:B------:R-:W-:Y:S01]  /*1420*/  ISETP.GE.AND P4, PT, R17, c[0x0][0x1fc], PT ;  /* 0x00007f0011007a0c */ /* 0x000fe20003f86270 */
[----:B-1----:R-:W-:Y:S01]  /*1430*/  IMAD R2, R23, c[0x0][0x238], RZ ;  /* 0x00008e0017027a24 */ /* 0x002fe200078e02ff */
[----:B------:R-:W-:Y:S01]  /*1440*/  ISETP.GE.AND P3, PT, R17, c[0x0][0x16c], PT ;  /* 0x00005b0011007a0c */ /* 0x000fe20003f66270 */
[----:B------:R-:W-:Y:S01]  /*1450*/  ULDC.64 UR4, c[0x0][0x240] ;  /* 0x0000900000047ab9 */ /* 0x000fe20000000a00 */
[----:B------:R-:W-:Y:S01]  /*1460*/  SEL R0, RZ, 0xffffffff, P4 ;  /* 0xffffffffff007807 */ /* 0x000fe20002000000 */
[----:B------:R-:W-:Y:S01]  /*1470*/  UIMAD UR4, UR11, UR4, URZ ;  /* 0x000000040b0472a4 */ /* 0x000fe2000f8e023f */
[----:B------:R-:W-:Y:S01]  /*1480*/  SEL R3, RZ, 0xffffffff, P3 ;  /* 0xffffffffff037807 */ /* 0x000fe20001800000 */
[----:B------:R-:W-:Y:S01]  /*1490*/  UIADD3 UR20, UR20, 0x3f, URZ ;  /* 0x0000003f14147890 */ /* 0x000fe2000fffe03f */
[----:B------:R-:W-:Y:S01]  /*14a0*/  ISETP.GE.AND P6, PT, R14, c[0x0][0x16c], PT ;  /* 0x00005b000e007a0c */ /* 0x000fe20003fc6270 */
[----:B------:R-:W-:Y:S01]  /*14b0*/  UIMAD UR5, UR10, UR5, UR4 ;  /* 0x000000050a0572a4 */ /* 0x000fe2000f8e0204 */
[C---:B------:R-:W-:Y:S01]  /*14c0*/  ISETP.GE.AND P4, PT, R16.reuse, c[0x0][0x16c], PT ;  /* 0x00005b0010007a0c */ /* 0x040fe20003f86270 */
[----:B------:R-:W-:Y:S01]  /*14d0*/  USHF.R.S32.HI UR4, URZ, 0x1f, UR20 ;  /* 0x0000001f3f047899 */ /* 0x000fe20008011414 */
[----:B------:R-:W-:Y:S01]  /*14e0*/  ISETP.GE.AND P3, PT, R16, c[0x0][0x1fc], PT ;  /* 0x00007f0010007a0c */ /* 0x000fe20003f66270 */
[----:B------:R-:W-:Y:S01]  /*14f0*/  IMAD R16, R18, c[0x0][0x23c], R2 ;  /* 0x00008f0012107a24 */ /* 0x000fe200078e0202 */
[----:B------:R-:W-:Y:S01]  /*1500*/  ISETP.GE.AND P1, PT, R14, c[0x0][0x1fc], PT ;  /* 0x00007f000e007a0c */ /* 0x000fe20003f26270 */
[----:B------:R-:W-:Y:S01]  /*1510*/  IMAD.SHL.U32 R2, R0, 0x2, RZ ;  /* 0x0000000200027824 */ /* 0x000fe200078e00ff */
[----:B------:R-:W-:Y:S01]  /*1520*/  SEL R5, RZ, 0x1, P6 ;  /* 0x00000001ff057807 */ /* 0x000fe20003000000 */
[----:B------:R-:W-:Y:S01]  /*1530*/  IMAD.SHL.U32 R0, R3, 0x2, RZ ;  /* 0x0000000203007824 */ /* 0x000fe200078e00ff */
[----:B------:R-:W-:Y:S01]  /*1540*/  LEA.HI R9, R19, R24, RZ, 0x5 ;  /* 0x0000001813097211 */ /* 0x000fe200078f28ff */
[----:B------:R-:W-:Y:S01]  /*1550*/  ULEA.HI UR20, UR4, UR20, URZ, 0x6 ;  /* 0x0000001404147291 */ /* 0x000fe2000f8f303f */
[--C-:B------:R-:W-:Y:S01]  /*1560*/  SHF.R.S32.HI R25, RZ, 0x1f, R24.reuse ;  /* 0x0000001fff197819 */ /* 0x100fe20000011418 */
[----:B------:R-:W-:Y:S01]  /*1570*/  CS2R R162, SRZ ;  /* 0x0000000000a27805 */ /* 0x000fe2000001ff00 */
[----:B------:R-:W-:Y:S01]  /*1580*/  SEL R4, RZ, 0x1, P1 ;  /* 0x00000001ff047807 */ /* 0x000fe20000800000 */
[----:B------:R-:W-:Y:S01]  /*1590*/  CS2R R160, SRZ ;  /* 0x0000000000a07805 */ /* 0x000fe2000001ff00 */
[----:B------:R-:W-:Y:S01]  /*15a0*/  LOP3.LUT R17, R0, 0x2, R5, 0xe2, !PT ;  /* 0x0000000200117812 */ /* 0x000fe200078ee205 */
[----:B------:R-:W-:Y:S01]  /*15b0*/  IMAD.WIDE.U32 R12, R18, c[0x0][0x238], R24 ;  /* 0x00008e00120c7a25 */ /* 0x000fe200078e0018 */
[--C-:B------:R-:W-:Y:S01]  /*15c0*/  SHF.R.S32.HI R3, RZ, 0x1f, R9.reuse ;  /* 0x0000001fff037819 */ /* 0x100fe20000011409 */
[----:B------:R1:W-:Y:S01]  /*15d0*/  STL [R1+0x4], R25 ;  /* 0x0000041901007387 */ /* 0x0003e20000100800 */
[----:B------:R-:W-:Y:S01]  /*15e0*/  SHF.R.S32.HI R0, RZ, 0x5, R9 ;  /* 0x00000005ff007819 */ /* 0x000fe20000011409 */
[----:B------:R-:W-:Y:S01]  /*15f0*/  CS2R R158, SRZ ;  /* 0x00000000009e7805 */ /* 0x000fe2000001ff00 */
[----:B------:R-:W-:Y:S01]  /*1600*/  LOP3.LUT R18, R2, 0x2, R4, 0xe2, !PT ;  /* 0x0000000202127812 */ /* 0x000fe200078ee204 */
[----:B------:R-:W-:Y:S01]  /*1610*/  CS2R R156, SRZ ;  /* 0x00000000009c7805 */ /* 0x000fe2000001ff00 */
[----:B------:R-:W-:Y:S01]  /*1620*/  LEA.HI R4, R3, R0, RZ, 0x2 ;  /* 0x0000000003047211 */ /* 0x000fe200078f10ff */
[----:B------:R-:W-:Y:S01]  /*1630*/  CS2R R154, SRZ ;  /* 0x00000000009a7805 */ /* 0x000fe2000001ff00 */
[----:B------:R-:W-:Y:S01]  /*1640*/  LEA.HI R8, R19, R24, RZ, 0x4 ;  /* 0x0000001813087211 */ /* 0x000fe200078f20ff */
[----:B------:R-:W-:Y:S01]  /*1650*/  CS2R R152, SRZ ;  /* 0x0000000000987805 */ /* 0x000fe2000001ff00 */
[----:B------:R-:W-:Y:S01]  /*1660*/  LEA.HI R3, R9, R0, RZ, 0x1 ;  /* 0x0000000009037211 */ /* 0x000fe200078f08ff */
[----:B------:R-:W-:Y:S01]  /*1670*/  CS2R R150, SRZ ;  /* 0x0000000000967805 */ /* 0x000fe2000001ff00 */
[-C--:B------:R-:W-:Y:S01]  /*1680*/  LEA.HI R2, R19, R24.reuse, RZ, 0x7 ;  /* 0x0000001813027211 */ /* 0x080fe200078f38ff */
[----:B------:R-:W-:Y:S01]  /*1690*/  CS2R R148, SRZ ;  /* 0x0000000000947805 */ /* 0x000fe2000001ff00 */
[----:B------:R-:W-:Y:S01]  /*16a0*/  SHF.R.S32.HI R6, RZ, 0x4, R8 ;  /* 0x00000004ff067819 */ /* 0x000fe20000011408 */
[----:B------:R-:W-:Y:S01]  /*16b0*/  CS2R R146, SRZ ;  /* 0x0000000000927805 */ /* 0x000fe2000001ff00 */
[----:B------:R-:W-:Y:S01]  /*16c0*/  LOP3.LUT R7, R4, 0xfffffffc, RZ, 0xc0, !PT ;  /* 0xfffffffc04077812 */ /* 0x000fe200078ec0ff */
[----:B------:R-:W-:Y:S01]  /*16d0*/  CS2R R144, SRZ ;  /* 0x0000000000907805 */ /* 0x000fe2000001ff00 */
[----:B------:R-:W-:Y:S01]  /*16e0*/  LOP3.LUT R3, R3, 0xfffffffe, RZ, 0xc0, !PT ;  /* 0xfffffffe03037812 */ /* 0x000fe200078ec0ff */
[----:B------:R-:W-:Y:S01]  /*16f0*/  CS2R R142, SRZ ;  /* 0x00000000008e7805 */ /* 0x000fe2000001ff00 */
[C---:B------:R-:W-:Y:S01]  /*1700*/  ISETP.GE.AND P5, PT, R11.reuse, c[0x0][0x16c], PT ;  /* 0x00005b000b007a0c */ /* 0x040fe20003fa6270 */
[----:B------:R-:W-:Y:S01]  /*1710*/  CS2R R140, SRZ ;  /* 0x00000000008c7805 */ /* 0x000fe2000001ff00 */
[----:B------:R-:W-:Y:S01]  /*1720*/  ISETP.GE.AND P2, PT, R11, c[0x0][0x1fc], PT ;  /* 0x00007f000b007a0c */ /* 0x000fe20003f46270 */
[C---:B------:R-:W-:Y:S01]  /*1730*/  IMAD.IADD R236, R0.reuse, 0x1, -R3 ;  /* 0x0000000100ec7824 */ /* 0x040fe200078e0a03 */
[----:B------:R-:W-:Y:S01]  /*1740*/  SHF.R.S32.HI R11, RZ, 0x7, R2 ;  /* 0x00000007ff0b7819 */ /* 0x000fe20000011402 */
[----:B------:R-:W-:Y:S01]  /*1750*/  IMAD.IADD R3, R13, 0x1, R16 ;  /* 0x000000010d037824 */ /* 0x000fe200078e0210 */
[----:B------:R-:W-:Y:S01]  /*1760*/  LEA.HI R15, R19, R24, RZ, 0x2 ;  /* 0x00000018130f7211 */ /* 0x000fe200078f10ff */
[----:B------:R-:W-:Y:S01]  /*1770*/  IMAD.IADD R19, R0, 0x1, -R7 ;  /* 0x0000000100137824 */ /* 0x000fe200078e0a07 */
[----:B------:R-:W-:Y:S01]  /*1780*/  LEA.HI R5, R8, R6, RZ, 0x1 ;  /* 0x0000000608057211 */ /* 0x000fe200078f08ff */
[----:B------:R-:W-:Y:S01]  /*1790*/  IMAD.MOV.U32 R16, RZ, RZ, 0x20 ;  /* 0x00000020ff107424 */ /* 0x000fe200078e00ff */
[----:B------:R-:W-:Y:S01]  /*17a0*/  LEA.HI R0, R2, R11, RZ, 0x1 ;  /* 0x0000000b02007211 */ /* 0x000fe200078f08ff */
[----:B------:R-:W-:Y:S01]  /*17b0*/  CS2R R138, SRZ ;  /* 0x00000000008a7805 */ /* 0x000fe2000001ff00 */
[----:B------:R-:W-:Y:S01]  /*17c0*/  LOP3.LUT R5, R5, 0xfffffffe, RZ, 0xc0, !PT ;  /* 0xfffffffe05057812 */ /* 0x000fe200078ec0ff */
[----:B------:R-:W-:Y:S01]  /*17d0*/  CS2R R136, SRZ ;  /* 0x0000000000887805 */ /* 0x000fe2000001ff00 */
[--C-:B------:R-:W-:Y:S01]  /*17e0*/  SHF.R.S32.HI R10, RZ, 0x2, R15.reuse ;  /* 0x00000002ff0a7819 */ /* 0x100fe2000001140f */
[----:B------:R-:W-:Y:S01]  /*17f0*/  CS2R R134, SRZ ;  /* 0x0000000000867805 */ /* 0x000fe2000001ff00 */
[----:B------:R-:W-:Y:S01]  /*1800*/  SHF.R.S32.HI R4, RZ, 0x1f, R15 ;  /* 0x0000001fff047819 */ /* 0x000fe2000001140f */
[----:B------:R-:W-:Y:S01]  /*1810*/  IMAD.IADD R14, R6, 0x1, -R5 ;  /* 0x00000001060e7824 */ /* 0x000fe200078e0a05 */
[----:B------:R-:W-:Y:S01]  /*1820*/  LOP3.LUT R0, R0, 0xfffffffe, RZ, 0xc0, !PT ;  /* 0xfffffffe00007812 */ /* 0x000fe200078ec0ff */
[----:B------:R-:W-:Y:S01]  /*1830*/  IMAD.U32 R6, RZ, RZ, UR10 ;  /* 0x0000000aff067e24 */ /* 0x000fe2000f8e00ff */
[----:B------:R-:W-:Y:S01]  /*1840*/  LEA.HI R2, R4, R10, RZ, 0x3 ;  /* 0x0000000a04027211 */ /* 0x000fe200078f18ff */
[----:B------:R-:W-:Y:S01]  /*1850*/  CS2R R132, SRZ ;  /* 0x0000000000847805 */ /* 0x000fe2000001ff00 */
[----:B------:R-:W-:Y:S01]  /*1860*/  SEL R5, RZ, 0x4, P2 ;  /* 0x00000004ff057807 */ /* 0x000fe20001000000 */
[----:B------:R-:W-:Y:S01]  /*1870*/  IMAD.IADD R0, R11, 0x1, -R0 ;  /* 0x000000010b007824 */ /* 0x000fe200078e0a00 */
[----:B------:R-:W-:Y:S01]  /*1880*/  LOP3.LUT R2, R2, 0xfffffff8, RZ, 0xc0, !PT ;  /* 0xfffffff802027812 */ /* 0x000fe200078ec0ff */
[----:B------:R-:W-:Y:S01]  /*1890*/  CS2R R130, SRZ ;  /* 0x0000000000827805 */ /* 0x000fe2000001ff00 */
[----:B------:R-:W-:Y:S01]  /*18a0*/  LOP3.LUT R252, R18, R5, RZ, 0xfc, !PT ;  /* 0x0000000512fc7212 */ /* 0x000fe200078efcff */
[----:B------:R-:W-:Y:S01]  /*18b0*/  IMAD R13, R0, -0x8, R22 ;  /* 0xfffffff8000d7824 */ /* 0x000fe200078e0216 */
[----:B------:R-:W-:Y:S01]  /*18c0*/  SEL R4, RZ, 0x4, P5 ;  /* 0x00000004ff047807 */ /* 0x000fe20002800000 */
[----:B------:R-:W-:Y:S01]  /*18d0*/  IMAD.SHL.U32 R0, R20, 0x40, RZ ;  /* 0x0000004014007824 */ /* 0x000fe200078e00ff */
[----:B------:R-:W-:Y:S01]  /*18e0*/  LOP3.LUT R5, R9, 0xffffffe0, RZ, 0xc0, !PT ;  /* 0xffffffe009057812 */ /* 0x000fe200078ec0ff */
[----:B------:R-:W-:Y:S01]  /*18f0*/  IMAD.IADD R10, R10, 0x1, -R2 ;  /* 0x000000010a0a7824 */ /* 0x000fe200078e0a02 */
[----:B------:R-:W-:Y:S01]  /*1900*/  LOP3.LUT R251, R17, R4, RZ, 0xfc, !PT ;  /* 0x0000000411fb7212 */ /* 0x000fe200078efcff */
[----:B------:R-:W-:Y:S01]  /*1910*/  IMAD.MOV.U32 R2, RZ, RZ, R12 ;  /* 0x000000ffff027224 */ /* 0x000fe200078e000c */
[----:B------:R-:W-:Y:S01]  /*1920*/  LOP3.LUT R12, R0, 0x1c0, RZ, 0xc0, !PT ;  /* 0x000001c0000c7812 */ /* 0x000fe200078ec0ff */
[----:B------:R-:W-:Y:S01]  /*1930*/  IMAD.SHL.U32 R4, R26, 0x8, RZ ;  /* 0x000000081a047824 */ /* 0x000fe200078e00ff */
[----:B------:R-:W-:Y:S01]  /*1940*/  LOP3.LUT R0, R8, 0xfffffff0, RZ, 0xc0, !PT ;  /* 0xfffffff008007812 */ /* 0x000fe200078ec0ff */
[----:B------:R-:W-:Y:S01]  /*1950*/  IMAD.IADD R5, R24, 0x1, -R5 ;  /* 0x0000000118057824 */ /* 0x000fe200078e0a05 */
[----:B------:R-:W-:Y:S01]  /*1960*/  SHF.R.U32.HI R234, RZ, 0x3, R12 ;  /* 0x00000003ffea7819 */ /* 0x000fe2000001160c */
[----:B------:R-:W-:Y:S01]  /*1970*/  IMAD.WIDE.U32 R22, R6, c[0x0][0x240], R2 ;  /* 0x0000900006167a25 */ /* 0x000fe200078e0002 */
[----:B------:R-:W-:Y:S01]  /*1980*/  LOP3.LUT R9, R4, 0x8, RZ, 0xc0, !PT ;  /* 0x0000000804097812 */ /* 0x000fe200078ec0ff */
[----:B------:R-:W-:Y:S01]  /*1990*/  CS2R R128, SRZ ;  /* 0x0000000000807805 */ /* 0x000fe2000001ff00 */
[----:B------:R-:W-:Y:S01]  /*19a0*/  SHF.R.S32.HI R3, RZ, 0x1f, R5 ;  /* 0x0000001fff037819 */ /* 0x000fe20000011405 */
[----:B------:R-:W-:Y:S01]  /*19b0*/  IMAD.IADD R0, R24, 0x1, -R0 ;  /* 0x0000000118007824 */ /* 0x000fe200078e0a00 */
[----:B------:R-:W-:Y:S01]  /*19c0*/  LOP3.LUT R4, R234, R9, R12, 0x1e, !PT ;  /* 0x00000009ea047212 */ /* 0x000fe200078e1e0c */
[----:B------:R-:W-:Y:S01]  /*19d0*/  IMAD R2, R14, 0x2, R11 ;  /* 0x000000020e027824 */ /* 0x000fe200078e020b */
[----:B------:R-:W-:Y:S01]  /*19e0*/  LEA.HI R8, R3, R5, RZ, 0x2 ;  /* 0x0000000503087211 */ /* 0x000fe200078f10ff */
[----:B------:R-:W-:Y:S01]  /*19f0*/  IMAD.SHL.U32 R6, R236, 0x10, RZ ;  /* 0x00000010ec067824 */ /* 0x000fe200078e00ff */
[----:B------:R-:W-:Y:S01]  /*1a00*/  SHF.R.S32.HI R7, RZ, 0x1f, R0 ;  /* 0x0000001fff077819 */ /* 0x000fe20000011400 */
[----:B------:R-:W-:Y:S01]  /*1a10*/  IMAD.U32 R2, R2, 0x200, R4 ;  /* 0x0000020002027824 */ /* 0x000fe200078e0004 */
[----:B------:R-:W-:Y:S01]  /*1a20*/  LOP3.LUT R3, R8, 0xfffffffc, RZ, 0xc0, !PT ;  /* 0xfffffffc08037812 */ /* 0x000fe200078ec0ff */
[----:B------:R-:W-:Y:S01]  /*1a30*/  IMAD.SHL.U32 R4, R14, 0x20, RZ ;  /* 0x000000200e047824 */ /* 0x000fe200078e00ff */
[----:B------:R-:W-:Y:S01]  /*1a40*/  LEA.HI R233, R7, R0, RZ, 0x3 ;  /* 0x0000000007e97211 */ /* 0x000fe200078f18ff */
[----:B------:R1:W-:Y:S01]  /*1a50*/  STL.64 [R1+0x28], R22 ;  /* 0x0000281601007387 */ /* 0x0003e20000100a00 */
[----:B------:R-:W-:Y:S01]  /*1a60*/  LOP3.LUT R7, R12, 0x10, R6, 0xf8, !PT ;  /* 0x000000100c077812 */ /* 0x000fe200078ef806 */
[----:B------:R-:W-:Y:S01]  /*1a70*/  IMAD.IADD R3, R5, 0x1, -R3 ;  /* 0x0000000105037824 */ /* 0x000fe200078e0a03 */
[----:B------:R-:W-:Y:S01]  /*1a80*/  LOP3.LUT R4, R4, 0x20, RZ, 0xc0, !PT ;  /* 0x0000002004047812 */ /* 0x000fe200078ec0ff */
[----:B------:R-:W-:Y:S01]  /*1a90*/  IMAD.SHL.U32 R5, R21, 0x8, RZ ;  /* 0x0000000815057824 */ /* 0x000fe200078e00ff */
[----:B------:R-:W-:Y:S01]  /*1aa0*/  LOP3.LUT R6, R233, 0xfffffff8, RZ, 0xc0, !PT ;  /* 0xfffffff8e9067812 */ /* 0x000fe200078ec0ff */
[----:B------:R-:W-:Y:S01]  /*1ab0*/  IMAD R13, R3, -0x2, R13 ;  /* 0xfffffffe030d7824 */ /* 0x000fe200078e020d */
[----:B------:R-:W-:Y:S01]  /*1ac0*/  LOP3.LUT R234, R234, R7, R9, 0x1e, !PT ;  /* 0x00000007eaea7212 */ /* 0x000fe200078e1e09 */
[----:B------:R-:W-:Y:S01]  /*1ad0*/  IMAD.SHL.U32 R7, R11, 0x8, RZ ;  /* 0x000000080b077824 */ /* 0x000fe200078e00ff */
[----:B------:R-:W-:Y:S01]  /*1ae0*/  LOP3.LUT R12, R4, 0x18, R5, 0xf8, !PT ;  /* 0x00000018040c7812 */ /* 0x000fe200078ef805 */
[----:B------:R-:W-:Y:S01]  /*1af0*/  IMAD.SHL.U32 R4, R10, 0x40, RZ ;  /* 0x000000400a047824 */ /* 0x000fe200078e00ff */
[----:B------:R-:W-:Y:S01]  /*1b00*/  SHF.R.U32.HI R5, RZ, 0x2, R8 ;  /* 0x00000002ff057819 */ /* 0x000fe20000011608 */
[----:B------:R-:W-:Y:S01]  /*1b10*/  IMAD.IADD R0, R0, 0x1, -R6 ;  /* 0x0000000100007824 */ /* 0x000fe200078e0a06 */
[----:B------:R-:W-:Y:S01]  /*1b20*/  LOP3.LUT R6, R15, 0x3ffffffc, RZ, 0xc0, !PT ;  /* 0x3ffffffc0f067812 */ /* 0x000fe200078ec0ff */
[C---:B------:R-:W-:Y:S01]  /*1b30*/  IMAD.SHL.U32 R9, R19.reuse, 0x400, RZ ;  /* 0x0000040013097824 */ /* 0x040fe200078e00ff */
[----:B------:R-:W-:Y:S01]  /*1b40*/  LOP3.LUT R4, R4, 0x1c0, RZ, 0xc0, !PT ;  /* 0x000001c004047812 */ /* 0x000fe200078ec0ff */
[----:B------:R-:W-:Y:S01]  /*1b50*/  IMAD R248, R19, 0x10, R5 ;  /* 0x0000001013f87824 */ /* 0x000fe200078e0205 */
[----:B------:R-:W-:Y:S01]  /*1b60*/  LOP3.LUT P1, RZ, R20, 0x2, RZ, 0xc0, !PT ;  /* 0x0000000214ff7812 */ /* 0x000fe2000782c0ff */
[----:B------:R-:W-:Y:S01]  /*1b70*/  IMAD.IADD R8, R24, 0x1, -R6 ;  /* 0x0000000118087824 */ /* 0x000fe200078e0a06 */
[----:B------:R-:W-:Y:S01]  /*1b80*/  LOP3.LUT P5, RZ, R20, 0x4, RZ, 0xc0, !PT ;  /* 0x0000000414ff7812 */ /* 0x000fe200078ac0ff */
[----:B------:R-:W-:Y:S01]  /*1b90*/  IMAD.SHL.U32 R5, R0, 0x40, RZ ;  /* 0x0000004000057824 */ /* 0x000fe200078e00ff */
[----:B------:R-:W-:Y:S01]  /*1ba0*/  LOP3.LUT R6, R4, 0x8, R7, 0xf8, !PT ;  /* 0x0000000804067812 */ /* 0x000fe200078ef807 */
[----:B------:R-:W-:Y:S01]  /*1bb0*/  IMAD.SHL.U32 R233, R233, 0x40, RZ ;  /* 0x00000040e9e97824 */ /* 0x000fe200078e00ff */
[----:B------:R-:W-:Y:S01]  /*1bc0*/  SHF.R.U32.HI R4, RZ, 0x3, R4 ;  /* 0x00000003ff047819 */ /* 0x000fe20000011604 */
[----:B------:R-:W-:Y:S01]  /*1bd0*/  IMAD.SHL.U32 R2, R2, 0x2, RZ ;  /* 0x0000000202027824 */ /* 0x000fe200078e00ff */
[----:B------:R-:W-:Y:S01]  /*1be0*/  SEL R3, R16, 0xffffffe0, !P1 ;  /* 0xffffffe010037807 */ /* 0x000fe20004800000 */
[----:B------:R-:W-:Y:S01]  /*1bf0*/  IMAD R234, R14, 0x200, R234 ;  /* 0x000002000eea7824 */ /* 0x000fe200078e02ea */
[----:B------:R-:W-:Y:S01]  /*1c00*/  R2P PR, R10, 0x6 ;  /* 0x000000060a007804 */ /* 0x000fe20000000000 */
[----:B------:R-:W-:Y:S01]  /*1c10*/  CS2R R126, SRZ ;  /* 0x00000000007e7805 */ /* 0x000fe2000001ff00 */
[----:B------:R-:W-:Y:S01]  /*1c20*/  SEL R249, RZ, 0x8, P4 ;  /* 0x00000008fff97807 */ /* 0x000fe20002000000 */
[----:B------:R-:W-:Y:S01]  /*1c30*/  IMAD.IADD R3, R2, 0x1, R3 ;  /* 0x0000000102037824 */ /* 0x000fe200078e0203 */
[C---:B------:R-:W-:Y:S01]  /*1c40*/  LOP3.LUT P6, RZ, R0.reuse, 0x2, RZ, 0xc0, !PT ;  /* 0x0000000200ff7812 */ /* 0x040fe200078cc0ff */
[----:B------:R-:W-:Y:S01]  /*1c50*/  CS2R R124, SRZ ;  /* 0x00000000007c7805 */ /* 0x000fe2000001ff00 */
[----:B------:R-:W-:Y:S01]  /*1c60*/  LOP3.LUT P4, RZ, R0, 0x4, RZ, 0xc0, !PT ;  /* 0x0000000400ff7812 */ /* 0x000fe2000788c0ff */
[----:B------:R-:W-:Y:S01]  /*1c70*/  CS2R R122, SRZ ;  /* 0x00000000007a7805 */ /* 0x000fe2000001ff00 */
[----:B------:R-:W-:Y:S01]  /*1c80*/  LOP3.LUT R7, R6, R4, RZ, 0x3c, !PT ;  /* 0x0000000406077212 */ /* 0x000fe200078e3cff */
[----:B------:R-:W-:Y:S01]  /*1c90*/  IMAD.SHL.U32 R6, R14, 0x8, RZ ;  /* 0x000000080e067824 */ /* 0x000fe200078e00ff */
[----:B------:R-:W-:Y:S01]  /*1ca0*/  LOP3.LUT R0, R5, 0x1c0, RZ, 0xc0, !PT ;  /* 0x000001c005007812 */ /* 0x000fe200078ec0ff */
[----:B------:R-:W-:Y:S01]  /*1cb0*/  IMAD R5, R8, 0x2, R9 ;  /* 0x0000000208057824 */ /* 0x000fe200078e0209 */
[----:B------:R-:W-:Y:S01]  /*1cc0*/  LOP3.LUT R233, R233, 0xfffffe00, RZ, 0xc0, !PT ;  /* 0xfffffe00e9e97812 */ /* 0x000fe200078ec0ff */
[----:B------:R-:W-:Y:S01]  /*1cd0*/  CS2R R120, SRZ ;  /* 0x0000000000787805 */ /* 0x000fe2000001ff00 */
[----:B------:R-:W-:Y:S01]  /*1ce0*/  SHF.R.U32.HI R4, RZ, 0x3, R0 ;  /* 0x00000003ff047819 */ /* 0x000fe20000011600 */
[----:B------:R-:W-:Y:S01]  /*1cf0*/  IMAD.IADD R7, R7, 0x1, R5 ;  /* 0x0000000107077824 */ /* 0x000fe200078e0205 */
[----:B------:R-:W-:Y:S01]  /*1d00*/  LOP3.LUT R5, R0, 0x8, R6, 0xf8, !PT ;  /* 0x0000000800057812 */ /* 0x000fe200078ef806 */
[----:B------:R-:W-:Y:S01]  /*1d10*/  IMAD R236, R236, 0x400, R233 ;  /* 0x00000400ecec7824 */ /* 0x000fe200078e02e9 */
[----:B------:R-:W-:Y:S01]  /*1d20*/  IADD3 R6, R23, UR5, RZ ;  /* 0x0000000517067c10 */ /* 0x000fe2000fffe0ff */
[----:B------:R-:W-:Y:S01]  /*1d30*/  CS2R R118, SRZ ;  /* 0x0000000000767805 */ /* 0x000fe2000001ff00 */
[----:B------:R-:W-:Y:S01]  /*1d40*/  LOP3.LUT R0, R4, R12, R0, 0x1e, !PT ;  /* 0x0000000c04007212 */ /* 0x000fe200078e1e00 */
[----:B------:R-:W-:Y:S01]  /*1d50*/  CS2R R116, SRZ ;  /* 0x0000000000747805 */ /* 0x000fe2000001ff00 */
[----:B------:R-:W-:Y:S01]  /*1d60*/  LOP3.LUT R4, R5, R4, RZ, 0x3c, !PT ;  /* 0x0000000405047212 */ /* 0x000fe200078e3cff */
[----:B------:R1:W-:Y:S01]  /*1d70*/  STL [R1+0x30], R6 ;  /* 0x0000300601007387 */ /* 0x0003e20000100800 */
[-C--:B------:R-:W-:Y:S01]  /*1d80*/  LOP3.LUT R0, R0, R233.reuse, RZ, 0xfc, !PT ;  /* 0x000000e900007212 */ /* 0x080fe200078efcff */
[----:B------:R-:W-:Y:S01]  /*1d90*/  CS2R R114, SRZ ;  /* 0x0000000000727805 */ /* 0x000fe2000001ff00 */
[C---:B------:R-:W-:Y:S01]  /*1da0*/  IADD3 R233, R4.reuse, R233, R9 ;  /* 0x000000e904e97210 */ /* 0x040fe20007ffe009 */
[----:B------:R-:W-:Y:S01]  /*1db0*/  IMAD.IADD R236, R4, 0x1, R236 ;  /* 0x0000000104ec7824 */ /* 0x000fe200078e02ec */
[----:B------:R-:W-:Y:S01]  /*1dc0*/  LEA R244, R7, 0x20280, 0x1 ;  /* 0x0002028007f47811 */ /* 0x000fe200078e08ff */
[----:B------:R-:W-:Y:S01]  /*1dd0*/  IMAD.MOV.U32 R4, RZ, RZ, 0x40 ;  /* 0x00000040ff047424 */ /* 0x000fe200078e00ff */
[----:B------:R-:W-:Y:S01]  /*1de0*/  SEL R5, R16, 0xffffffe0, !P6 ;  /* 0xffffffe010057807 */ /* 0x000fe20007000000 */
[C---:B------:R-:W-:Y:S01]  /*1df0*/  IMAD.SHL.U32 R235, R233.reuse, 0x2, RZ ;  /* 0x00000002e9eb7824 */ /* 0x040fe200078e00ff */
[----:B------:R-:W-:Y:S01]  /*1e00*/  LEA R236, R236, 0x22280, 0x1 ;  /* 0x00022280ecec7811 */ /* 0x000fe200078e08ff */
[----:B------:R-:W-:Y:S01]  /*1e10*/  CS2R R112, SRZ ;  /* 0x0000000000707805 */ /* 0x000fe2000001ff00 */
[----:B------:R-:W-:Y:S01]  /*1e20*/  SEL R231, R4, 0xffffffc0, !P5 ;  /* 0xffffffc004e77807 */ /* 0x000fe20006800000 */
[----:B------:R-:W-:Y:S01]  /*1e30*/  IMAD R230, R233, 0x2, R5 ;  /* 0x00000002e9e67824 */ /* 0x000fe200078e0205 */
[----:B------:R-:W-:Y:S01]  /*1e40*/  SEL R246, R16, 0xffffffe0, !P1 ;  /* 0xffffffe010f67807 */ /* 0x000fe20004800000 */
[----:B------:R-:W-:Y:S01]  /*1e50*/  IMAD.IADD R237, R5, 0x1, R236 ;  /* 0x0000000105ed7824 */ /* 0x000fe200078e02ec */
[----:B------:R-:W-:Y:S01]  /*1e60*/  IADD3 R245, R244, 0x40, RZ ;  /* 0x00000040f4f57810 */ /* 0x000fe20007ffe0ff */
[----:B------:R-:W-:Y:S01]  /*1e70*/  IMAD.IADD R229, R2, 0x1, R231 ;  /* 0x0000000102e57824 */ /* 0x000fe200078e02e7 */
[----:B------:R-:W-:Y:S01]  /*1e80*/  SEL R4, R4, 0xffffffc0, !P4 ;  /* 0xffffffc004047807 */ /* 0x000fe20006000000 */
[----:B------:R-:W-:Y:S01]  /*1e90*/  IMAD.IADD R228, R231, 0x1, R3 ;  /* 0x00000001e7e47824 */ /* 0x000fe200078e0203 */
[----:B------:R-:W-:Y:S01]  /*1ea0*/  @P2 IADD3 R245, R244, -0x40, RZ ;  /* 0xffffffc0f4f52810 */ /* 0x000fe20007ffe0ff */
[----:B------:R-:W-:Y:S01]  /*1eb0*/  IMAD R231, R234, 0x2, R231 ;  /* 0x00000002eae77824 */ /* 0x000fe200078e02e7 */
[----:B------:R-:W-:Y:S01]  /*1ec0*/  SEL R250, RZ, 0x8, P3 ;  /* 0x00000008fffa7807 */ /* 0x000fe20001800000 */
[----:B------:R-:W-:Y:S01]  /*1ed0*/  IMAD.IADD R247, R244, 0x1, R246 ;  /* 0x00000001f4f77824 */ /* 0x000fe200078e02f6 */
        /* <DEDUP_REMOVED lines=38> */
[----:B------:R-:W-:Y:S01]  /*2140*/  LOP3.LUT R250, R252, R250, RZ, 0xfc, !PT ;  /* 0x000000fafcfa7212 */ /* 0x000fe200078efcff */
[----:B------:R-:W-:Y:S01]  /*2150*/  IMAD.SHL.U32 R234, R234, 0x2, RZ ;  /* 0x00000002eaea7824 */ /* 0x000fe200078e00ff */
[----:B------:R-:W-:Y:S01]  /*2160*/  LOP3.LUT R249, R251, R249, RZ, 0xfc, !PT ;  /* 0x000000f9fbf97212 */ /* 0x000fe200078efcff */
[----:B------:R-:W-:Y:S01]  /*2170*/  IMAD.SHL.U32 R0, R0, 0x2, RZ ;  /* 0x0000000200007824 */ /* 0x000fe200078e00ff */
[----:B------:R-:W-:Y:S01]  /*2180*/  USHF.R.S32.HI UR20, URZ, 0x6, UR20 ;  /* 0x000000063f147899 */ /* 0x000fe20008011414 */
[----:B------:R-:W-:Y:S01]  /*2190*/  IMAD R233, R233, 0x2, R4 ;  /* 0x00000002e9e97824 */ /* 0x000fe200078e0204 */
[----:B------:R-:W-:Y:S01]  /*21a0*/  UMOV UR11, URZ ;  /* 0x0000003f000b7c82 */ /* 0x000fe20008000000 */
[----:B------:R-:W-:-:S02]  /*21b0*/  IMAD.IADD R246, R246, 0x1, R245 ;  /* 0x00000001f6f67824 */ /* 0x000fc400078e02f5 */
[C---:B------:R-:W-:Y:S02]  /*21c0*/  IMAD.IADD R232, R4.reuse, 0x1, R230 ;  /* 0x0000000104e87824 */ /* 0x040fe400078e02e6 */
[C---:B------:R-:W-:Y:S02]  /*21d0*/  IMAD.IADD R239, R4.reuse, 0x1, R236 ;  /* 0x0000000104ef7824 */ /* 0x040fe400078e02ec */
[----:B------:R-:W-:Y:S02]  /*21e0*/  IMAD.IADD R238, R4, 0x1, R237 ;  /* 0x0000000104ee7824 */ /* 0x000fe400078e02ed */
[C---:B-1----:R-:W-:Y:S02]  /*21f0*/  ISETP.GT.AND P2, PT, R13.reuse, RZ, PT ;  /* 0x000000ff0d00720c */ /* 0x042fe40003f44270 */
[----:B------:R-:W-:Y:S02]  /*2200*/  ISETP.GT.AND P1, PT, R13, 0x1, PT ;  /* 0x000000010d00780c */ /* 0x000fe40003f24270 */
[----:B------:R-:W-:Y:S02]  /*2210*/  LOP3.LUT R243, R243, 0xffffff7f, RZ, 0xc0, !PT ;  /* 0xffffff7ff3f37812 */ /* 0x000fe400078ec0ff */
[----:B------:R-:W-:-:S07]  /*2220*/  ISETP.GT.AND P3, PT, R13, 0x10, PT ;  /* 0x000000100d00780c */ /* 0x000fce0003f64270 */
[----:B------:R-:W-:Y:S02]  /*2230*/  @P2 LOP3.LUT R243, R243, 0x80, RZ, 0xfc, !PT ;  /* 0x00000080f3f32812 */ /* 0x000fe400078efcff */
[----:B------:R-:W-:Y:S02]  /*2240*/  ISETP.GT.AND P2, PT, R13, 0x11, PT ;  /* 0x000000110d00780c */ /* 0x000fe40003f44270 */
[----:B------:R-:W-:-:S04]  /*2250*/  LOP3.LUT R243, R243, 0xffffffbf, RZ, 0xc0, !PT ;  /* 0xffffffbff3f37812 */ /* 0x000fc800078ec0ff */
        /* <DEDUP_REMOVED lines=12> */
[----:B------:R-:W-:-:S04]  /*2320*/  @P3 LOP3.LUT R243, R243, 0x4, RZ, 0xfc, !PT ;  /* 0x00000004f3f33812 */ /* 0x000fc800078efcff */
[----:B------:R-:W-:-:S04]  /*2330*/  LOP3.LUT R243, R243, 0xfffffffe, RZ, 0xc0, !PT ;  /* 0xfffffffef3f37812 */ /* 0x000fc800078ec0ff */
[----:B------:R-:W-:-:S04]  /*2340*/  LOP3.LUT R243, R243, 0xfffffffd, RZ, 0xc0, !PT ;  /* 0xfffffffdf3f37812 */ /* 0x000fc800078ec0ff */
[----:B------:R-:W-:-:S04]  /*2350*/  @P2 LOP3.LUT R243, R243, 0x2, RZ, 0xfc, !PT ;  /* 0x00000002f3f32812 */ /* 0x000fc800078efcff */
[----:B------:R-:W-:Y:S02]  /*2360*/  @P1 LOP3.LUT R243, R243, 0x1, RZ, 0xfc, !PT ;  /* 0x00000001f3f31812 */ /* 0x000fe400078efcff */
.L_x_598:
[----:B------:R-:W-:Y:S04]  /*2370*/  DEPBAR.LE SB0, 0x0 ;  /* 0x000080000000791a */ /* 0x000fe80000000000 */
[----:B------:R-:W-:Y:S01]  /*2380*/  BAR.SYNC.DEFER_BLOCKING 0x0 ;  /* 0x0000000000007b1d */ /* 0x000fe20000010000 */
[C---:B------:R-:W-:Y:S01]  /*2390*/  LOP3.LUT P2, RZ, R243.reuse, 0x80, RZ, 0xc0, !PT ;  /* 0x00000080f3ff7812 */ /* 0x040fe2000784c0ff */
[----:B------:R-:W-:Y:S01]  /*23a0*/  UIADD3 UR21, UR11, 0x1, URZ ;  /* 0x000000010b157890 */ /* 0x000fe2000fffe03f */
[C---:B------:R-:W-:Y:S02]  /*23b0*/  LOP3.LUT P1, RZ, R243.reuse, 0x40, RZ, 0xc0, !PT ;  /* 0x00000040f3ff7812 */ /* 0x040fe4000782c0ff */
[C---:B------:R-:W-:Y:S01]  /*23c0*/  LOP3.LUT P6, RZ, R243.reuse, 0x20, RZ, 0xc0, !PT ;  /* 0x00000020f3ff7812 */ /* 0x040fe200078cc0ff */
[----:B------:R-:W-:Y:S01]  /*23d0*/  UISETP.GE.AND UP0, UPT, UR21, UR20, UPT ;  /* 0x000000141500728c */ /* 0x000fe2000bf06270 */
[C---:B------:R-:W-:Y:S02]  /*23e0*/  LOP3.LUT P3, RZ, R243.reuse, 0x4, RZ, 0xc0, !PT ;  /* 0x00000004f3ff7812 */ /* 0x040fe4000786c0ff */
[C---:B------:R-:W-:Y:S02]  /*23f0*/  LOP3.LUT P5, RZ, R243.reuse, 0x10, RZ, 0xc0, !PT ;  /* 0x00000010f3ff7812 */ /* 0x040fe400078ac0ff */
[----:B------:R-:W-:Y:S01]  /*2400*/  LOP3.LUT P4, RZ, R243, 0x8, RZ, 0xc0, !PT ;  /* 0x00000008f3ff7812 */ /* 0x000fe2000788c0ff */
[----:B-1----:R-:W-:Y:S05]  /*2410*/  LDSM.16.M88.4 R16, [R235+0x10080] ;  /* 0x01008000eb10783b */ /* 0x002fea0000000200 */
        /* <DEDUP_REMOVED lines=12> */
[----:B------:R1:W5:Y:S04]  /*24e0*/  LDL.64 R240, [R1+0x20] ;  /* 0x0000200001f07983 */ /* 0x0003680000100a00 */
        /* <DEDUP_REMOVED lines=238> */
[----:B------:R-:W-:Y:S01]  /*33d0*/  MUFU.EX2 R172, R172 ;  /* 0x000000ac00ac7308 */ /* 0x000fe20000000800 */
[--C-:B------:R-:W-:Y:S01]  /*33e0*/  FFMA.FTZ R12, R12, c[0x0][0x29c], -R192.reuse ;  /* 0x0000a7000c0c7a23 */ /* 0x100fe200000108c0 */
[----:B------:R-:W-:Y:S01]  /*33f0*/  LOP3.LUT P2, RZ, R243, 0x2, RZ, 0xc0, !PT ;  /* 0x00000002f3ff7812 */ /* 0x000fe2000784c0ff */
[----:B------:R-:W1:Y:S07]  /*3400*/  LDSM.16.M88.4 R164, [R229+0xe080] ;  /* 0x00e08000e5a4783b */ /* 0x000e6e0000000200 */
[----:B------:R3:W-:Y:S01]  /*3410*/  MUFU.EX2 R174, R12 ;  /* 0x0000000c00ae7308 */ /* 0x0007e20000000800 */
[C---:B--2---:R-:W-:Y:S07]  /*3420*/  HMMA.16816.F32.BF16 R28, R4.reuse, R16, R28 ;  /* 0x00000010041c723c */ /* 0x044fee000004181c */
[----:B------:R-:W-:Y:S01]  /*3430*/  FSEL R16, R194, -INF , P6 ;  /* 0xff800000c2107808 */ /* 0x000fe20003000000 */
[----:B------:R-:W-:Y:S04]  /*3440*/  HMMA.16816.F32.BF16 R32, R4, R18, R32 ;  /* 0x000000120420723c */ /* 0x000fe80000041820 */
[--C-:B------:R-:W-:Y:S03]  /*3450*/  FFMA.FTZ R16, R16, c[0x0][0x29c], -R193.reuse ;  /* 0x0000a70010107a23 */ /* 0x100fe600000108c1 */
[----:B------:R-:W-:Y:S01]  /*3460*/  FSEL R4, R188, -INF , P5 ;  /* 0xff800000bc047808 */ /* 0x000fe20002800000 */
[----:B------:R2:W-:Y:S01]  /*3470*/  MUFU.EX2 R171, R16 ;  /* 0x0000001000ab7308 */ /* 0x0005e20000000800 */
[----:B---3--:R-:W-:Y:S02]  /*3480*/  FSEL R12, R197, -INF , P1 ;  /* 0xff800000c50c7808 */ /* 0x008fe40000800000 */
[----:B------:R-:W-:Y:S01]  /*3490*/  LOP3.LUT P1, RZ, R243, 0x1, RZ, 0xc0, !PT ;  /* 0x00000001f3ff7812 */ /* 0x000fe2000782c0ff */
[--C-:B------:R-:W-:Y:S02]  /*34a0*/  FFMA.FTZ R169, R4, c[0x0][0x29c], -R193.reuse ;  /* 0x0000a70004a97a23 */ /* 0x100fe400000108c1 */
[--C-:B------:R-:W-:Y:S01]  /*34b0*/  FFMA.FTZ R168, R12, c[0x0][0x29c], -R192.reuse ;  /* 0x0000a7000ca87a23 */ /* 0x100fe200000108c0 */
[----:B------:R-:W-:Y:S01]  /*34c0*/  LDSM.16.M88.4 R4, [R232+0x1e080] ;  /* 0x01e08000e804783b */ /* 0x000fe20000000200 */
[C---:B-1----:R-:W-:Y:S02]  /*34d0*/  HMMA.16816.F32.BF16 R20, R8.reuse, R164, R20 ;  /* 0x000000a40814723c */ /* 0x042fe40000041814 */
[----:B------:R-:W-:Y:S02]  /*34e0*/  MUFU.EX2 R175, R168 ;  /* 0x000000a800af7308 */ /* 0x000fe40000000800 */
[----:B------:R-:W1:Y:S03]  /*34f0*/  LDSM.16.M88.4 R12, [R229+0xf080] ;  /* 0x00f08000e50c783b */ /* 0x000e660000000200 */
[----:B------:R-:W-:Y:S01]  /*3500*/  FSEL R164, R190, -INF , P6 ;  /* 0xff800000bea47808 */ /* 0x000fe20003000000 */
[C---:B------:R-:W-:Y:S04]  /*3510*/  HMMA.16816.F32.BF16 R24, R8.reuse, R166, R24 ;  /* 0x000000a60818723c */ /* 0x040fe80000041818 */
[----:B------:R-:W3:Y:S01]  /*3520*/  MUFU.EX2 R169, R169 ;  /* 0x000000a900a97308 */ /* 0x000ee20000000800 */
[--C-:B------:R-:W-:Y:S01]  /*3530*/  FFMA.FTZ R164, R164, c[0x0][0x29c], -R192.reuse ;  /* 0x0000a700a4a47a23 */ /* 0x100fe200000108c0 */
[----:B--2---:R-:W2:Y:S08]  /*3540*/  LDSM.16.M88.4 R16, [R228+0xe080] ;  /* 0x00e08000e410783b */ /* 0x004eb00000000200 */
[----:B------:R4:W-:Y:S01]  /*3550*/  MUFU.EX2 R170, R164 ;  /* 0x000000a400aa7308 */ /* 0x0009e20000000800 */
[C---:B-1----:R-:W-:Y:S03]  /*3560*/  HMMA.16816.F32.BF16 R28, R8.reuse, R12, R28 ;  /* 0x0000000c081c723c */ /* 0x042fe6000004181c */
[----:B----4-:R-:W-:Y:S04]  /*3570*/  FSEL R164, R189, -INF , P5 ;  /* 0xff800000bda47808 */ /* 0x010fe80002800000 */
[----:B------:R-:W-:Y:S01]  /*3580*/  FSEL R12, R182, -INF , P4 ;  /* 0xff800000b60c7808 */ /* 0x000fe20002000000 */
[----:B------:R-:W-:Y:S01]  /*3590*/  HMMA.16816.F32.BF16 R32, R8, R14, R32 ;  /* 0x0000000e0820723c */ /* 0x000fe20000041820 */
[----:B------:R-:W1:Y:S03]  /*35a0*/  LDS R8, [R248.X4+0x20180] ;  /* 0x02018000f8087984 */ /* 0x000e660000004800 */
[----:B------:R-:W-:Y:S02]  /*35b0*/  FFMA.FTZ R168, R164, c[0x0][0x29c], -R192 ;  /* 0x0000a700a4a87a23 */ /* 0x000fe400000108c0 */
[----:B------:R-:W4:Y:S01]  /*35c0*/  LDSM.16.M88.4 R164, [R228+0xf080] ;  /* 0x00f08000e4a4783b */ /* 0x000f220000000200 */
[----:B------:R-:W-:Y:S01]  /*35d0*/  FSEL R9, R181, -INF , P3 ;  /* 0xff800000b5097808 */ /* 0x000fe20001800000 */
[C---:B--2---:R-:W-:Y:S02]  /*35e0*/  HMMA.16816.F32.BF16 R20, R4.reuse, R16, R20 ;  /* 0x000000100414723c */ /* 0x044fe40000041814 */
[----:B------:R-:W-:Y:S03]  /*35f0*/  MUFU.EX2 R168, R168 ;  /* 0x000000a800a87308 */ /* 0x000fe60000000800 */
[--C-:B------:R-:W-:Y:S01]  /*3600*/  FFMA.FTZ R9, R9, c[0x0][0x29c], -R193.reuse ;  /* 0x0000a70009097a23 */ /* 0x100fe200000108c1 */
[----:B---3--:R-:W-:Y:S01]  /*3610*/  F2FP.BF16.PACK_AB R14, R169, R171 ;  /* 0x000000aba90e723e */ /* 0x008fe200000010ff */
[----:B------:R-:W-:Y:S01]  /*3620*/  FFMA.FTZ R17, -R180, R180, 1 ;  /* 0x3f800000b4117423 */ /* 0x000fe200000101b4 */
[C---:B------:R-:W-:Y:S04]  /*3630*/  HMMA.16816.F32.BF16 R24, R4.reuse, R18, R24 ;  /* 0x000000120418723c */ /* 0x040fe80000041818 */
[----:B------:R2:W-:Y:S01]  /*3640*/  MUFU.EX2 R10, R9 ;  /* 0x00000009000a7308 */ /* 0x0005e20000000800 */
[----:B------:R-:W-:Y:S02]  /*3650*/  FFMA.FTZ R13, -R188, R188, 1 ;  /* 0x3f800000bc0d7423 */ /* 0x000fe400000101bc */
[----:B------:R-:W-:Y:S02]  /*3660*/  FFMA.FTZ R18, -R176, R176, 1 ;  /* 0x3f800000b0127423 */ /* 0x000fe400000101b0 */
[--C-:B------:R-:W-:Y:S05]  /*3670*/  FFMA.FTZ R12, R12, c[0x0][0x29c], -R193.reuse ;  /* 0x0000a7000c0c7a23 */ /* 0x100fea00000108c1 */
[----:B------:R3:W3:Y:S10]  /*3680*/  MUFU.EX2 R11, R12 ;  /* 0x0000000c000b7308 */ /* 0x0006f40000000800 */
[--C-:B-1----:R-:W-:Y:S02]  /*3690*/  FADD.FTZ R24, R24, -R8.reuse ;  /* 0x8000000818187221 */ /* 0x102fe40000010000 */
[----:B------:R-:W-:Y:S01]  /*36a0*/  FADD.FTZ R21, R21, -R8 ;  /* 0x8000000815157221 */ /* 0x000fe20000010000 */
[----:B--2---:R-:W-:Y:S01]  /*36b0*/  FSEL R9, R184, -INF , P4 ;  /* 0xff800000b8097808 */ /* 0x004fe20002000000 */
[----:B------:R-:W-:Y:S01]  /*36c0*/  FMUL.FTZ R16, R171, R24 ;  /* 0x00000018ab107220 */ /* 0x000fe20000410000 */
[C---:B----4-:R-:W-:Y:S03]  /*36d0*/  HMMA.16816.F32.BF16 R28, R4.reuse, R164, R28 ;  /* 0x000000a4041c723c */ /* 0x050fe6000004181c */
[----:B------:R-:W-:Y:S02]  /*36e0*/  FFMA.FTZ R9, R9, c[0x0][0x29c], -R192 ;  /* 0x0000a70009097a23 */ /* 0x000fe400000108c0 */
[----:B------:R-:W-:Y:S02]  /*36f0*/  FMUL.FTZ R21, R172, R21 ;  /* 0x00000015ac157220 */ /* 0x000fe40000410000 */
[----:B------:R1:W-:Y:S01]  /*3700*/  MUFU.EX2 R15, R9 ;  /* 0x00000009000f7308 */ /* 0x0003e20000000800 */
[----:B------:R-:W-:Y:S04]  /*3710*/  HMMA.16816.F32.BF16 R32, R4, R166, R32 ;  /* 0x000000a60420723c */ /* 0x000fe80000041820 */
[--C-:B------:R-:W-:Y:S01]  /*3720*/  FADD.FTZ R20, R20, -R8.reuse ;  /* 0x8000000814147221 */ /* 0x100fe20000010000 */
[----:B---3--:R-:W-:Y:S01]  /*3730*/  FSEL R12, R176, -INF , P1 ;  /* 0xff800000b00c7808 */ /* 0x008fe20000800000 */
[----:B------:R-:W-:Y:S01]  /*3740*/  FADD.FTZ R25, R25, -R8 ;  /* 0x8000000819197221 */ /* 0x000fe20000010000 */
[----:B------:R-:W-:Y:S01]  /*3750*/  FSEL R4, R178, -INF , P2 ;  /* 0xff800000b2047808 */ /* 0x000fe20001000000 */
[----:B------:R-:W-:Y:S01]  /*3760*/  FMUL.FTZ R20, R173, R20 ;  /* 0x00000014ad147220 */ /* 0x000fe20000410000 */
[----:B------:R-:W-:Y:S02]  /*3770*/  FSEL R5, R177, -INF , P1 ;  /* 0xff800000b1057808 */ /* 0x000fe40000800000 */
[----:B------:R-:W-:Y:S01]  /*3780*/  PLOP3.LUT P1, PT, PT, PT, UP0, 0x80, 0x0 ;  /* 0x000000000000781c */ /* 0x000fe20003f2f008 */
[----:B------:R-:W-:Y:S01]  /*3790*/  FFMA.FTZ R7, R4, c[0x0][0x29c], -R192 ;  /* 0x0000a70004077a23 */ /* 0x000fe200000108c0 */
[----:B------:R-:W-:Y:S01]  /*37a0*/  F2FP.BF16.PACK_AB R6, R172, R173 ;  /* 0x000000adac06723e */ /* 0x000fe200000010ff */
[----:B------:R-:W-:Y:S02]  /*37b0*/  FFMA.FTZ R4, -R196, R196, 1 ;  /* 0x3f800000c4047423 */ /* 0x000fe400000101c4 */
[----:B------:R2:W-:Y:S01]  /*37c0*/  MUFU.EX2 R19, R7 ;  /* 0x0000000700137308 */ /* 0x0005e20000000800 */
[--C-:B------:R-:W-:Y:S02]  /*37d0*/  FADD.FTZ R28, R28, -R8.reuse ;  /* 0x800000081c1c7221 */ /* 0x100fe40000010000 */
[----:B------:R-:W-:Y:S02]  /*37e0*/  FMUL.FTZ R20, R4, R20 ;  /* 0x0000001404147220 */ /* 0x000fe40000410000 */
[----:B------:R-:W3:Y:S01]  /*37f0*/  LDS R4, [R248.X4+0x201a0] ;  /* 0x0201a000f8047984 */ /* 0x000ee20000004800 */
[--C-:B------:R-:W-:Y:S01]  /*3800*/  FADD.FTZ R29, R29, -R8.reuse ;  /* 0x800000081d1d7221 */ /* 0x100fe20000010000 */
[----:B-1----:R-:W-:Y:S01]  /*3810*/  FSEL R9, R183, -INF , P3 ;  /* 0xff800000b7097808 */ /* 0x002fe20001800000 */
[----:B------:R-:W-:Y:S02]  /*3820*/  FADD.FTZ R33, R33, -R8 ;  /* 0x8000000821217221 */ /* 0x000fe40000010000 */
[----:B------:R1:W-:Y:S01]  /*3830*/  STS [R244], R6 ;  /* 0x00000006f4007388 */ /* 0x0003e20000000800 */
[----:B------:R-:W-:Y:S02]  /*3840*/  FMUL.FTZ R25, R169, R25 ;  /* 0x00000019a9197220 */ /* 0x000fe40000410000 */
[--C-:B------:R-:W-:Y:S02]  /*3850*/  FFMA.FTZ R9, R9, c[0x0][0x29c], -R192.reuse ;  /* 0x0000a70009097a23 */ /* 0x100fe400000108c0 */
[----:B------:R-:W-:Y:S02]  /*3860*/  FFMA.FTZ R192, R5, c[0x0][0x29c], -R192 ;  /* 0x0000a70005c07a23 */ /* 0x000fe400000108c0 */
[----:B------:R4:W1:Y:S01]  /*3870*/  MUFU.EX2 R164, R9 ;  /* 0x0000000900a47308 */ /* 0x0008620000000800 */
[----:B------:R-:W-:Y:S04]  /*3880*/  FFMA.FTZ R5, -R195, R195, 1 ;  /* 0x3f800000c3057423 */ /* 0x000fe800000101c3 */
[----:B------:R-:W-:Y:S02]  /*3890*/  FMUL.FTZ R21, R5, R21 ;  /* 0x0000001505157220 */ /* 0x000fe40000410000 */
[----:B------:R-:W-:Y:S01]  /*38a0*/  FADD.FTZ R5, R32, -R8 ;  /* 0x8000000820057221 */ /* 0x000fe20000010000 */
[C---:B--2---:R-:W-:Y:S01]  /*38b0*/  F2FP.BF16.PACK_AB R7, R10.reuse, R11 ;  /* 0x0000000b0a07723e */ /* 0x044fe200000010ff */
[----:B------:R-:W-:Y:S01]  /*38c0*/  FMUL.FTZ R8, R11, R28 ;  /* 0x0000001c0b087220 */ /* 0x000fe20000410000 */
[----:B------:R-:W-:Y:S01]  /*38d0*/  MUFU.EX2 R192, R192 ;  /* 0x000000c000c07308 */ /* 0x000fe20000000800 */
[----:B------:R-:W-:Y:S02]  /*38e0*/  FMUL.FTZ R10, R10, R29 ;  /* 0x0000001d0a0a7220 */ /* 0x000fe40000410000 */
[----:B------:R-:W-:Y:S02]  /*38f0*/  FMUL.FTZ R11, R13, R25 ;  /* 0x000000190d0b7220 */ /* 0x000fe40000410000 */
[----:B------:R-:W-:Y:S04]  /*3900*/  FFMA.FTZ R13, -R181, R181, 1 ;  /* 0x3f800000b50d7423 */ /* 0x000fe800000101b5 */
[----:B------:R-:W-:Y:S01]  /*3910*/  FMUL.FTZ R13, R13, R10 ;  /* 0x0000000a0d0d7220 */ /* 0x000fe20000410000 */
[----:B------:R-:W-:Y:S02]  /*3920*/  F2FP.BF16.PACK_AB R10, R21, R20 ;  /* 0x00000014150a723e */ /* 0x000fe400000010ff */
[----:B----4-:R-:W-:Y:S02]  /*3930*/  FSEL R9, R180, -INF , P2 ;  /* 0xff800000b4097808 */ /* 0x010fe40001000000 */
[----:B-1----:R-:W-:Y:S01]  /*3940*/  F2FP.BF16.PACK_AB R6, R164, R15 ;  /* 0x0000000fa406723e */ /* 0x002fe200000010ff */
[--C-:B---3--:R-:W-:Y:S02]  /*3950*/  FADD.FTZ R22, R22, -R4.reuse ;  /* 0x8000000416167221 */ /* 0x108fe40000010000 */
[--C-:B------:R-:W-:Y:S02]  /*3960*/  FFMA.FTZ R9, R9, c[0x0][0x29c], -R193.reuse ;  /* 0x0000a70009097a23 */ /* 0x100fe400000108c1 */
[----:B------:R-:W-:Y:S02]  /*3970*/  FFMA.FTZ R193, R12, c[0x0][0x29c], -R193 ;  /* 0x0000a7000cc17a23 */ /* 0x000fe400000108c1 */
[----:B------:R-:W-:Y:S02]  /*3980*/  FFMA.FTZ R12, -R194, R194, 1 ;  /* 0x3f800000c20c7423 */ /* 0x000fe400000101c2 */
[----:B------:R-:W1:Y:S01]  /*3990*/  MUFU.EX2 R9, R9 ;  /* 0x0000000900097308 */ /* 0x000e620000000800 */
[--C-:B------:R-:W-:Y:S02]  /*39a0*/  FADD.FTZ R23, R23, -R4.reuse ;  /* 0x8000000417177221 */ /* 0x100fe40000010000 */
[----:B------:R-:W-:Y:S02]  /*39b0*/  FMUL.FTZ R16, R12, R16 ;  /* 0x000000100c107220 */ /* 0x000fe40000410000 */
[----:B------:R-:W-:Y:S02]  /*39c0*/  FFMA.FTZ R12, -R182, R182, 1 ;  /* 0x3f800000b60c7423 */ /* 0x000fe400000101b6 */
[----:B------:R-:W-:Y:S01]  /*39d0*/  FMUL.FTZ R22, R174, R22 ;  /* 0x00000016ae167220 */ /* 0x000fe20000410000 */
[----:B------:R-:W-:Y:S01]  /*39e0*/  F2FP.BF16.PACK_AB R11, R11, R16 ;  /* 0x000000100b0b723e */ /* 0x000fe200000010ff */
[----:B------:R-:W-:Y:S01]  /*39f0*/  FMUL.FTZ R8, R12, R8 ;  /* 0x000000080c087220 */ /* 0x000fe20000410000 */
[----:B------:R-:W2:Y:S01]  /*3a00*/  MUFU.EX2 R193, R193 ;  /* 0x000000c100c17308 */ /* 0x000ea20000000800 */
[----:B------:R-:W-:Y:S02]  /*3a10*/  FMUL.FTZ R23, R175, R23 ;  /* 0x00000017af177220 */ /* 0x000fe40000410000 */
[--C-:B------:R-:W-:Y:S01]  /*3a20*/  FADD.FTZ R26, R26, -R4.reuse ;  /* 0x800000041a1a7221 */ /* 0x100fe20000010000 */
[----:B------:R-:W-:Y:S01]  /*3a30*/  F2FP.BF16.PACK_AB R13, R13, R8 ;  /* 0x000000080d0d723e */ /* 0x000fe200000010ff */
[--C-:B------:R-:W-:Y:S01]  /*3a40*/  FADD.FTZ R27, R27, -R4.reuse ;  /* 0x800000041b1b7221 */ /* 0x100fe20000010000 */
[----:B------:R-:W-:Y:S01]  /*3a50*/  F2FP.BF16.PACK_AB R8, R168, R170 ;  /* 0x000000aaa808723e */ /* 0x000fe200000010ff */
[--C-:B------:R-:W-:Y:S02]  /*3a60*/  FADD.FTZ R30, R30, -R4.reuse ;  /* 0x800000041e1e7221 */ /* 0x100fe40000010000 */
[--C-:B------:R-:W-:Y:S02]  /*3a70*/  FADD.FTZ R31, R31, -R4.reuse ;  /* 0x800000041f1f7221 */ /* 0x100fe40000010000 */
[--C-:B------:R-:W-:Y:S02]  /*3a80*/  FADD.FTZ R34, R34, -R4.reuse ;  /* 0x8000000422227221 */ /* 0x100fe40000010000 */
[----:B------:R-:W-:Y:S02]  /*3a90*/  FADD.FTZ R35, R35, -R4 ;  /* 0x8000000423237221 */ /* 0x000fe40000010000 */
[----:B-1----:R-:W-:Y:S02]  /*3aa0*/  FMUL.FTZ R5, R9, R5 ;  /* 0x0000000509057220 */ /* 0x002fe40000410000 */
[----:B------:R-:W-:Y:S02]  /*3ab0*/  FFMA.FTZ R4, -R190, R190, 1 ;  /* 0x3f800000be047423 */ /* 0x000fe400000101be */
[----:B------:R-:W-:Y:S01]  /*3ac0*/  FMUL.FTZ R12, R17, R5 ;  /* 0x00000005110c7220 */ /* 0x000fe20000410000 */
[----:B------:R-:W-:Y:S01]  /*3ad0*/  F2FP.BF16.PACK_AB R5, R175, R174 ;  /* 0x000000aeaf05723e */ /* 0x000fe200000010ff */
[----:B------:R-:W-:Y:S02]  /*3ae0*/  FMUL.FTZ R15, R15, R30 ;  /* 0x0000001e0f0f7220 */ /* 0x000fe40000410000 */
[----:B------:R-:W-:Y:S01]  /*3af0*/  FMUL.FTZ R31, R164, R31 ;  /* 0x0000001fa41f7220 */ /* 0x000fe20000410000 */
[C---:B--2---:R-:W-:Y:S01]  /*3b00*/  F2FP.BF16.PACK_AB R9, R193.reuse, R9 ;  /* 0x00000009c109723e */ /* 0x044fe200000010ff */
[----:B------:R1:W-:Y:S01]  /*3b10*/  STS [R244+0x400], R5 ;  /* 0x00040005f4007388 */ /* 0x0003e20000000800 */
[----:B------:R-:W-:Y:S02]  /*3b20*/  FMUL.FTZ R33, R193, R33 ;  /* 0x00000021c1217220 */ /* 0x000fe40000410000 */
[----:B------:R-:W-:Y:S02]  /*3b30*/  FMUL.FTZ R34, R19, R34 ;  /* 0x0000002213227220 */ /* 0x000fe40000410000 */
[----:B------:R2:W-:Y:S01]  /*3b40*/  STS [R247], R14 ;  /* 0x0000000ef7007388 */ /* 0x0005e20000000800 */
[----:B------:R-:W-:Y:S02]  /*3b50*/  FMUL.FTZ R35, R192, R35 ;  /* 0x00000023c0237220 */ /* 0x000fe40000410000 */
[----:B------:R-:W-:Y:S02]  /*3b60*/  FMUL.FTZ R17, R18, R33 ;  /* 0x0000002112117220 */ /* 0x000fe40000410000 */
[----:B------:R3:W-:Y:S03]  /*3b70*/  STS [R247+0x400], R8 ;  /* 0x00040008f7007388 */ /* 0x0007e60000000800 */
[----:B------:R-:W-:Y:S02]  /*3b80*/  F2FP.BF16.PACK_AB R12, R17, R12 ;  /* 0x0000000c110c723e */ /* 0x000fe400000010ff */
[----:B------:R4:W-:Y:S05]  /*3b90*/  STS [R245], R7 ;  /* 0x00000007f5007388 */ /* 0x0009ea0000000800 */
[----:B------:R4:W-:Y:S01]  /*3ba0*/  STS [R245+0x400], R6 ;  /* 0x00040006f5007388 */ /* 0x0009e20000000800 */
[----:B-1----:R-:W-:Y:S04]  /*3bb0*/  F2FP.BF16.PACK_AB R5, R192, R19 ;  /* 0x00000013c005723e */ /* 0x002fe800000010ff */
[----:B------:R1:W-:Y:S01]  /*3bc0*/  STS [R246], R9 ;  /* 0x00000009f6007388 */ /* 0x0003e20000000800 */
[----:B--2---:R-:W-:Y:S04]  /*3bd0*/  FFMA.FTZ R14, -R177, R177, 1 ;  /* 0x3f800000b10e7423 */ /* 0x004fe800000101b1 */
[----:B------:R2:W-:Y:S01]  /*3be0*/  STS [R246+0x400], R5 ;  /* 0x00040005f6007388 */ /* 0x0005e20000000800 */
[----:B---3--:R-:W-:Y:S04]  /*3bf0*/  FFMA.FTZ R8, -R197, R197, 1 ;  /* 0x3f800000c5087423 */ /* 0x008fe800000101c5 */
[----:B------:R-:W-:Y:S01]  /*3c00*/  BAR.SYNC.DEFER_BLOCKING 0x0 ;  /* 0x0000000000007b1d */ /* 0x000fe20000010000 */
[----:B----4-:R-:W-:Y:S04]  /*3c10*/  FMUL.FTZ R7, R170, R26 ;  /* 0x0000001aaa077220 */ /* 0x010fe80000410000 */
[----:B------:R-:W-:Y:S02]  /*3c20*/  FMUL.FTZ R7, R4, R7 ;  /* 0x0000000704077220 */ /* 0x000fe40000410000 */
[----:B------:R-:W-:Y:S02]  /*3c30*/  FMUL.FTZ R6, R168, R27 ;  /* 0x0000001ba8067220 */ /* 0x000fe40000410000 */
[----:B-1----:R-:W-:Y:S04]  /*3c40*/  FFMA.FTZ R9, -R183, R183, 1 ;  /* 0x3f800000b7097423 */ /* 0x002fe800000101b7 */
[----:B------:R-:W-:Y:S02]  /*3c50*/  FMUL.FTZ R9, R9, R31 ;  /* 0x0000001f09097220 */ /* 0x000fe40000410000 */
[----:B--2---:R-:W-:Y:S01]  /*3c60*/  FFMA.FTZ R5, -R198, R198, 1 ;  /* 0x3f800000c6057423 */ /* 0x004fe200000101c6 */
[----:B------:R-:W-:Y:S03]  /*3c70*/  STS [R244+0x2000], R10 ;  /* 0x0020000af4007388 */ /* 0x000fe60000000800 */
[----:B------:R-:W-:Y:S02]  /*3c80*/  FMUL.FTZ R22, R5, R22 ;  /* 0x0000001605167220 */ /* 0x000fe40000410000 */
[----:B------:R-:W-:Y:S02]  /*3c90*/  FMUL.FTZ R5, R8, R23 ;  /* 0x0000001708057220 */ /* 0x000fe40000410000 */
[----:B------:R-:W-:Y:S03]  /*3ca0*/  FFMA.FTZ R8, -R189, R189, 1 ;  /* 0x3f800000bd087423 */ /* 0x000fe600000101bd */
[----:B------:R-:W-:Y:S01]  /*3cb0*/  F2FP.BF16.PACK_AB R4, R5, R22 ;  /* 0x000000160504723e */ /* 0x000fe200000010ff */
[----:B------:R-:W-:Y:S02]  /*3cc0*/  FMUL.FTZ R6, R8, R6 ;  /* 0x0000000608067220 */ /* 0x000fe40000410000 */
[----:B------:R-:W-:Y:S02]  /*3cd0*/  FFMA.FTZ R5, -R184, R184, 1 ;  /* 0x3f800000b8057423 */ /* 0x000fe400000101b8 */
[----:B------:R1:W-:Y:S01]  /*3ce0*/  STS [R244+0x2400], R4 ;  /* 0x00240004f4007388 */ /* 0x0003e20000000800 */
[----:B------:R-:W-:Y:S01]  /*3cf0*/  F2FP.BF16.PACK_AB R6, R6, R7 ;  /* 0x000000070606723e */ /* 0x000fe200000010ff */
[----:B------:R-:W-:Y:S02]  /*3d00*/  FMUL.FTZ R5, R5, R15 ;  /* 0x0000000f05057220 */ /* 0x000fe40000410000 */
[----:B------:R-:W-:Y:S01]  /*3d10*/  FFMA.FTZ R8, -R178, R178, 1 ;  /* 0x3f800000b2087423 */ /* 0x000fe200000101b2 */
[----:B------:R-:W-:Y:S01]  /*3d20*/  STS [R247+0x2000], R11 ;  /* 0x0020000bf7007388 */ /* 0x000fe20000000800 */
[----:B------:R-:W-:Y:S01]  /*3d30*/  FMUL.FTZ R7, R14, R35 ;  /* 0x000000230e077220 */ /* 0x000fe20000410000 */
[----:B------:R-:W-:Y:S01]  /*3d40*/  F2FP.BF16.PACK_AB R5, R9, R5 ;  /* 0x000000050905723e */ /* 0x000fe200000010ff */
[----:B------:R-:W-:Y:S02]  /*3d50*/  FMUL.FTZ R8, R8, R34 ;  /* 0x0000002208087220 */ /* 0x000fe40000410000 */
        /* <DEDUP_REMOVED lines=108> */
[----:B-123--:R-:W-:Y:S01]  /*4420*/  LOP3.LUT P5, RZ, R252, 0x1, RZ, 0xc0, !PT ;  /* 0x00000001fcff7812 */ /* 0x00efe200078ac0ff */
[----:B------:R-:W2:Y:S01]  /*4430*/  LDL.64 R202, [R1+0x10] ;  /* 0x0000100001ca7983 */ /* 0x000ea20000100a00 */
[C---:B------:R-:W-:Y:S01]  /*4440*/  LOP3.LUT P4, RZ, R250.reuse, 0x2, RZ, 0xc0, !PT ;  /* 0x00000002faff7812 */ /* 0x040fe2000788c0ff */
[----:B------:R-:W-:Y:S01]  /*4450*/  USHF.R.S32.HI UR22, URZ, 0x1f, UR21 ;  /* 0x0000001f3f167899 */ /* 0x000fe20008011415 */
[----:B------:R-:W-:Y:S01]  /*4460*/  LOP3.LUT P6, RZ, R250, 0x8, RZ, 0xc0, !PT ;  /* 0x00000008faff7812 */ /* 0x000fe200078cc0ff */
[----:B------:R-:W3:Y:S01]  /*4470*/  LDL.64 R200, [R1+0x8] ;  /* 0x0000080001c87983 */ /* 0x000ee20000100a00 */
[----:B------:R-:W-:Y:S01]  /*4480*/  ULDC.64 UR4, c[0x0][0x208] ;  /* 0x0000820000047ab9 */ /* 0x000fe20000000a00 */
[----:B------:R-:W-:Y:S01]  /*4490*/  IMAD.U32 R18, RZ, RZ, UR17 ;  /* 0x00000011ff127e24 */ /* 0x000fe2000f8e00ff */
[----:B------:R-:W-:Y:S01]  /*44a0*/  UIMAD UR22, UR22, UR4, URZ ;  /* 0x00000004161672a4 */ /* 0x000fe2000f8e023f */
[----:B------:R-:W4:Y:S01]  /*44b0*/  LDL.64 R164, [R1] ;  /* 0x0000000001a47983 */ /* 0x000f220000100a00 */
[----:B------:R-:W-:Y:S01]  /*44c0*/  UIMAD.WIDE.U32 UR24, UR21, UR4, URZ ;  /* 0x00000004151872a5 */ /* 0x000fe2000f8e003f */
[----:B------:R-:W-:Y:S01]  /*44d0*/  IMAD.U32 R16, RZ, RZ, UR17 ;  /* 0x00000011ff107e24 */ /* 0x000fe2000f8e00ff */
[----:B------:R-:W-:Y:S01]  /*44e0*/  UIMAD UR22, UR21, UR5, UR22 ;  /* 0x00000005151672a4 */ /* 0x000fe2000f8e0216 */
[----:B------:R-:W1:Y:S01]  /*44f0*/  S2R R12, SR_CTAID.Y ;  /* 0x00000000000c7919 */ /* 0x000e620000002600 */
[----:B------:R-:W-:Y:S01]  /*4500*/  IMAD.U32 R14, RZ, RZ, UR17 ;  /* 0x00000011ff0e7e24 */ /* 0x000fe2000f8e00ff */
[----:B------:R-:W-:Y:S01]  /*4510*/  USHF.L.U32 UR4, UR21, 0x6, URZ ;  /* 0x0000000615047899 */ /* 0x000fe2000800063f */
[----:B------:R-:W-:Y:S01]  /*4520*/  IMAD.U32 R8, RZ, RZ, UR24 ;  /* 0x00000018ff087e24 */ /* 0x000fe2000f8e00ff */
[----:B------:R-:W-:Y:S01]  /*4530*/  UIADD3 UR22, UR25, UR22, URZ ;  /* 0x0000001619167290 */ /* 0x000fe2000fffe03f */
[----:B------:R-:W-:Y:S02]  /*4540*/  IMAD.U32 R10, RZ, RZ, UR24 ;  /* 0x00000018ff0a7e24 */ /* 0x000fe4000f8e00ff */
[----:B-----5:R-:W-:Y:S03]  /*4550*/  IMAD.MOV.U32 R11, RZ, RZ, R241 ;  /* 0x000000ffff0b7224 */ /* 0x020fe600078e00f1 */
[----:B------:R-:W-:Y:S01]  /*4560*/  IMAD.U32 R9, RZ, RZ, UR22 ;  /* 0x00000016ff097e24 */ /* 0x000fe2000f8e00ff */
[----:B-1----:R-:W-:Y:S05]  /*4570*/  SHF.R.S32.HI R13, RZ, 0x1f, R12 ;  /* 0x0000001fff0d7819 */ /* 0x002fea000001140c */
[----:B------:R-:W-:Y:S04]  /*4580*/  IMAD R13, R13, c[0x0][0x288], RZ ;  /* 0x0000a2000d0d7a24 */ /* 0x000fe800078e02ff */
[----:B------:R-:W-:Y:S01]  /*4590*/  IMAD R13, R12, c[0x0][0x28c], R13 ;  /* 0x0000a3000c0d7a24 */ /* 0x000fe200078e020d */
[----:B--2---:R-:W-:Y:S04]  /*45a0*/  LEA R8, P2, R8, R202, 0x7 ;  /* 0x000000ca08087211 */ /* 0x004fe800078438ff */
[----:B------:R-:W-:Y:S01]  /*45b0*/  LEA.HI.X R9, R10, R203, R9, 0x7, P2 ;  /* 0x000000cb0a097211 */ /* 0x000fe200010f3c09 */
[----:B------:R-:W-:Y:S01]  /*45c0*/  IMAD.MOV.U32 R10, RZ, RZ, R240 ;  /* 0x000000ffff0a7224 */ /* 0x000fe200078e00f0 */
[----:B------:R-:W-:Y:S03]  /*45d0*/  IADD3 R18, P3, P2, R18, 0x80, R8 ;  /* 0x0000008012127810 */ /* 0x000fe60007a7e008 */
[----:B------:R-:W-:Y:S01]  /*45e0*/  IMAD.WIDE.U32 R10, R12, c[0x0][0x288], R10 ;  /* 0x0000a2000c0a7a25 */ /* 0x000fe200078e000a */
[--C-:B------:R-:W-:Y:S02]  /*45f0*/  IADD3.X R19, RZ, UR16, R9.reuse, P3, P2 ;  /* 0x00000010ff137c10 */ /* 0x100fe40009fe4409 */
[--C-:B------:R-:W-:Y:S04]  /*4600*/  IADD3 R16, P3, P2, R16, 0x100, R8.reuse ;  /* 0x0000010010107810 */ /* 0x100fe80007a7e008 */
[--C-:B------:R-:W-:Y:S02]  /*4610*/  IADD3.X R17, RZ, UR16, R9.reuse, P3, P2 ;  /* 0x00000010ff117c10 */ /* 0x100fe40009fe4409 */
        /* <DEDUP_REMOVED lines=12> */
[----:B---3--:R-:W-:Y:S04]  /*46e0*/  IADD3 R10, -R200, c[0x0][0x168], -R10 ;  /* 0x00005a00c80a7a10 */ /* 0x008fe80007ffe90a */
[C---:B------:R-:W-:Y:S02]  /*46f0*/  ISETP.LT.OR P2, PT, R10.reuse, 0x1, !P5 ;  /* 0x000000010a00780c */ /* 0x040fe40006f41670 */
[C---:B------:R-:W-:Y:S11]  /*4700*/  ISETP.LT.OR P5, PT, R10.reuse, 0x21, !P5 ;  /* 0x000000210a00780c */ /* 0x040ff60006fa1670 */
[----:B------:R-:W-:Y:S01]  /*4710*/  @!PT LDS RZ, [RZ] ;  /* 0x00000000fffff984 */ /* 0x000fe20000000800 */
[----:B------:R-:W-:Y:S01]  /*4720*/  @!PT LDS RZ, [RZ] ;  /* 0x00000000fffff984 */ /* 0x000fe20000000800 */
[----:B------:R-:W-:Y:S01]  /*4730*/  @!PT LDS RZ, [RZ] ;  /* 0x00000000fffff984 */ /* 0x000fe20000000800 */
[----:B------:R1:W-:Y:S01]  /*4740*/  LDGSTS.E.BYPASS.LTC128B.128 [R242+0x18080], [R8.64], !P2 ;  /* 0x1808000008f27fae */ /* 0x0003e2000d101d4e */
[C---:B------:R-:W-:Y:S02]  /*4750*/  ISETP.LT.OR P2, PT, R10.reuse, 0x1, !P4 ;  /* 0x000000010a00780c */ /* 0x040fe40006741670 */
[C---:B------:R-:W-:Y:S11]  /*4760*/  ISETP.LT.OR P4, PT, R10.reuse, 0x21, !P4 ;  /* 0x000000210a00780c */ /* 0x040ff60006781670 */
[----:B------:R1:W-:Y:S01]  /*4770*/  LDGSTS.E.BYPASS.LTC128B.128 [R242+0x1a080], [R8.64+0x80], !P2 ;  /* 0x1a08008008f27fae */ /* 0x0003e2000d101d4e */
[C---:B------:R-:W-:Y:S02]  /*4780*/  ISETP.LT.OR P2, PT, R10.reuse, 0x1, !P3 ;  /* 0x000000010a00780c */ /* 0x040fe40005f41670 */
[C---:B------:R-:W-:Y:S11]  /*4790*/  ISETP.LT.OR P3, PT, R10.reuse, 0x21, !P3 ;  /* 0x000000210a00780c */ /* 0x040ff60005f61670 */
[----:B------:R1:W-:Y:S01]  /*47a0*/  LDGSTS.E.BYPASS.LTC128B.128 [R242+0x1c080], [R8.64+0x100], !P2 ;  /* 0x1c08010008f27fae */ /* 0x0003e2000d101d4e */
[C---:B------:R-:W-:Y:S02]  /*47b0*/  ISETP.LT.OR P2, PT, R10.reuse, 0x1, !P6 ;  /* 0x000000010a00780c */ /* 0x040fe40007741670 */
[----:B------:R-:W-:Y:S11]  /*47c0*/  ISETP.LT.OR P6, PT, R10, 0x21, !P6 ;  /* 0x000000210a00780c */ /* 0x000ff600077c1670 */
[----:B------:R1:W-:Y:S02]  /*47d0*/  LDGSTS.E.BYPASS.LTC128B.128 [R242+0x1e080], [R8.64+0x180], !P2 ;  /* 0x1e08018008f27fae */ /* 0x0003e4000d101d4e */
[----:B-1----:R-:W-:Y:S04]  /*47e0*/  IADD3 R8, P2, R8, UR17, RZ ;  /* 0x0000001108087c10 */ /* 0x002fe8000ff5e0ff */
[----:B------:R-:W-:Y:S05]  /*47f0*/  IADD3.X R9, R9, UR16, RZ, P2, !PT ;  /* 0x0000001009097c10 */ /* 0x000fea00097fe4ff */
[----:B------:R4:W-:Y:S04]  /*4800*/  LDGSTS.E.BYPASS.LTC128B.128 [R242+0x19080], [R8.64], !P5 ;  /* 0x1908000008f27fae */ /* 0x0009e8000e901d4e */
[----:B------:R1:W-:Y:S04]  /*4810*/  LDGSTS.E.BYPASS.LTC128B.128 [R242+0x1b080], [R18.64], !P4 ;  /* 0x1b08000012f27fae */ /* 0x0003e8000e101d4e */
[----:B------:R1:W-:Y:S04]  /*4820*/  LDGSTS.E.BYPASS.LTC128B.128 [R242+0x1d080], [R16.64], !P3 ;  /* 0x1d08000010f27fae */ /* 0x0003e8000d901d4e */
[----:B------:R1:W-:Y:S01]  /*4830*/  LDGSTS.E.BYPASS.LTC128B.128 [R242+0x1f080], [R14.64], !P6 ;  /* 0x1f0800000ef27fae */ /* 0x0003e2000f101d4e */
[----:B----4-:R-:W-:Y:S05]  /*4840*/  @!P0 IMAD.SHL.U32 R8, R164, 0x10, RZ ;  /* 0x00000010a4088824 */ /* 0x010fea00078e00ff */
[----:B------:R1:W-:Y:S02]  /*4850*/  @!P0 LDGSTS.E.BYPASS.LTC128B.128 [R8+0x20180], [R12.64] ;  /* 0x201800000c088fae */ /* 0x0003e4000b901d4e */
.L_x_596:
        /* <DEDUP_REMOVED lines=91> */
[----:B--2---:R-:W-:Y:S01]  /*4e10*/  LOP3.LUT P4, RZ, R251, 0x1, RZ, 0xc0, !PT ;  /* 0x00000001fbff7812 */ /* 0x004fe2000788c0ff */
[----:B------:R-:W2:Y:S01]  /*4e20*/  LDL.64 R180, [R1+0x18] ;  /* 0x0000180001b47983 */ /* 0x000ea20000100a00 */
[C---:B------:R-:W-:Y:S01]  /*4e30*/  LOP3.LUT P3, RZ, R249.reuse, 0x2, RZ, 0xc0, !PT ;  /* 0x00000002f9ff7812 */ /* 0x040fe2000786c0ff */
[----:B------:R-:W-:Y:S01]  /*4e40*/  USHF.R.S32.HI UR22, URZ, 0x1f, UR21 ;  /* 0x0000001f3f167899 */ /* 0x000fe20008011415 */
[----:B------:R-:W-:Y:S01]  /*4e50*/  LOP3.LUT P5, RZ, R249, 0x8, RZ, 0xc0, !PT ;  /* 0x00000008f9ff7812 */ /* 0x000fe200078ac0ff */
[----:B----4-:R-:W4:Y:S01]  /*4e60*/  LDL.64 R226, [R1+0x8] ;  /* 0x0000080001e27983 */ /* 0x010f220000100a00 */
[----:B------:R-:W-:Y:S01]  /*4e70*/  ULDC.64 UR4, c[0x0][0x178] ;  /* 0x00005e0000047ab9 */ /* 0x000fe20000000a00 */
[----:B------:R-:W-:Y:S01]  /*4e80*/  IMAD.U32 R14, RZ, RZ, UR9 ;  /* 0x00000009ff0e7e24 */ /* 0x000fe2000f8e00ff */
[----:B------:R-:W-:Y:S01]  /*4e90*/  UIMAD UR22, UR22, UR4, URZ ;  /* 0x00000004161672a4 */ /* 0x000fe2000f8e023f */
[----:B---3--:R-:W3:Y:S01]  /*4ea0*/  LDL.64 R224, [R1] ;  /* 0x0000000001e07983 */ /* 0x008ee20000100a00 */
        /* <DEDUP_REMOVED lines=34> */
[----:B----4-:R-:W-:Y:S04]  /*50d0*/  IADD3 R6, -R226, c[0x0][0x168], -R6 ;  /* 0x00005a00e2067a10 */ /* 0x010fe80007ffe906 */
        /* <DEDUP_REMOVED lines=21> */
[----:B---3--:R-:W-:Y:S05]  /*5230*/  @!P0 IMAD.SHL.U32 R4, R224, 0x10, RZ ;  /* 0x00000010e0048824 */ /* 0x008fea00078e00ff */
[----:B------:R1:W-:Y:S02]  /*5240*/  @!P0 LDGSTS.E.BYPASS.LTC128B.128 [R4+0x20080], [R8.64] ;  /* 0x2008000008048fae */ /* 0x0003e4000b901d4e */
.L_x_597:
[----:B-12---:R-:W2:Y:S01]  /*5250*/  LDL.64 R8, [R1+0x28] ;  /* 0x0000280001087983 */ /* 0x006ea20000100a00 */
[----:B------:R-:W-:Y:S02]  /*5260*/  USHF.L.U32 UR11, UR11, 0xe, URZ ;  /* 0x0000000e0b0b7899 */ /* 0x000fe4000800063f */
[----:B------:R-:W-:Y:S01]  /*5270*/  UISETP.GE.AND UP0, UPT, UR21, UR20, UPT ;  /* 0x000000141500728c */ /* 0x000fe2000bf06270 */
[----:B----4-:R-:W4:Y:S03]  /*5280*/  LDL R6, [R1+0x30] ;  /* 0x0000300001067983 */ /* 0x010f260000100800 */
[----:B------:R-:W-:Y:S01]  /*5290*/  IMAD.U32 R5, RZ, RZ, UR11 ;  /* 0x0000000bff057e24 */ /* 0x000fe2000f8e00ff */
[----:B------:R-:W-:Y:S04]  /*52a0*/  LDSM.16.MT88.4 R224, [R0+0x5080] ;  /* 0x0050800000e0783b */ /* 0x000fe80000004200 */
[----:B------:R-:W0:Y:S01]  /*52b0*/  LDGDEPBAR ;  /* 0x00000000000079af */ /* 0x000e220000000000 */
[----:B--2---:R-:W-:Y:S01]  /*52c0*/  IADD3 R4, P1, R8, UR11, RZ ;  /* 0x0000000b08047c10 */ /* 0x004fe2000ff3e0ff */
[----:B------:R-:W-:Y:S03]  /*52d0*/  UMOV UR11, UR21 ;  /* 0x00000015000b7c82 */ /* 0x000fe60008000000 */
[----:B----4-:R-:W-:Y:S02]  /*52e0*/  LEA.HI.X.SX32 R5, R5, R6, 0x1, P1 ;  /* 0x0000000605057211 */ /* 0x010fe400008f0eff */
[C---:B-----5:R-:W-:Y:S04]  /*52f0*/  LEA R240, P1, R4.reuse, c[0x0][0x220], 0x2 ;  /* 0x0000880004f07a11 */ /* 0x060fe800078210ff */
[----:B------:R-:W-:Y:S02]  /*5300*/  LEA.HI.X R241, R4, c[0x0][0x224], R5, 0x2, P1 ;  /* 0x0000890004f17a11 */ /* 0x000fe400008f1405 */
[-C--:B------:R-:W-:Y:S01]  /*5310*/  HMMA.16816.F32.BF16 R4, R192, R16.reuse, RZ ;  /* 0x00000010c004723c */ /* 0x080fe200000418ff */
[----:B------:R-:W-:Y:S07]  /*5320*/  PLOP3.LUT P1, PT, PT, PT, UP0, 0x80, 0x0 ;  /* 0x000000000000781c */ /* 0x000fee0003f2f008 */
        /* <DEDUP_REMOVED lines=14> */
[----:B------:R-:W-:Y:S01]  /*5410*/  HMMA.16816.F32.BF16 R192, R192, R198, RZ ;  /* 0x000000c6c0c0723c */ /* 0x000fe200000418ff */
[----:B------:R-:W-:Y:S07]  /*5420*/  LDSM.16.M88.4 R196, [R239] ;  /* 0x00000000efc4783b */ /* 0x000fee0000000200 */
[-C--:B------:R-:W-:Y:S08]  /*5430*/  HMMA.16816.F32.BF16 R4, R200, R204.reuse, R4 ;  /* 0x000000ccc804723c */ /* 0x080ff00000041804 */
[C---:B------:R-:W-:Y:S08]  /*5440*/  HMMA.16816.F32.BF16 R8, R208.reuse, R204, R8 ;  /* 0x000000ccd008723c */ /* 0x040ff00000041808 */
[-C--:B------:R-:W-:Y:S08]  /*5450*/  HMMA.16816.F32.BF16 R12, R208, R206.reuse, R12 ;  /* 0x000000ced00c723c */ /* 0x080ff0000004180c */
[C---:B------:R-:W-:Y:S01]  /*5460*/  HMMA.16816.F32.BF16 R16, R200.reuse, R206, R16 ;  /* 0x000000cec810723c */ /* 0x040fe20000041810 */
[----:B------:R-:W1:Y:S07]  /*5470*/  LDSM.16.MT88.4 R204, [R0+0x1080] ;  /* 0x0010800000cc783b */ /* 0x000e6e0000004200 */
[-C--:B---3--:R-:W-:Y:S08]  /*5480*/  HMMA.16816.F32.BF16 R20, R200, R212.reuse, R20 ;  /* 0x000000d4c814723c */ /* 0x088ff00000041814 */
[C---:B------:R-:W-:Y:S08]  /*5490*/  HMMA.16816.F32.BF16 R24, R208.reuse, R212, R24 ;  /* 0x000000d4d018723c */ /* 0x040ff00000041818 */
[-C--:B------:R-:W-:Y:S08]  /*54a0*/  HMMA.16816.F32.BF16 R28, R208, R214.reuse, R28 ;  /* 0x000000d6d01c723c */ /* 0x080ff0000004181c */
[C---:B------:R-:W-:Y:S01]  /*54b0*/  HMMA.16816.F32.BF16 R32, R200.reuse, R214, R32 ;  /* 0x000000d6c820723c */ /* 0x040fe20000041820 */
[----:B------:R-:W2:Y:S07]  /*54c0*/  LDSM.16.M88.4 R212, [R239+0x1000] ;  /* 0x00100000efd4783b */ /* 0x000eae0000000200 */
[-C--:B------:R-:W-:Y:S08]  /*54d0*/  HMMA.16816.F32.BF16 R164, R200, R216.reuse, R164 ;  /* 0x000000d8c8a4723c */ /* 0x080ff000000418a4 */
[C---:B------:R-:W-:Y:S08]  /*54e0*/  HMMA.16816.F32.BF16 R168, R208.reuse, R216, R168 ;  /* 0x000000d8d0a8723c */ /* 0x040ff000000418a8 */
[-C--:B------:R-:W-:Y:S08]  /*54f0*/  HMMA.16816.F32.BF16 R172, R208, R218.reuse, R172 ;  /* 0x000000dad0ac723c */ /* 0x080ff000000418ac */
[C---:B------:R-:W-:Y:S01]  /*5500*/  HMMA.16816.F32.BF16 R176, R200.reuse, R218, R176 ;  /* 0x000000dac8b0723c */ /* 0x040fe200000418b0 */
[----:B------:R-:W3:Y:S07]  /*5510*/  LDSM.16.MT88.4 R216, [R0+0x3080] ;  /* 0x0030800000d8783b */ /* 0x000eee0000004200 */
[-C--:B------:R-:W-:Y:S08]  /*5520*/  HMMA.16816.F32.BF16 R180, R200, R220.reuse, R180 ;  /* 0x000000dcc8b4723c */ /* 0x080ff000000418b4 */
[C---:B------:R-:W-:Y:S08]  /*5530*/  HMMA.16816.F32.BF16 R184, R208.reuse, R220, R184 ;  /* 0x000000dcd0b8723c */ /* 0x040ff000000418b8 */
[-C--:B------:R-:W-:Y:S01]  /*5540*/  HMMA.16816.F32.BF16 R188, R208, R222.reuse, R188 ;  /* 0x000000ded0bc723c */ /* 0x080fe200000418bc */
[----:B------:R-:W4:Y:S07]  /*5550*/  LDSM.16.MT88.4 R208, [R0+0x7080] ;  /* 0x0070800000d0783b */ /* 0x000f2e0000004200 */
[----:B------:R-:W-:Y:S01]  /*5560*/  HMMA.16816.F32.BF16 R192, R200, R222, R192 ;  /* 0x000000dec8c0723c */ /* 0x000fe200000418c0 */
[----:B------:R-:W-:Y:S04]  /*5570*/  LDSM.16.M88.4 R200, [R238] ;  /* 0x00000000eec8783b */ /* 0x000fe80000000200 */
[----:B------:R-:W-:Y:S03]  /*5580*/  LDSM.16.MT88.4 R220, [R0+0x3880] ;  /* 0x0038800000dc783b */ /* 0x000fe60000004200 */
[-C--:B-1----:R-:W-:Y:S08]  /*5590*/  HMMA.16816.F32.BF16 R4, R196, R204.reuse, R4 ;  /* 0x000000ccc404723c */ /* 0x082ff00000041804 */
[C---:B--2---:R-:W-:Y:S08]  /*55a0*/  HMMA.16816.F32.BF16 R8, R212.reuse, R204, R8 ;  /* 0x000000ccd408723c */ /* 0x044ff00000041808 */
        /* <DEDUP_REMOVED lines=13> */
[-C--:B----4-:R-:W-:Y:S08]  /*5680*/  HMMA.16816.F32.BF16 R180, R196, R208.reuse, R180 ;  /* 0x000000d0c4b4723c */ /* 0x090ff000000418b4 */
[C---:B------:R-:W-:Y:S08]  /*5690*/  HMMA.16816.F32.BF16 R184, R212.reuse, R208, R184 ;  /* 0x000000d0d4b8723c */ /* 0x040ff000000418b8 */
[-C--:B------:R-:W-:Y:S01]  /*56a0*/  HMMA.16816.F32.BF16 R188, R212, R210.reuse, R188 ;  /* 0x000000d2d4bc723c */ /* 0x080fe200000418bc */
[----:B------:R-:W4:Y:S07]  /*56b0*/  LDSM.16.MT88.4 R212, [R0+0x7880] ;  /* 0x0078800000d4783b */ /* 0x000f2e0000004200 */
[----:B------:R-:W-:Y:S08]  /*56c0*/  HMMA.16816.F32.BF16 R192, R196, R210, R192 ;  /* 0x000000d2c4c0723c */ /* 0x000ff000000418c0 */
[-C--:B-1----:R-:W-:Y:S08]  /*56d0*/  HMMA.16816.F32.BF16 R4, R200, R204.reuse, R4 ;  /* 0x000000ccc804723c */ /* 0x082ff00000041804 */
[C---:B--2---:R-:W-:Y:S08]  /*56e0*/  HMMA.16816.F32.BF16 R8, R216.reuse, R204, R8 ;  /* 0x000000ccd808723c */ /* 0x044ff00000041808 */
[-C--:B------:R-:W-:Y:S07]  /*56f0*/  HMMA.16816.F32.BF16 R12, R216, R206.reuse, R12 ;  /* 0x000000ced80c723c */ /* 0x080fee000004180c */
[----:B------:R1:W-:Y:S01]  /*5700*/  RED.E.ADD.F32.FTZ.RN.STRONG.GPU [R240.64], R4 ;  /* 0x00000004f000798e */ /* 0x0003e2000c10e78e */
        /* <DEDUP_REMOVED lines=27> */
[-C--:B----4-:R-:W-:Y:S03]  /*58c0*/  HMMA.16816.F32.BF16 R180, R200, R212.reuse, R180 ;  /* 0x000000d4c8b4723c */ /* 0x090fe600000418b4 */
        /* <DEDUP_REMOVED lines=49> */
.L_x_595:
[----:B-1----:R-:W2:Y:S01]  /*5be0*/  LDL.LU.64 R8, [R1] ;  /* 0x0000000001087983 */ /* 0x002ea20000300a00 */
[----:B------:R-:W1:Y:S01]  /*5bf0*/  S2UR UR4, SR_CTAID.X ;  /* 0x00000000000479c3 */ /* 0x000e620000002500 */
[----:B------:R-:W-:Y:S01]  /*5c00*/  MOV R0, c[0x0][0x338] ;  /* 0x0000ce0000007a02 */ /* 0x000fe20000000f00 */
        /* <DEDUP_REMOVED lines=233> */
.L_x_599:
        /* <DEDUP_REMOVED lines=14> */
.L_x_1162:


//--------------------- .text._ZN7cutlass13device_kernelIN5flash19enable_sm80_to_sm89INS1_16FlashAttnBwdSm80INS1_25CollectiveMainloopBwdSm80ILi1ELi1EN4cute5tupleIJNS5_1CILi64EEES8_NS7_ILi256EEEEEENS_10bfloat16_tEfNS_4arch4Sm80ELb0ELb0ELb1ELb1ELb0ELb0ELb0ELb0ELi2ELi4ELi2ELi2ELb0EEENS1_21CollectiveEpilogueBwdISA_SB_SD_Li256ELb1ELb0ELi4EEENS1_19SingleTileSchedulerILb1ELb0ELb0ELi64EEEEEEEEEvNT_6ParamsE --------------------------
	.section	.text._ZN7cutlass13device_kernelIN5flash19enable_sm80_to_sm89INS1_16FlashAttnBwdSm80INS1_25CollectiveMainloopBwdSm80ILi1ELi1EN4cute5tupleIJNS5_1CILi64EEES8_NS7_ILi256EEEEEENS_10bfloat16_tEfNS_4arch4Sm80ELb0ELb0ELb1ELb1ELb0ELb0ELb0ELb0ELi2ELi4ELi2ELi2ELb0EEENS1_21CollectiveEpilogueBwdISA_SB_SD_Li256ELb1ELb0ELi4EEENS1_19SingleTileSchedulerILb1ELb0ELb0ELi64EEEEEEEEEvNT_6ParamsE,"ax",@progbits
	.sectioninfo	@"SHI_REGISTERS=255"
	.align	128
.text._ZN7cutlass13device_kernelIN5flash19enable_sm80_to_sm89INS1_16FlashAttnBwdSm80INS1_25CollectiveMainloopBwdSm80ILi1ELi1EN4cute5tupleIJNS5_1CILi64EEES8_NS7_ILi256EEEEEENS_10bfloat16_tEfNS_4arch4Sm80ELb0ELb0ELb1ELb1ELb0ELb0ELb0ELb0ELi2ELi4ELi2ELi2ELb0EEENS1_21CollectiveEpilogueBwdISA_SB_SD_Li256ELb1ELb0ELi4EEENS1_19SingleTileSchedulerILb1ELb0ELb0ELi64EEEEEEEEEvNT_6ParamsE:
        .type           _ZN7cutlass13device_kernelIN5flash19enable_sm80_to_sm89INS1_16FlashAttnBwdSm80INS1_25CollectiveMainloopBwdSm80ILi1ELi1EN4cute5tupleIJNS5_1CILi64EEES8_NS7_ILi256EEEEEENS_10bfloat16_tEfNS_4arch4Sm80ELb0ELb0ELb1ELb1ELb0ELb0ELb0ELb0ELi2ELi4ELi2ELi2ELb0EEENS1_21CollectiveEpilogueBwdISA_SB_SD_Li256ELb1ELb0ELi4EEENS1_19SingleTileSchedulerILb1ELb0ELb0ELi64EEEEEEEEEvNT_6ParamsE,@function
        .size           _ZN7cutlass13device_kernelIN5flash19enable_sm80_to_sm89INS1_16FlashAttnBwdSm80INS1_25CollectiveMainloopBwdSm80ILi1ELi1EN4cute5tupleIJNS5_1CILi64EEES8_NS7_ILi256EEEEEENS_10bfloat16_tEfNS_4arch4Sm80ELb0ELb0ELb1ELb1ELb0ELb0ELb0ELb0ELi2ELi4ELi2ELi2ELb0EEENS1_21CollectiveEpilogueBwdISA_SB_SD_Li256ELb1ELb0ELi4EEENS1_19SingleTileSchedulerILb1ELb0ELb0ELi64EEEEEEEEEvNT_6ParamsE,(.L_x_1163 - _ZN7cutlass13device_kernelIN5flash19enable_sm80_to_sm89INS1_16FlashAttnBwdSm80INS1_25CollectiveMainloopBwdSm80ILi1ELi1EN4cute5tupleIJNS5_1CILi64EEES8_NS7_ILi256EEEEEENS_10bfloat16_tEfNS_4arch4Sm80ELb0ELb0ELb1ELb1ELb0ELb0ELb0ELb0ELi2ELi4ELi2ELi2ELb0EEENS1_21CollectiveEpilogueBwdISA_SB_SD_Li256ELb1ELb0ELi4EEENS1_19SingleTileSchedulerILb1ELb0ELb0ELi64EEEEEEEEEvNT_6ParamsE)
        .other          _ZN7cutlass13device_kernelIN5flash19enable_sm80_to_sm89INS1_16FlashAttnBwdSm80INS1_25CollectiveMainloopBwdSm80ILi1ELi1EN4cute5tupleIJNS5_1CILi64EEES8_NS7_ILi256EEEEEENS_10bfloat16_tEfNS_4arch4Sm80ELb0ELb0ELb1ELb1ELb0ELb0ELb0ELb0ELi2ELi4ELi2ELi2ELb0EEENS1_21CollectiveEpilogueBwdISA_SB_SD_Li256ELb1ELb0ELi4EEENS1_19SingleTileSchedulerILb1ELb0ELb0ELi64EEEEEEEEEvNT_6ParamsE,@"STO_CUDA_ENTRY STV_DEFAULT"
_ZN7cutlass13device_kernelIN5flash19enable_sm80_to_sm89INS1_16FlashAttnBwdSm80INS1_25CollectiveMainloopBwdSm80ILi1ELi1EN4cute5tupleIJNS5_1CILi64EEES8_NS7_ILi256EEEEEENS_10bfloat16_tEfNS_4arch4Sm80ELb0ELb0ELb1ELb1ELb0ELb0ELb0ELb0ELi2ELi4ELi2ELi2ELb0EEENS1_21CollectiveEpilogueBwdISA_SB_SD_Li256ELb1ELb0ELi4EEENS1_19SingleTileSchedulerILb1ELb0ELb0ELi64EEEEEEEEEvNT_6ParamsE:
        /* <DEDUP_REMOVED lines=18> */
.L_x_601:
        /* <DEDUP_REMOVED lines=8> */
.L_x_603:
[----:B------:R-:W-:Y:S02]  /*01a0*/  MOV R0, c[0x0][0x3a4] ;  /* 0x0000e90000007a02 */ /* 0x000fe40000000f00 */
.L_x_602:
[----:B-1----:R-:W-:-:S05]  /*01b0*/  IMAD.SHL.U32 R2, R103, 0x40, RZ ;  /* 0x0000004067027824 */ /* 0x002fca00078e00ff */
[----:B-----5:R-:W-:-:S04]  /*01c0*/  ISETP.GE.AND P0, PT, R2, R0, PT ;  /* 0x000000000200720c */ /* 0x020fc80003f06270 */
[----:B------:R-:W-:-:S05]  /*01d0*/  SEL R0, R5, 0xffffffff, !P0 ;  /* 0xffffffff05007807 */ /* 0x000fca0004000000 */
[----:B------:R1:W-:Y:S01]  /*01e0*/  STL [R1+0x30], R0 ;  /* 0x0000300001007387 */ /* 0x0003e20000100800 */
[----:B------:R-:W-:Y:S05]  /*01f0*/  BRA `(.L_x_604) ;  /* 0x0000012000007947 */ /* 0x000fea0003800000 */
.L_x_600:
[----:B---34-:R-:W-:-:S04]  /*0200*/  ISETP.NE.U32.AND P0, PT, RZ, c[0x0][0x3c0], PT ;  /* 0x0000f000ff007a0c */ /* 0x018fc80003f05070 */
[----:B------:R-:W-:-:S13]  /*0210*/  ISETP.NE.AND.EX P0, PT, RZ, c[0x0][0x3c4], PT, P0 ;  /* 0x0000f100ff007a0c */ /* 0x000fda0003f05300 */
[----:B------:R-:W-:Y:S05]  /*0220*/  @!P0 BRA `(.L_x_605) ;  /* 0x0000002000008947 */ /* 0x000fea0003800000 */
[----:B------:R1:W5:Y:S01]  /*0230*/  LDG.E R0, [R2.64] ;  /* 0x0000000a02007981 */ /* 0x000362000c1e1900 */
[----:B------:R-:W-:Y:S05]  /*0240*/  BRA `(.L_x_606) ;  /* 0x0000009000007947 */ /* 0x000fea0003800000 */
.L_x_605:
        /* <DEDUP_REMOVED lines=8> */
.L_x_607:
[----:B------:R-:W-:Y:S02]  /*02d0*/  MOV R0, c[0x0][0x3a4] ;  /* 0x0000e90000007a02 */ /* 0x000fe40000000f00 */
.L_x_606:
[----:B-1----:R-:W-:-:S05]  /*02e0*/  IMAD.SHL.U32 R2, R103, 0x40, RZ ;  /* 0x0000004067027824 */ /* 0x002fca00078e00ff */
[----:B-----5:R-:W-:-:S04]  /*02f0*/  ISETP.GE.AND P0, PT, R2, R0, PT ;  /* 0x000000000200720c */ /* 0x020fc80003f06270 */
[----:B------:R-:W-:-:S05]  /*0300*/  SEL R0, R5, 0xffffffff, !P0 ;  /* 0xffffffff05007807 */ /* 0x000fca0004000000 */
[----:B------:R1:W-:Y:S04]  /*0310*/  STL [R1+0x30], R0 ;  /* 0x0000300001007387 */ /* 0x0003e80000100800 */
.L_x_604:
        /* <DEDUP_REMOVED lines=8> */
[----:B------:R-:W-:-:S09]  /*03a0*/  ISETP.NE.U32.AND P3, PT, RZ, c[0x0][0x2d0], PT ;  /* 0x0000b400ff007a0c */ /* 0x000fd20003f65070 */
[----:B------:R-:W-:Y:S02]  /*03b0*/  @P0 IMAD.WIDE R2, R107, R8, c[0x0][0x2d8] ;  /* 0x0000b6006b020625 */ /* 0x000fe400078e0208 */
[----:B-1----:R-:W2:Y:S01]  /*03c0*/  @P2 LDG.E R0, [R6.64] ;  /* 0x0000000a06002981 */ /* 0x002ea2000c1e1900 */
[----:B------:R-:W-:-:S03]  /*03d0*/  ISETP.NE.AND.EX P3, PT, RZ, c[0x0][0x2d4], PT, P3 ;  /* 0x0000b500ff007a0c */ /* 0x000fc60003f65330 */
[----:B------:R-:W3:Y:S01]  /*03e0*/  @P0 LDG.E R2, [R2.64] ;  /* 0x0000000a02020981 */ /* 0x000ee2000c1e1900 */
[----:B------:R-:W-:Y:S02]  /*03f0*/  IMAD.MOV.U32 R19, RZ, RZ, RZ ;  /* 0x000000ffff137224 */ /* 0x000fe400078e00ff */
[----:B------:R-:W-:Y:S02]  /*0400*/  IMAD.MOV.U32 R14, RZ, RZ, RZ ;  /* 0x000000ffff0e7224 */ /* 0x000fe400078e00ff */
[----:B------:R-:W-:Y:S02]  /*0410*/  IMAD.WIDE R4, R107, R8, c[0x0][0x2d0] ;  /* 0x0000b4006b047625 */ /* 0x000fe400078e0208 */
[----:B------:R1:W5:Y:S04]  /*0420*/  @P2 LDG.E R19, [R6.64] ;  /* 0x0000000a06132981 */ /* 0x000368000c1e1900 */
[----:B------:R1:W5:Y:S01]  /*0430*/  @P3 LDG.E R14, [R4.64] ;  /* 0x0000000a040e3981 */ /* 0x000362000c1e1900 */
[----:B------:R-:W-:Y:S01]  /*0440*/  ULDC UR9, c[0x0][0x168] ;  /* 0x00005a0000097ab9 */ /* 0x000fe20000000800 */
[----:B------:R-:W-:-:S02]  /*0450*/  IMAD.MOV.U32 R24, RZ, RZ, RZ ;  /* 0x000000ffff187224 */ /* 0x000fc400078e00ff */
[----:B------:R-:W-:Y:S02]  /*0460*/  IMAD.MOV.U32 R13, RZ, RZ, c[0x0][0x198] ;  /* 0x00006600ff0d7624 */ /* 0x000fe400078e00ff */
[----:B--2---:R-:W-:Y:S01]  /*0470*/  @P2 IMAD R0, R107, 0x40, R0 ;  /* 0x000000406b002824 */ /* 0x004fe200078e0200 */
[----:B---3--:R2:W3:Y:S04]  /*0480*/  @P0 R2UR UR9, R2 ;  /* 0x00000000020903c2 */ /* 0x0084e800000e0000 */
[----:B--2---:R-:W-:-:S04]  /*0490*/  @P2 SHF.R.S32.HI R2, RZ, 0x1f, R0 ;  /* 0x0000001fff022819 */ /* 0x004fc80000011400 */
[----:B------:R-:W-:-:S04]  /*04a0*/  @P2 LEA.HI R0, R2, R0, RZ, 0x6 ;  /* 0x0000000002002211 */ /* 0x000fc800078f30ff */
[----:B------:R-:W-:Y:S01]  /*04b0*/  @P2 LOP3.LUT R24, R0, 0xffffffc0, RZ, 0xc0, !PT ;  /* 0xffffffc000182812 */ /* 0x000fe200078ec0ff */
[----:B---3--:R-:W-:Y:S05]  /*04c0*/  @P0 BRA `(.L_x_608) ;  /* 0x0000006000000947 */ /* 0x008fea0003800000 */
[----:B-1----:R-:W-:Y:S05]  /*04d0*/  @!P2 BRA `(.L_x_608) ;  /* 0x000000500000a947 */ /* 0x002fea0003800000 */
[----:B------:R-:W2:Y:S04]  /*04e0*/  LDG.E R2, [R6.64] ;  /* 0x0000000a06027981 */ /* 0x000ea8000c1e1900 */
[----:B------:R-:W3:Y:S01]  /*04f0*/  LDG.E R0, [R6.64+0x4] ;  /* 0x0000040a06007981 */ /* 0x000ee2000c1e1900 */
[----:B--2---:R-:W1:Y:S08]  /*0500*/  R2UR UR9, R2 ;  /* 0x00000000020973c2 */ /* 0x004e7000000e0000 */
[----:B---3--:R-:W1:Y:S02]  /*0510*/  R2UR UR4, R0 ;  /* 0x00000000000473c2 */ /* 0x008e6400000e0000 */
[----:B-1----:R-:W-:-:S06]  /*0520*/  UIADD3 UR9, -UR9, UR4, URZ ;  /* 0x0000000409097290 */ /* 0x002fcc000fffe13f */
.L_x_608:
[----:B-1----:R-:W-:-:S04]  /*0530*/  ISETP.NE.U32.AND P0, PT, RZ, c[0x0][0x2e0], PT ;  /* 0x0000b800ff007a0c */ /* 0x002fc80003f05070 */
[----:B------:R-:W-:-:S13]  /*0540*/  ISETP.NE.AND.EX P0, PT, RZ, c[0x0][0x2e4], PT, P0 ;  /* 0x0000b900ff007a0c */ /* 0x000fda0003f05300 */
[----:B------:R-:W-:Y:S05]  /*0550*/  @!P0 BRA `(.L_x_609) ;  /* 0x0000003000008947 */ /* 0x000fea0003800000 */
[----:B------:R-:W-:-:S05]  /*0560*/  IMAD.WIDE R2, R107, R8, c[0x0][0x2e0] ;  /* 0x0000b8006b027625 */ /* 0x000fca00078e0208 */
[----:B------:R1:W5:Y:S01]  /*0570*/  LDG.E R13, [R2.64] ;  /* 0x0000000a020d7981 */ /* 0x000362000c1e1900 */
[----:B------:R-:W-:Y:S05]  /*0580*/  BRA `(.L_x_610) ;  /* 0x0000004000007947 */ /* 0x000fea0003800000 */
.L_x_609:
[----:B------:R-:W-:Y:S05]  /*0590*/  @!P3 BRA `(.L_x_610) ;  /* 0x000000300000b947 */ /* 0x000fea0003800000 */
[----:B------:R-:W2:Y:S04]  /*05a0*/  LDG.E R0, [R4.64] ;  /* 0x0000000a04007981 */ /* 0x000ea8000c1e1900 */
[----:B------:R-:W2:Y:S02]  /*05b0*/  LDG.E R2, [R4.64+0x4] ;  /* 0x0000040a04027981 */ /* 0x000ea4000c1e1900 */
[----:B--2---:R-:W-:Y:S02]  /*05c0*/  IADD3 R13, -R0, R2, RZ ;  /* 0x00000002000d7210 */ /* 0x004fe40007ffe1ff */
.L_x_610:
[----:B------:R-:W-:Y:S01]  /*05d0*/  UISETP.GE.AND UP0, UPT, UR9, 0x1, UPT ;  /* 0x000000010900788c */ /* 0x000fe2000bf06270 */
[----:B------:R-:W-:Y:S01]  /*05e0*/  PLOP3.LUT P0, PT, PT, PT, PT, 0x80, 0x0 ;  /* 0x000000000000781c */ /* 0x000fe20003f0f070 */
[----:B------:R-:W-:Y:S01]  /*05f0*/  CS2R R10, SRZ ;  /* 0x00000000000a7805 */ /* 0x000fe2000001ff00 */
[----:B------:R-:W-:Y:S01]  /*0600*/  IMAD.MOV.U32 R158, RZ, RZ, RZ ;  /* 0x000000ffff9e7224 */ /* 0x000fe200078e00ff */
[----:B------:R-:W-:Y:S01]  /*0610*/  CS2R R162, SRZ ;  /* 0x0000000000a27805 */ /* 0x000fe2000001ff00 */
[----:B------:R-:W-:Y:S01]  /*0620*/  IMAD.MOV.U32 R156, RZ, RZ, RZ ;  /* 0x000000ffff9c7224 */ /* 0x000fe200078e00ff */
[----:B------:R-:W-:Y:S01]  /*0630*/  PLOP3.LUT P1, PT, PT, PT, UP0, 0x80, 0x0 ;  /* 0x000000000000781c */ /* 0x000fe20003f2f008 */
[----:B------:R-:W-:Y:S01]  /*0640*/  CS2R R160, SRZ ;  /* 0x0000000000a07805 */ /* 0x000fe2000001ff00 */
[----:B------:R-:W-:Y:S01]  /*0650*/  MOV R12, RZ ;  /* 0x000000ff000c7202 */ /* 0x000fe20000000f00 */
[----:B------:R-:W-:Y:S01]  /*0660*/  IMAD.MOV.U32 R154, RZ, RZ, RZ ;  /* 0x000000ffff9a7224 */ /* 0x000fe200078e00ff */
[----:B------:R-:W-:Y:S01]  /*0670*/  CS2R R152, SRZ ;  /* 0x0000000000987805 */ /* 0x000fe2000001ff00 */
        /* <DEDUP_REMOVED lines=13> */
[----:B------:R-:W-:Y:S01]  /*0750*/  MOV R18, RZ ;  /* 0x000000ff00127202 */ /* 0x000fe20000000f00 */
[----:B------:R-:W-:Y:S01]  /*0760*/  IMAD.MOV.U32 R132, RZ, RZ, RZ ;  /* 0x000000ffff847224 */ /* 0x000fe200078e00ff */
[----:B------:R-:W-:Y:S01]  /*0770*/  CS2R R126, SRZ ;  /* 0x00000000007e7805 */ /* 0x000fe2000001ff00 */
[----:B------:R-:W-:Y:S01]  /*0780*/  CS2R R20, SRZ ;  /* 0x0000000000147805 */ /* 0x000fe2000001ff00 */
[----:B------:R-:W-:Y:S01]  /*0790*/  MOV R124, RZ ;  /* 0x000000ff007c7202 */ /* 0x000fe20000000f00 */
[----:B------:R-:W-:Y:S01]  /*07a0*/  IMAD.MOV.U32 R130, RZ, RZ, RZ ;  /* 0x000000ffff827224 */ /* 0x000fe200078e00ff */
        /* <DEDUP_REMOVED lines=55> */
[----:B-1----:R-:W-:Y:S01]  /*0b20*/  IMAD.SHL.U32 R3, R105, 0x4, RZ ;  /* 0x0000000469037824 */ /* 0x002fe200078e00ff */
[----:B------:R-:W-:Y:S01]  /*0b30*/  SHF.R.S32.HI R30, RZ, 0x1f, R101 ;  /* 0x0000001fff1e7819 */ /* 0x000fe20000011465 */
[----:B-----5:R-:W-:Y:S01]  /*0b40*/  IMAD R27, R103, -0x40, R13 ;  /* 0xffffffc0671b7824 */ /* 0x020fe200078e020d */
[----:B------:R-:W-:Y:S01]  /*0b50*/  ISETP.NE.AND P1, PT, R0, 0x1, PT ;  /* 0x000000010000780c */ /* 0x000fe20003f25270 */
[----:B------:R-:W-:Y:S01]  /*0b60*/  ULDC.64 UR4, c[0x0][0x178] ;  /* 0x00005e0000047ab9 */ /* 0x000fe20000000a00 */
[----:B------:R-:W-:Y:S01]  /*0b70*/  SHF.R.S32.HI R0, RZ, 0x1f, R24 ;  /* 0x0000001fff007819 */ /* 0x000fe20000011418 */
[C---:B------:R-:W-:Y:S01]  /*0b80*/  IMAD R10, R30.reuse, c[0x0][0x288], RZ ;  /* 0x0000a2001e0a7a24 */ /* 0x040fe200078e02ff */
[----:B------:R-:W-:Y:S01]  /*0b90*/  IADD3 R2, P0, R3, R24, RZ ;  /* 0x0000001803027210 */ /* 0x000fe20007f1e0ff */
[----:B------:R-:W-:Y:S01]  /*0ba0*/  IMAD R9, R30, c[0x0][0x270], RZ ;  /* 0x00009c001e097a24 */ /* 0x000fe200078e02ff */
[----:B------:R-:W-:Y:S01]  /*0bb0*/  LEA.HI R4, R28, R105, RZ, 0x3 ;  /* 0x000000691c047211 */ /* 0x000fe200078f18ff */
[----:B------:R-:W-:Y:S01]  /*0bc0*/  IMAD R10, R101, c[0x0][0x28c], R10 ;  /* 0x0000a300650a7a24 */ /* 0x000fe200078e020a */
[----:B------:R-:W-:Y:S01]  /*0bd0*/  LEA.HI.X.SX32 R3, R3, R0, 0x1, P0 ;  /* 0x0000000003037211 */ /* 0x000fe200000f0eff */
[----:B------:R-:W-:Y:S01]  /*0be0*/  IMAD.MOV.U32 R0, RZ, RZ, R101 ;  /* 0x000000ffff007224 */ /* 0x000fe200078e0065 */
[----:B------:R-:W-:Y:S01]  /*0bf0*/  SHF.R.S32.HI R251, RZ, 0x3, R4 ;  /* 0x00000003fffb7819 */ /* 0x000fe20000011404 */
[C---:B------:R-:W-:Y:S01]  /*0c00*/  IMAD R9, R101.reuse, c[0x0][0x274], R9 ;  /* 0x00009d0065097a24 */ /* 0x040fe200078e0209 */
[----:B------:R-:W-:Y:S01]  /*0c10*/  LOP3.LUT R8, R4, 0xfffffff8, RZ, 0xc0, !PT ;  /* 0xfffffff804087812 */ /* 0x000fe200078ec0ff */
[----:B------:R-:W-:Y:S01]  /*0c20*/  @P1 IMAD.HI.U32 R5, R101, c[0x0][0x24c], RZ ;  /* 0x0000930065051a27 */ /* 0x000fe200078e00ff */
[----:B------:R-:W-:Y:S01]  /*0c30*/  SHF.R.S32.HI R12, RZ, 0x1f, R251 ;  /* 0x0000001fff0c7819 */ /* 0x000fe200000114fb */
[----:B------:R-:W-:Y:S01]  /*0c40*/  USHF.L.U32 UR7, UR4, 0x6, URZ ;  /* 0x0000000604077899 */ /* 0x000fe2000800063f */
[----:B------:R-:W-:Y:S01]  /*0c50*/  SEL R26, R107, RZ, !P2 ;  /* 0x000000ff6b1a7207 */ /* 0x000fe20005000000 */
[----:B------:R-:W-:Y:S01]  /*0c60*/  IMAD.WIDE.U32 R6, R101, c[0x0][0x270], R2 ;  /* 0x00009c0065067a25 */ /* 0x000fe200078e0002 */
[----:B------:R-:W-:Y:S01]  /*0c70*/  @P1 SHF.R.U32.HI R0, RZ, c[0x0][0x250], R5 ;  /* 0x00009400ff001a19 */ /* 0x000fe20000011605 */
[----:B------:R-:W-:Y:S01]  /*0c80*/  UMOV UR14, 0x6 ;  /* 0x00000006000e7882 */ /* 0x000fe20000000000 */
[----:B------:R-:W-:Y:S01]  /*0c90*/  IADD3 R18, P1, R251, R19, RZ ;  /* 0x00000013fb127210 */ /* 0x000fe20007f3e0ff */
[----:B------:R-:W-:Y:S01]  /*0ca0*/  IMAD.WIDE.U32 R4, R101, c[0x0][0x288], R2 ;  /* 0x0000a20065047a25 */ /* 0x000fe200078e0002 */
[----:B------:R-:W-:Y:S01]  /*0cb0*/  IADD3 R2, P0, R251, R14, RZ ;  /* 0x0000000efb027210 */ /* 0x000fe20007f1e0ff */
[----:B------:R-:W-:Y:S01]  /*0cc0*/  USHF.L.U64.HI UR6, UR4, UR14, UR5 ;  /* 0x0000000e04067299 */ /* 0x000fe20008010205 */
[-C--:B------:R-:W-:Y:S01]  /*0cd0*/  LEA.HI.X.SX32 R19, R19, R12.reuse, 0x1, P1 ;  /* 0x0000000c13137211 */ /* 0x080fe200008f0eff */
[----:B------:R-:W-:Y:S01]  /*0ce0*/  IMAD.IADD R23, R105, 0x1, -R8 ;  /* 0x0000000169177824 */ /* 0x000fe200078e0a08 */
[----:B------:R-:W-:Y:S01]  /*0cf0*/  LEA.HI.X.SX32 R3, R14, R12, 0x1, P0 ;  /* 0x0000000c0e037211 */ /* 0x000fe200000f0eff */
[----:B------:R-:W-:Y:S01]  /*0d00*/  IMAD.MOV.U32 R8, RZ, RZ, R6 ;  /* 0x000000ffff087224 */ /* 0x000fe200078e0006 */
[----:B------:R-:W-:Y:S01]  /*0d10*/  SHF.R.S32.HI R12, RZ, 0x1f, R0 ;  /* 0x0000001fff0c7819 */ /* 0x000fe20000011400 */
[----:B------:R-:W-:Y:S01]  /*0d20*/  IMAD.SHL.U32 R14, R23, 0x8, RZ ;  /* 0x00000008170e7824 */ /* 0x000fe200078e00ff */
[----:B------:R-:W-:Y:S01]  /*0d30*/  LOP3.LUT R243, R243, 0xffffff7f, RZ, 0xc0, !PT ;  /* 0xffffff7ff3f37812 */ /* 0x000fe200078ec0ff */
[----:B------:R-:W-:Y:S01]  /*0d40*/  IMAD.SHL.U32 R6, R251, 0x40, RZ ;  /* 0x00000040fb067824 */ /* 0x000fe200078e00ff */
[----:B------:R-:W-:Y:S01]  /*0d50*/  ULDC.64 UR4, c[0x0][0x208] ;  /* 0x0000820000047ab9 */ /* 0x000fe20000000a00 */
[----:B------:R-:W-:Y:S01]  /*0d60*/  IMAD.IADD R11, R5, 0x1, R10 ;  /* 0x00000001050b7824 */ /* 0x000fe200078e020a */
[----:B------:R-:W-:Y:S01]  /*0d70*/  SHF.R.S32.HI R15, RZ, 0x1f, R14 ;  /* 0x0000001fff0f7819 */ /* 0x000fe2000001140e */
[----:B------:R-:W-:Y:S01]  /*0d80*/  IMAD.MOV.U32 R10, RZ, RZ, R4 ;  /* 0x000000ffff0a7224 */ /* 0x000fe200078e0004 */
[----:B------:R-:W-:Y:S01]  /*0d90*/  LOP3.LUT R6, R6, 0x1c0, RZ, 0xc0, !PT ;  /* 0x000001c006067812 */ /* 0x000fe200078ec0ff */
[----:B------:R-:W-:Y:S01]  /*0da0*/  IMAD R4, R12, c[0x0][0x1e0], RZ ;  /* 0x000078000c047a24 */ /* 0x000fe200078e02ff */
[----:B------:R-:W-:Y:S01]  /*0db0*/  IADD3 R29, R14, 0xc0, RZ ;  /* 0x000000c00e1d7810 */ /* 0x000fe20007ffe0ff */
[----:B------:R-:W-:Y:S01]  /*0dc0*/  IMAD.IADD R9, R7, 0x1, R9 ;  /* 0x0000000107097824 */ /* 0x000fe200078e0209 */
[----:B------:R-:W-:Y:S01]  /*0dd0*/  LOP3.LUT R17, R6, 0x38, R14, 0xf8, !PT ;  /* 0x0000003806117812 */ /* 0x000fe200078ef80e */
[C---:B------:R-:W-:Y:S01]  /*0de0*/  IMAD R13, R0.reuse, c[0x0][0x1e4], R4 ;  /* 0x00007900000d7a24 */ /* 0x040fe200078e0204 */
[----:B------:R-:W-:Y:S01]  /*0df0*/  SHF.R.U32.HI R16, RZ, 0x3, R6 ;  /* 0x00000003ff107819 */ /* 0x000fe20000011606 */
[----:B------:R-:W-:Y:S01]  /*0e00*/  IMAD.WIDE.U32 R4, R0, c[0x0][0x1e0], R14 ;  /* 0x0000780000047a25 */ /* 0x000fe200078e000e */
[----:B------:R-:W-:Y:S01]  /*0e10*/  USHF.L.U32 UR8, UR4, 0x6, URZ ;  /* 0x0000000604087899 */ /* 0x000fe2000800063f */
[----:B------:R-:W-:Y:S01]  /*0e20*/  CS2R R162, SRZ ;  /* 0x0000000000a27805 */ /* 0x000fe2000001ff00 */
[----:B------:R-:W-:Y:S01]  /*0e30*/  LOP3.LUT R25, R17, R16, RZ, 0x3c, !PT ;  /* 0x0000001011197212 */ /* 0x000fe200078e3cff */
[----:B------:R-:W-:Y:S01]  /*0e40*/  IMAD.WIDE R6, R103, 0x40, R2 ;  /* 0x0000004067067825 */ /* 0x000fe200078e0202 */
[----:B------:R-:W-:Y:S01]  /*0e50*/  USHF.L.U64.HI UR14, UR4, UR14, UR5 ;  /* 0x0000000e040e7299 */ /* 0x000fe20008010205 */
[----:B------:R-:W-:Y:S01]  /*0e60*/  CS2R R160, SRZ ;  /* 0x0000000000a07805 */ /* 0x000fe2000001ff00 */
[----:B------:R-:W-:Y:S01]  /*0e70*/  UIADD3 UR5, UR9, 0x3f, URZ ;  /* 0x0000003f09057890 */ /* 0x000fe2000fffe03f */
[----:B------:R-:W-:Y:S01]  /*0e80*/  IMAD R2, R12, c[0x0][0x1b0], RZ ;  /* 0x00006c000c027a24 */ /* 0x000fe200078e02ff */
[----:B------:R-:W-:Y:S01]  /*0e90*/  SHF.R.S32.HI R12, RZ, 0x1f, R107 ;  /* 0x0000001fff0c7819 */ /* 0x000fe2000001146b */
[----:B------:R-:W-:Y:S01]  /*0ea0*/  IMAD.IADD R5, R5, 0x1, R13 ;  /* 0x0000000105057824 */ /* 0x000fe200078e020d */
[----:B------:R-:W-:Y:S01]  /*0eb0*/  USHF.R.S32.HI UR4, URZ, 0x1f, UR5 ;  /* 0x0000001f3f047899 */ /* 0x000fe20008011405 */
[----:B------:R-:W-:Y:S01]  /*0ec0*/  IMAD R13, R0, c[0x0][0x1b4], R2 ;  /* 0x00006d00000d7a24 */ /* 0x000fe200078e0202 */
[----:B------:R-:W-:Y:S01]  /*0ed0*/  SEL R21, R12, RZ, !P2 ;  /* 0x000000ff0c157207 */ /* 0x000fe20005000000 */
[----:B------:R-:W-:Y:S01]  /*0ee0*/  IMAD.WIDE.U32 R2, R0, c[0x0][0x1b0], R14 ;  /* 0x00006c0000027a25 */ /* 0x000fe200078e000e */
[----:B------:R-:W-:Y:S01]  /*0ef0*/  SEL R0, R12, RZ, !P3 ;  /* 0x000000ff0c007207 */ /* 0x000fe20005800000 */
[----:B------:R-:W-:Y:S01]  /*0f00*/  ULEA.HI UR4, UR4, UR5, URZ, 0x6 ;  /* 0x0000000504047291 */ /* 0x000fe2000f8f303f */
[----:B------:R-:W-:Y:S01]  /*0f10*/  SEL R12, R107, RZ, !P3 ;  /* 0x000000ff6b0c7207 */ /* 0x000fe20005800000 */
[----:B------:R-:W-:Y:S01]  /*0f20*/  IMAD.IADD R3, R3, 0x1, R13 ;  /* 0x0000000103037824 */ /* 0x000fe200078e020d */
[----:B------:R-:W-:Y:S01]  /*0f30*/  ISETP.GE.AND P3, PT, R14, c[0x0][0x1cc], PT ;  /* 0x000073000e007a0c */ /* 0x000fe20003f66270 */
[C---:B------:R-:W-:Y:S01]  /*0f40*/  IMAD R13, R0.reuse, c[0x0][0x1e8], RZ ;  /* 0x00007a00000d7a24 */ /* 0x040fe200078e02ff */
[----:B------:R-:W-:Y:S01]  /*0f50*/  CS2R R158, SRZ ;  /* 0x00000000009e7805 */ /* 0x000fe2000001ff00 */
[----:B------:R-:W-:Y:S01]  /*0f60*/  IMAD R0, R0, c[0x0][0x1b8], RZ ;  /* 0x00006e0000007a24 */ /* 0x000fe200078e02ff */
[----:B------:R-:W-:Y:S01]  /*0f70*/  CS2R R156, SRZ ;  /* 0x00000000009c7805 */ /* 0x000fe2000001ff00 */
[----:B------:R-:W-:Y:S01]  /*0f80*/  IMAD R16, R21, c[0x0][0x278], RZ ;  /* 0x00009e0015107a24 */ /* 0x000fe200078e02ff */
[----:B------:R-:W-:Y:S01]  /*0f90*/  CS2R R154, SRZ ;  /* 0x00000000009a7805 */ /* 0x000fe2000001ff00 */
[----:B------:R-:W-:Y:S01]  /*0fa0*/  IMAD R20, R12, c[0x0][0x1bc], R0 ;  /* 0x00006f000c147a24 */ /* 0x000fe200078e0200 */
[----:B------:R-:W-:Y:S01]  /*0fb0*/  CS2R R152, SRZ ;  /* 0x0000000000987805 */ /* 0x000fe2000001ff00 */
[C---:B------:R-:W-:Y:S01]  /*0fc0*/  IMAD R0, R19.reuse, c[0x0][0x208], RZ ;  /* 0x0000820013007a24 */ /* 0x040fe200078e02ff */
[----:B------:R-:W-:Y:S01]  /*0fd0*/  CS2R R150, SRZ ;  /* 0x0000000000967805 */ /* 0x000fe2000001ff00 */
[C---:B------:R-:W-:Y:S01]  /*0fe0*/  IMAD R17, R26.reuse, c[0x0][0x27c], R16 ;  /* 0x00009f001a117a24 */ /* 0x040fe200078e0210 */
[----:B------:R-:W-:Y:S01]  /*0ff0*/  CS2R R148, SRZ ;  /* 0x0000000000947805 */ /* 0x000fe2000001ff00 */
[----:B------:R-:W-:Y:S01]  /*1000*/  IMAD.WIDE.U32 R8, R26, c[0x0][0x278], R8 ;  /* 0x00009e001a087a25 */ /* 0x000fe200078e0008 */
[----:B------:R-:W-:Y:S01]  /*1010*/  CS2R R146, SRZ ;  /* 0x0000000000927805 */ /* 0x000fe2000001ff00 */
[----:B------:R-:W-:Y:S01]  /*1020*/  CS2R R144, SRZ ;  /* 0x0000000000907805 */ /* 0x000fe2000001ff00 */
[----:B------:R-:W-:Y:S01]  /*1030*/  CS2R R142, SRZ ;  /* 0x00000000008e7805 */ /* 0x000fe2000001ff00 */
[----:B------:R-:W-:Y:S01]  /*1040*/  IMAD R16, R12, c[0x0][0x1ec], R13 ;  /* 0x00007b000c107a24 */ /* 0x000fe200078e020d */
[----:B------:R-:W-:Y:S01]  /*1050*/  LEA R36, P0, R8, c[0x0][0x258], 0x2 ;  /* 0x0000960008247a11 */ /* 0x000fe200078010ff */
[----:B------:R-:W-:Y:S01]  /*1060*/  IMAD R13, R19, c[0x0][0x178], RZ ;  /* 0x00005e00130d7a24 */ /* 0x000fe200078e02ff */
[----:B------:R-:W-:Y:S01]  /*1070*/  CS2R R140, SRZ ;  /* 0x00000000008c7805 */ /* 0x000fe2000001ff00 */
[----:B------:R-:W-:Y:S01]  /*1080*/  IMAD.WIDE.U32 R4, R12, c[0x0][0x1e8], R4 ;  /* 0x00007a000c047a25 */ /* 0x000fe200078e0004 */
[----:B------:R-:W-:Y:S01]  /*1090*/  CS2R R138, SRZ ;  /* 0x00000000008a7805 */ /* 0x000fe2000001ff00 */
[----:B------:R-:W-:Y:S01]  /*10a0*/  CS2R R136, SRZ ;  /* 0x0000000000887805 */ /* 0x000fe2000001ff00 */
[----:B------:R-:W-:Y:S01]  /*10b0*/  CS2R R134, SRZ ;  /* 0x0000000000867805 */ /* 0x000fe2000001ff00 */
[----:B------:R-:W-:Y:S01]  /*10c0*/  IMAD R22, R18, c[0x0][0x20c], R0 ;  /* 0x0000830012167a24 */ /* 0x000fe200078e0200 */
[----:B------:R-:W-:Y:S01]  /*10d0*/  CS2R R132, SRZ ;  /* 0x0000000000847805 */ /* 0x000fe2000001ff00 */
[----:B------:R-:W-:Y:S01]  /*10e0*/  IMAD.IADD R0, R9, 0x1, R17 ;  /* 0x0000000109007824 */ /* 0x000fe200078e0211 */
[----:B------:R-:W-:Y:S01]  /*10f0*/  CS2R R130, SRZ ;  /* 0x0000000000827805 */ /* 0x000fe2000001ff00 */
[----:B------:R-:W-:Y:S01]  /*1100*/  IMAD.WIDE.U32 R2, R12, c[0x0][0x1b8], R2 ;  /* 0x00006e000c027a25 */ /* 0x000fe200078e0002 */
[----:B------:R-:W-:Y:S01]  /*1110*/  CS2R R128, SRZ ;  /* 0x0000000000807805 */ /* 0x000fe2000001ff00 */
[----:B------:R-:W-:Y:S01]  /*1120*/  CS2R R126, SRZ ;  /* 0x00000000007e7805 */ /* 0x000fe2000001ff00 */
[----:B------:R-:W-:Y:S01]  /*1130*/  LEA.HI.X R37, R8, c[0x0][0x25c], R0, 0x2, P0 ;  /* 0x0000970008257a11 */ /* 0x000fe200000f1400 */
[C---:B------:R-:W-:Y:S01]  /*1140*/  IMAD R19, R18.reuse, c[0x0][0x17c], R13 ;  /* 0x00005f0012137a24 */ /* 0x040fe200078e020d */
[----:B------:R-:W-:Y:S01]  /*1150*/  CS2R R124, SRZ ;  /* 0x00000000007c7805 */ /* 0x000fe2000001ff00 */
[----:B------:R-:W-:Y:S01]  /*1160*/  IMAD.IADD R5, R5, 0x1, R16 ;  /* 0x0000000105057824 */ /* 0x000fe200078e0210 */
[----:B------:R-:W-:Y:S01]  /*1170*/  CS2R R122, SRZ ;  /* 0x00000000007a7805 */ /* 0x000fe2000001ff00 */
[C-C-:B------:R-:W-:Y:S01]  /*1180*/  IMAD.WIDE.U32 R12, R18.reuse, c[0x0][0x178], R14.reuse ;  /* 0x00005e00120c7a25 */ /* 0x140fe200078e000e */
[----:B------:R-:W-:Y:S01]  /*1190*/  STL.64 [R1+0x20], R36 ;  /* 0x0000202401007387 */ /* 0x000fe20000100a00 */
[----:B------:R-:W-:Y:S01]  /*11a0*/  CS2R R120, SRZ ;  /* 0x0000000000787805 */ /* 0x000fe2000001ff00 */
[----:B------:R-:W-:Y:S01]  /*11b0*/  CS2R R118, SRZ ;  /* 0x0000000000767805 */ /* 0x000fe2000001ff00 */
[----:B------:R-:W-:Y:S01]  /*11c0*/  IMAD.WIDE.U32 R16, R18, c[0x0][0x208], R14 ;  /* 0x0000820012107a25 */ /* 0x000fe200078e000e */
[----:B------:R-:W-:Y:S01]  /*11d0*/  CS2R R116, SRZ ;  /* 0x0000000000747805 */ /* 0x000fe2000001ff00 */
[----:B------:R-:W-:Y:S01]  /*11e0*/  CS2R R114, SRZ ;  /* 0x0000000000727805 */ /* 0x000fe2000001ff00 */
[----:B------:R-:W-:Y:S01]  /*11f0*/  CS2R R112, SRZ ;  /* 0x0000000000707805 */ /* 0x000fe2000001ff00 */
[C---:B------:R-:W-:Y:S01]  /*1200*/  IMAD R15, R7.reuse, c[0x0][0x1d8], RZ ;  /* 0x00007600070f7a24 */ /* 0x040fe200078e02ff */
[----:B------:R-:W-:Y:S01]  /*1210*/  CS2R R110, SRZ ;  /* 0x00000000006e7805 */ /* 0x000fe2000001ff00 */
[----:B------:R-:W-:Y:S01]  /*1220*/  IMAD R7, R7, c[0x0][0x1a8], RZ ;  /* 0x00006a0007077a24 */ /* 0x000fe200078e02ff */
[----:B------:R-:W-:Y:S01]  /*1230*/  CS2R R108, SRZ ;  /* 0x00000000006c7805 */ /* 0x000fe2000001ff00 */
[----:B------:R-:W-:Y:S01]  /*1240*/  IMAD.IADD R3, R3, 0x1, R20 ;  /* 0x0000000103037824 */ /* 0x000fe200078e0214 */
[----:B------:R-:W-:Y:S01]  /*1250*/  CS2R R106, SRZ ;  /* 0x00000000006a7805 */ /* 0x000fe2000001ff00 */
[----:B------:R-:W-:Y:S01]  /*1260*/  IMAD R0, R21, c[0x0][0x290], RZ ;  /* 0x0000a40015007a24 */ /* 0x000fe200078e02ff */
[----:B------:R-:W-:Y:S01]  /*1270*/  CS2R R102, SRZ ;  /* 0x0000000000667805 */ /* 0x000fe2000001ff00 */
[----:B------:R-:W-:Y:S01]  /*1280*/  IMAD.WIDE.U32 R8, R26, c[0x0][0x290], R10 ;  /* 0x0000a4001a087a25 */ /* 0x000fe200078e000a */
[----:B------:R-:W-:Y:S01]  /*1290*/  CS2R R98, SRZ ;  /* 0x0000000000627805 */ /* 0x000fe2000001ff00 */
[----:B------:R-:W-:Y:S01]  /*12a0*/  CS2R R96, SRZ ;  /* 0x0000000000607805 */ /* 0x000fe2000001ff00 */
[----:B------:R-:W-:Y:S01]  /*12b0*/  CS2R R94, SRZ ;  /* 0x00000000005e7805 */ /* 0x000fe2000001ff00 */
[----:B------:R-:W-:Y:S01]  /*12c0*/  IMAD R18, R6, c[0x0][0x1dc], R15 ;  /* 0x0000770006127a24 */ /* 0x000fe200078e020f */
[----:B------:R-:W-:Y:S01]  /*12d0*/  LEA R32, P2, R8, c[0x0][0x280], 0x2 ;  /* 0x0000a00008207a11 */ /* 0x000fe200078410ff */
        /* <DEDUP_REMOVED lines=8> */
[----:B------:R-:W-:Y:S01]  /*1360*/  IMAD.WIDE.U32 R6, R6, c[0x0][0x1a8], R2 ;  /* 0x00006a0006067a25 */ /* 0x000fe200078e0002 */
[----:B------:R-:W-:Y:S01]  /*1370*/  CS2R R84, SRZ ;  /* 0x0000000000547805 */ /* 0x000fe2000001ff00 */
[----:B------:R-:W-:Y:S01]  /*1380*/  CS2R R82, SRZ ;  /* 0x0000000000527805 */ /* 0x000fe2000001ff00 */
[----:B------:R-:W-:Y:S01]  /*1390*/  CS2R R80, SRZ ;  /* 0x0000000000507805 */ /* 0x000fe2000001ff00 */
[----:B------:R-:W-:Y:S01]  /*13a0*/  IMAD.IADD R3, R11, 0x1, R18 ;  /* 0x000000010b037824 */ /* 0x000fe200078e0212 */
[----:B------:R-:W-:Y:S01]  /*13b0*/  LEA R2, P0, R6, c[0x0][0x190], 0x1 ;  /* 0x0000640006027a11 */ /* 0x000fe200078008ff */
[----:B------:R-:W-:Y:S01]  /*13c0*/  IMAD.IADD R0, R9, 0x1, R0 ;  /* 0x0000000109007824 */ /* 0x000fe200078e0200 */
[----:B------:R-:W-:Y:S01]  /*13d0*/  IADD3 R18, R14, 0x40, RZ ;  /* 0x000000400e127810 */ /* 0x000fe20007ffe0ff */
[----:B------:R-:W-:Y:S01]  /*13e0*/  IMAD.IADD R7, R7, 0x1, R15 ;  /* 0x0000000107077824 */ /* 0x000fe200078e020f */
[----:B------:R-:W-:Y:S01]  /*13f0*/  LEA.HI.X R5, R10, c[0x0][0x1c4], R3, 0x1, P1 ;  /* 0x000071000a057a11 */ /* 0x000fe200008f0c03 */
[----:B------:R-:W-:Y:S01]  /*1400*/  IMAD.IADD R9, R13, 0x1, R19 ;  /* 0x000000010d097824 */ /* 0x000fe200078e0213 */
[----:B------:R-:W-:Y:S01]  /*1410*/  LEA.HI.X R33, R8, c[0x0][0x284], R0, 0x2, P2 ;  /* 0x0000a10008217a11 */ /* 0x000fe200010f1400 */
[----:B------:R-:W-:Y:S01]  /*1420*/  IMAD.IADD R0, R27, 0x1, -R251 ;  /* 0x000000011b007824 */ /* 0x000fe200078e0afb */
[----:B------:R-:W-:Y:S01]  /*1430*/  LEA.HI.X R3, R6, c[0x0][0x194], R7, 0x1, P0 ;  /* 0x0000650006037a11 */ /* 0x000fe200000f0c07 */
[----:B------:R-:W-:Y:S01]  /*1440*/  IMAD.MOV.U32 R7, RZ, RZ, c[0x0][0x1d8] ;  /* 0x00007600ff077624 */ /* 0x000fe200078e00ff */
[----:B------:R-:W-:Y:S01]  /*1450*/  LEA.HI R6, R28, R105, RZ, 0x6 ;  /* 0x000000691c067211 */ /* 0x000fe200078f30ff */
[----:B------:R-:W-:Y:S01]  /*1460*/  IMAD.MOV.U32 R11, RZ, RZ, c[0x0][0x1dc] ;  /* 0x00007700ff0b7624 */ /* 0x000fe200078e00ff */
[----:B------:R-:W-:Y:S01]  /*1470*/  ISETP.GE.AND P2, PT, R18, c[0x0][0x1cc], PT ;  /* 0x0000730012007a0c */ /* 0x000fe20003f46270 */
[----:B------:R-:W-:Y:S01]  /*1480*/  IMAD.MOV.U32 R8, RZ, RZ, R12 ;  /* 0x000000ffff087224 */ /* 0x000fe200078e000c */
[----:B------:R-:W-:Y:S01]  /*1490*/  IADD3 R19, R14, 0x80, RZ ;  /* 0x000000800e137810 */ /* 0x000fe20007ffe0ff */
[----:B------:R-:W-:Y:S01]  /*14a0*/  IMAD.MOV.U32 R15, RZ, RZ, c[0x0][0x1a8] ;  /* 0x00006a00ff0f7624 */ /* 0x000fe200078e00ff */
[----:B------:R-:W-:Y:S01]  /*14b0*/  SHF.R.S32.HI R20, RZ, 0x6, R6 ;  /* 0x00000006ff147819 */ /* 0x000fe20000011406 */
[----:B------:R-:W-:Y:S01]  /*14c0*/  IMAD.WIDE.U32 R12, R101, c[0x0][0x180], R8 ;  /* 0x00006000650c7a25 */ /* 0x000fe200078e0008 */
[----:B------:R-:W-:Y:S01]  /*14d0*/  ISETP.LT.OR P4, PT, R0, 0x1, P3 ;  /* 0x000000010000780c */ /* 0x000fe20001f81670 */
[----:B------:R-:W-:Y:S01]  /*14e0*/  STL.64 [R1+0x18], R32 ;  /* 0x0000182001007387 */ /* 0x000fe20000100a00 */
[----:B------:R-:W-:Y:S01]  /*14f0*/  LEA R6, P0, R7, R4, 0x6 ;  /* 0x0000000407067211 */ /* 0x000fe200078030ff */
[----:B------:R-:W-:Y:S01]  /*1500*/  IMAD R10, R20, 0x200, R25 ;  /* 0x00000200140a7824 */ /* 0x000fe200078e0219 */
[----:B------:R-:W-:Y:S01]  /*1510*/  ISETP.LT.OR P5, PT, R0, 0x1, P2 ;  /* 0x000000010000780c */ /* 0x000fe200017a1670 */
[----:B------:R-:W-:Y:S01]  /*1520*/  IMAD.MOV.U32 R25, RZ, RZ, c[0x0][0x1ac] ;  /* 0x00006b00ff197624 */ /* 0x000fe200078e00ff */
[----:B------:R-:W-:Y:S01]  /*1530*/  ISETP.GE.AND P1, PT, R19, c[0x0][0x1cc], PT ;  /* 0x0000730013007a0c */ /* 0x000fe20003f26270 */
[----:B------:R-:W-:Y:S01]  /*1540*/  IMAD.SHL.U32 R242, R10, 0x2, RZ ;  /* 0x000000020af27824 */ /* 0x000fe200078e00ff */
[----:B------:R-:W-:Y:S01]  /*1550*/  LEA.HI.X R7, R7, R5, R11, 0x6, P0 ;  /* 0x0000000507077211 */ /* 0x000fe200000f340b */
[----:B------:R-:W-:Y:S01]  /*1560*/  IMAD R11, R30, c[0x0][0x180], RZ ;  /* 0x000060001e0b7a24 */ /* 0x000fe200078e02ff */
[C---:B------:R-:W-:Y:S01]  /*1570*/  ISETP.LT.OR P0, PT, R0.reuse, 0x1, P1 ;  /* 0x000000010000780c */ /* 0x040fe20000f01670 */
[----:B------:R-:W-:Y:S01]  /*1580*/  CS2R R78, SRZ ;  /* 0x00000000004e7805 */ /* 0x000fe2000001ff00 */
[----:B------:R-:W-:Y:S01]  /*1590*/  ISETP.LT.OR P6, PT, R0, 0x21, P3 ;  /* 0x000000210000780c */ /* 0x000fe20001fc1670 */
[----:B------:R-:W-:Y:S01]  /*15a0*/  @!PT LDS RZ, [RZ] ;  /* 0x00000000fffff984 */ /* 0x000fe20000000800 */
[----:B------:R-:W-:Y:S01]  /*15b0*/  @!PT LDS RZ, [RZ] ;  /* 0x00000000fffff984 */ /* 0x000fe20000000800 */
[----:B------:R-:W-:Y:S01]  /*15c0*/  @!PT LDS RZ, [RZ] ;  /* 0x00000000fffff984 */ /* 0x000fe20000000800 */
[----:B------:R1:W-:Y:S01]  /*15d0*/  LDGSTS.E.BYPASS.LTC128B.128 [R242+0x8080], [R4.64], !P4 ;  /* 0x0808000004f27fae */ /* 0x0003e2000e101d4a */
[----:B------:R-:W-:Y:S01]  /*15e0*/  P2R R10, PR, RZ, 0x1 ;  /* 0x00000001ff0a7803 */ /* 0x000fe20000000000 */
[----:B------:R-:W-:Y:S01]  /*15f0*/  CS2R R76, SRZ ;  /* 0x00000000004c7805 */ /* 0x000fe2000001ff00 */
[----:B------:R-:W-:Y:S01]  /*1600*/  ISETP.GE.AND P0, PT, R29, c[0x0][0x1cc], PT ;  /* 0x000073001d007a0c */ /* 0x000fe20003f06270 */
[----:B------:R1:W-:Y:S01]  /*1610*/  LDGSTS.E.BYPASS.LTC128B.128 [R242+0xa080], [R4.64+0x80], !P5 ;  /* 0x0a08008004f27fae */ /* 0x0003e2000e901d4a */
[----:B------:R-:W-:Y:S01]  /*1620*/  ISETP.NE.AND P4, PT, R10, RZ, PT ;  /* 0x000000ff0a00720c */ /* 0x000fe20003f85270 */
[----:B------:R-:W-:Y:S01]  /*1630*/  IMAD R10, R101, c[0x0][0x184], R11 ;  /* 0x00006100650a7a24 */ /* 0x000fe200078e020b */
[C---:B------:R-:W-:Y:S01]  /*1640*/  ISETP.LT.OR P5, PT, R0.reuse, 0x1, P0 ;  /* 0x000000010000780c */ /* 0x040fe200007a1670 */
[----:B------:R-:W-:Y:S01]  /*1650*/  IMAD.IADD R11, R17, 0x1, R22 ;  /* 0x00000001110b7824 */ /* 0x000fe200078e0216 */
[C---:B------:R-:W-:Y:S01]  /*1660*/  ISETP.LT.OR P3, PT, R0.reuse, 0x21, P2 ;  /* 0x000000210000780c */ /* 0x040fe20001761670 */
[----:B------:R-:W-:Y:S01]  /*1670*/  IMAD.IADD R13, R13, 0x1, R10 ;  /* 0x000000010d0d7824 */ /* 0x000fe200078e020a */
[C---:B------:R-:W-:Y:S01]  /*1680*/  ISETP.LT.OR P2, PT, R0.reuse, 0x21, P1 ;  /* 0x000000210000780c */ /* 0x040fe20000f41670 */
[----:B------:R-:W-:Y:S01]  /*1690*/  IMAD.MOV.U32 R10, RZ, RZ, R16 ;  /* 0x000000ffff0a7224 */ /* 0x000fe200078e0010 */
[----:B------:R-:W-:Y:S01]  /*16a0*/  ISETP.LT.OR P1, PT, R0, 0x21, P0 ;  /* 0x000000210000780c */ /* 0x000fe20000721670 */
[----:B------:R-:W-:Y:S01]  /*16b0*/  CS2R R74, SRZ ;  /* 0x00000000004a7805 */ /* 0x000fe2000001ff00 */
[C---:B------:R-:W-:Y:S01]  /*16c0*/  LEA R8, P0, R15.reuse, R2, 0x6 ;  /* 0x000000020f087211 */ /* 0x040fe200078030ff */
[----:B------:R-:W-:Y:S01]  /*16d0*/  CS2R R72, SRZ ;  /* 0x0000000000487805 */ /* 0x000fe2000001ff00 */
[----:B------:R-:W-:Y:S01]  /*16e0*/  CS2R R70, SRZ ;  /* 0x0000000000467805 */ /* 0x000fe2000001ff00 */
[----:B------:R1:W-:Y:S01]  /*16f0*/  LDGSTS.E.BYPASS.LTC128B.128 [R242+0xc080], [R4.64+0x100], !P4 ;  /* 0x0c08010004f27fae */ /* 0x0003e2000e101d4a */
[----:B------:R-:W-:Y:S01]  /*1700*/  ISETP.GE.AND P4, PT, R14, c[0x0][0x19c], PT ;  /* 0x000067000e007a0c */ /* 0x000fe20003f86270 */
[----:B------:R-:W-:Y:S01]  /*1710*/  CS2R R68, SRZ ;  /* 0x0000000000447805 */ /* 0x000fe2000001ff00 */
[----:B------:R-:W-:Y:S01]  /*1720*/  LEA.HI.X R9, R15, R3, R25, 0x6, P0 ;  /* 0x000000030f097211 */ /* 0x000fe200000f3419 */
[----:B------:R1:W-:Y:S01]  /*1730*/  LDGSTS.E.BYPASS.LTC128B.128 [R242+0xe080], [R4.64+0x180], !P5 ;  /* 0x0e08018004f27fae */ /* 0x0003e2000e901d4a */
[----:B------:R-:W-:Y:S01]  /*1740*/  ISETP.LT.OR P5, PT, R0, 0x1, P4 ;  /* 0x000000010000780c */ /* 0x000fe200027a1670 */
[----:B------:R-:W-:Y:S01]  /*1750*/  IMAD R15, R30, c[0x0][0x210], RZ ;  /* 0x000084001e0f7a24 */ /* 0x000fe200078e02ff */
[----:B------:R-:W-:Y:S01]  /*1760*/  ISETP.GE.AND P0, PT, R29, c[0x0][0x19c], PT ;  /* 0x000067001d007a0c */ /* 0x000fe20003f06270 */
[----:B------:R2:W-:Y:S01]  /*1770*/  LDGSTS.E.BYPASS.LTC128B.128 [R242+0x9080], [R6.64], !P6 ;  /* 0x0908000006f27fae */ /* 0x0005e2000f101d4a */
[----:B------:R-:W-:Y:S01]  /*1780*/  ISETP.LT.OR P4, PT, R0, 0x21, P4 ;  /* 0x000000210000780c */ /* 0x000fe20002781670 */
[----:B------:R-:W-:Y:S01]  /*1790*/  IMAD R15, R101, c[0x0][0x214], R15 ;  /* 0x00008500650f7a24 */ /* 0x000fe200078e020f */
[----:B------:R-:W-:Y:S01]  /*17a0*/  CS2R R66, SRZ ;  /* 0x0000000000427805 */ /* 0x000fe2000001ff00 */
[----:B------:R2:W-:Y:S01]  /*17b0*/  LDGSTS.E.BYPASS.LTC128B.128 [R242+0xb080], [R6.64+0x80], !P3 ;  /* 0x0b08008006f27fae */ /* 0x0005e2000d901d4a */
[----:B------:R-:W-:Y:S01]  /*17c0*/  CS2R R64, SRZ ;  /* 0x0000000000407805 */ /* 0x000fe2000001ff00 */
[----:B------:R-:W-:Y:S01]  /*17d0*/  CS2R R62, SRZ ;  /* 0x00000000003e7805 */ /* 0x000fe2000001ff00 */
[----:B------:R-:W-:Y:S01]  /*17e0*/  CS2R R60, SRZ ;  /* 0x00000000003c7805 */ /* 0x000fe2000001ff00 */
[----:B------:R2:W-:Y:S01]  /*17f0*/  LDGSTS.E.BYPASS.LTC128B.128 [R242+0xd080], [R6.64+0x100], !P2 ;  /* 0x0d08010006f27fae */ /* 0x0005e2000d101d4a */
[----:B------:R-:W-:Y:S01]  /*1800*/  ISETP.GE.AND P2, PT, R18, c[0x0][0x19c], PT ;  /* 0x0000670012007a0c */ /* 0x000fe20003f46270 */
[----:B------:R-:W-:Y:S01]  /*1810*/  CS2R R58, SRZ ;  /* 0x00000000003a7805 */ /* 0x000fe2000001ff00 */
[----:B------:R-:W-:Y:S01]  /*1820*/  CS2R R56, SRZ ;  /* 0x0000000000387805 */ /* 0x000fe2000001ff00 */
[----:B------:R2:W-:Y:S01]  /*1830*/  LDGSTS.E.BYPASS.LTC128B.128 [R242+0xf080], [R6.64+0x180], !P1 ;  /* 0x0f08018006f27fae */ /* 0x0005e2000c901d4a */
[C---:B------:R-:W-:Y:S01]  /*1840*/  ISETP.LT.OR P3, PT, R0.reuse, 0x1, P2 ;  /* 0x000000010000780c */ /* 0x040fe20001761670 */
[----:B------:R-:W-:Y:S01]  /*1850*/  CS2R R54, SRZ ;  /* 0x0000000000367805 */ /* 0x000fe2000001ff00 */
[----:B------:R-:W-:Y:S01]  /*1860*/  ISETP.GE.AND P1, PT, R19, c[0x0][0x19c], PT ;  /* 0x0000670013007a0c */ /* 0x000fe20003f26270 */
[----:B------:R3:W-:Y:S01]  /*1870*/  LDGSTS.E.BYPASS.LTC128B.128 [R242+0x80], [R2.64], !P5 ;  /* 0x0008000002f27fae */ /* 0x0007e2000e901d4a */
[C---:B------:R-:W-:Y:S01]  /*1880*/  ISETP.LT.OR P5, PT, R0.reuse, 0x1, P0 ;  /* 0x000000010000780c */ /* 0x040fe200007a1670 */
[----:B------:R-:W-:Y:S01]  /*1890*/  CS2R R52, SRZ ;  /* 0x0000000000347805 */ /* 0x000fe2000001ff00 */
[C---:B------:R-:W-:Y:S01]  /*18a0*/  ISETP.LT.OR P6, PT, R0.reuse, 0x1, P1 ;  /* 0x000000010000780c */ /* 0x040fe20000fc1670 */
[----:B------:R-:W-:Y:S01]  /*18b0*/  CS2R R50, SRZ ;  /* 0x0000000000327805 */ /* 0x000fe2000001ff00 */
[C---:B------:R-:W-:Y:S01]  /*18c0*/  ISETP.LT.OR P1, PT, R0.reuse, 0x21, P1 ;  /* 0x000000210000780c */ /* 0x040fe20000f21670 */
[----:B------:R-:W-:Y:S01]  /*18d0*/  CS2R R48, SRZ ;  /* 0x0000000000307805 */ /* 0x000fe2000001ff00 */
[----:B------:R-:W-:Y:S01]  /*18e0*/  P2R R17, PR, RZ, 0x40 ;  /* 0x00000040ff117803 */ /* 0x000fe20000000000 */
[----:B-1----:R-:W-:Y:S01]  /*18f0*/  IMAD R4, R21, c[0x0][0x188], RZ ;  /* 0x0000620015047a24 */ /* 0x002fe200078e02ff */
[----:B------:R-:W-:Y:S01]  /*1900*/  ISETP.LT.OR P6, PT, R0, 0x21, P2 ;  /* 0x000000210000780c */ /* 0x000fe200017c1670 */
[----:B------:R3:W-:Y:S01]  /*1910*/  LDGSTS.E.BYPASS.LTC128B.128 [R242+0x2080], [R2.64+0x80], !P3 ;  /* 0x0208008002f27fae */ /* 0x0007e2000d901d4a */
[----:B------:R-:W-:Y:S01]  /*1920*/  ISETP.NE.AND P3, PT, R17, RZ, PT ;  /* 0x000000ff1100720c */ /* 0x000fe20003f65270 */
[----:B------:R-:W-:Y:S01]  /*1930*/  IMAD R16, R26, c[0x0][0x18c], R4 ;  /* 0x000063001a107a24 */ /* 0x000fe200078e0204 */
[----:B------:R-:W-:Y:S01]  /*1940*/  ISETP.LT.OR P0, PT, R0, 0x21, P0 ;  /* 0x000000210000780c */ /* 0x000fe20000701670 */
[----:B------:R-:W-:Y:S01]  /*1950*/  IMAD.WIDE.U32 R4, R101, c[0x0][0x210], R10 ;  /* 0x0000840065047a25 */ /* 0x000fe200078e000a */
[----:B------:R-:W-:Y:S01]  /*1960*/  IADD3 R10, -R251, UR9, RZ ;  /* 0x00000009fb0a7c10 */ /* 0x000fe2000fffe1ff */
[----:B------:R-:W-:Y:S01]  /*1970*/  CS2R R46, SRZ ;  /* 0x00000000002e7805 */ /* 0x000fe2000001ff00 */
[-C--:B------:R-:W-:Y:S01]  /*1980*/  LEA.HI R11, R28, R105.reuse, RZ, 0x5 ;  /* 0x000000691c0b7211 */ /* 0x080fe200078f28ff */
[----:B------:R-:W-:Y:S01]  /*1990*/  IMAD.SHL.U32 R0, R24, 0x100, RZ ;  /* 0x0000010018007824 */ /* 0x000fe200078e00ff */
[CC--:B------:R-:W-:Y:S01]  /*19a0*/  LEA.HI R24, R28.reuse, R105.reuse, RZ, 0x2 ;  /* 0x000000691c187211 */ /* 0x0c0fe200078f10ff */
[----:B------:R-:W-:Y:S01]  /*19b0*/  IMAD.IADD R5, R5, 0x1, R15 ;  /* 0x0000000105057824 */ /* 0x000fe200078e020f */
[-C--:B------:R-:W-:Y:S01]  /*19c0*/  LEA.HI R15, R28, R105.reuse, RZ, 0x4 ;  /* 0x000000691c0f7211 */ /* 0x080fe200078f20ff */
[----:B------:R-:W-:Y:S01]  /*19d0*/  CS2R R44, SRZ ;  /* 0x00000000002c7805 */ /* 0x000fe2000001ff00 */
[----:B--2---:R-:W-:Y:S01]  /*19e0*/  IMAD.WIDE.U32 R6, R26, c[0x0][0x188], R12 ;  /* 0x000062001a067a25 */ /* 0x004fe200078e000c */
[----:B------:R3:W-:Y:S01]  /*19f0*/  LDGSTS.E.BYPASS.LTC128B.128 [R242+0x4080], [R2.64+0x100], !P3 ;  /* 0x0408010002f27fae */ /* 0x0007e2000d901d4a */
[----:B------:R-:W-:Y:S01]  /*1a00*/  ISETP.GE.AND P3, PT, R14, c[0x0][0x16c], PT ;  /* 0x00005b000e007a0c */ /* 0x000fe20003f66270 */
[----:B------:R-:W-:Y:S01]  /*1a10*/  CS2R R42, SRZ ;  /* 0x00000000002a7805 */ /* 0x000fe2000001ff00 */
[----:B------:R-:W-:Y:S01]  /*1a20*/  IMAD.IADD R7, R7, 0x1, R16 ;  /* 0x0000000107077824 */ /* 0x000fe200078e0210 */
[----:B------:R3:W-:Y:S01]  /*1a30*/  LDGSTS.E.BYPASS.LTC128B.128 [R242+0x6080], [R2.64+0x180], !P5 ;  /* 0x0608018002f27fae */ /* 0x0007e2000e901d4a */
[----:B------:R-:W-:Y:S01]  /*1a40*/  LEA R38, P2, R6, c[0x0][0x160], 0x1 ;  /* 0x0000580006267a11 */ /* 0x000fe200078408ff */
[----:B------:R-:W-:Y:S01]  /*1a50*/  IMAD R16, R30, c[0x0][0x238], RZ ;  /* 0x00008e001e107a24 */ /* 0x000fe200078e02ff */
[----:B------:R-:W-:Y:S01]  /*1a60*/  SHF.R.S32.HI R13, RZ, 0x2, R24 ;  /* 0x00000002ff0d7819 */ /* 0x000fe20000011418 */
[----:B------:R1:W-:Y:S01]  /*1a70*/  LDGSTS.E.BYPASS.LTC128B.128 [R242+0x1080], [R8.64], !P4 ;  /* 0x0108000008f27fae */ /* 0x0003e2000e101d4a */
[----:B------:R-:W-:Y:S01]  /*1a80*/  ISETP.LT.OR P4, PT, R10, 0x1, P3 ;  /* 0x000000010a00780c */ /* 0x000fe20001f81670 */
[----:B------:R-:W-:Y:S01]  /*1a90*/  IMAD R16, R101, c[0x0][0x23c], R16 ;  /* 0x00008f0065107a24 */ /* 0x000fe200078e0210 */
[----:B------:R-:W-:Y:S01]  /*1aa0*/  LEA.HI.X R39, R6, c[0x0][0x164], R7, 0x1, P2 ;  /* 0x0000590006277a11 */ /* 0x000fe200010f0c07 */
[----:B------:R1:W-:Y:S01]  /*1ab0*/  LDGSTS.E.BYPASS.LTC128B.128 [R242+0x3080], [R8.64+0x80], !P6 ;  /* 0x0308008008f27fae */ /* 0x0003e2000f101d4a */
[----:B------:R-:W-:Y:S01]  /*1ac0*/  ISETP.GE.AND P2, PT, R18, c[0x0][0x16c], PT ;  /* 0x00005b0012007a0c */ /* 0x000fe20003f46270 */
[----:B------:R-:W-:Y:S01]  /*1ad0*/  CS2R R40, SRZ ;  /* 0x0000000000287805 */ /* 0x000fe2000001ff00 */
[----:B------:R-:W-:Y:S01]  /*1ae0*/  SHF.R.S32.HI R7, RZ, 0x1f, R105 ;  /* 0x0000001fff077819 */ /* 0x000fe20000011469 */
[----:B------:R1:W-:Y:S01]  /*1af0*/  LDGSTS.E.BYPASS.LTC128B.128 [R242+0x5080], [R8.64+0x100], !P1 ;  /* 0x0508010008f27fae */ /* 0x0003e2000c901d4a */
[----:B------:R-:W-:Y:S01]  /*1b00*/  ISETP.GE.AND P1, PT, R19, c[0x0][0x16c], PT ;  /* 0x00005b0013007a0c */ /* 0x000fe20003f26270 */
[----:B------:R-:W-:Y:S01]  /*1b10*/  USHF.R.S32.HI UR13, URZ, 0x6, UR4 ;  /* 0x000000063f0d7899 */ /* 0x000fe20008011404 */
[----:B------:R-:W-:Y:S01]  /*1b20*/  ISETP.GE.AND P6, PT, R29, c[0x0][0x16c], PT ;  /* 0x00005b001d007a0c */ /* 0x000fe20003fc6270 */
[----:B------:R1:W-:Y:S01]  /*1b30*/  LDGSTS.E.BYPASS.LTC128B.128 [R242+0x7080], [R8.64+0x180], !P0 ;  /* 0x0708018008f27fae */ /* 0x0003e2000c101d4a */
[----:B------:R-:W-:Y:S01]  /*1b40*/  IADD3 R6, P0, R0, R105, RZ ;  /* 0x0000006900067210 */ /* 0x000fe20007f1e0ff */
[----:B------:R-:W-:Y:S01]  /*1b50*/  UMOV UR12, URZ ;  /* 0x0000003f000c7c82 */ /* 0x000fe20008000000 */
[----:B------:R-:W-:Y:S01]  /*1b60*/  ISETP.LT.OR P5, PT, R10, 0x1, P1 ;  /* 0x000000010a00780c */ /* 0x000fe20000fa1670 */
[----:B------:R-:W0:Y:S01]  /*1b70*/  LDGDEPBAR ;  /* 0x00000000000079af */ /* 0x000e220000000000 */
[----:B------:R-:W-:-:S02]  /*1b80*/  LEA.HI.X.SX32 R7, R0, R7, 0x1, P0 ;  /* 0x0000000700077211 */ /* 0x000fc400000f0eff */
[----:B------:R-:W-:Y:S01]  /*1b90*/  SHF.R.S32.HI R12, RZ, 0x4, R15 ;  /* 0x00000004ff0c7819 */ /* 0x000fe2000001140f */
[----:B------:R2:W-:Y:S01]  /*1ba0*/  LDGSTS.E.BYPASS.LTC128B.128 [R242+0x10080], [R38.64], !P4 ;  /* 0x1008000026f27fae */ /* 0x0005e2000e101d4a */
[----:B------:R-:W-:Y:S01]  /*1bb0*/  ISETP.LT.OR P4, PT, R10, 0x1, P2 ;  /* 0x000000010a00780c */ /* 0x000fe20001781670 */
[----:B------:R-:W-:Y:S02]  /*1bc0*/  IMAD.WIDE.U32 R6, R101, c[0x0][0x238], R6 ;  /* 0x00008e0065067a25 */ /* 0x000fe400078e0006 */
[----:B------:R2:W-:Y:S01]  /*1bd0*/  STL.64 [R1+0x8], R38 ;  /* 0x0000082601007387 */ /* 0x0005e20000100a00 */
[----:B------:R-:W-:Y:S01]  /*1be0*/  CS2R R100, SRZ ;  /* 0x0000000000647805 */ /* 0x000fe2000001ff00 */
[----:B---3--:R-:W-:Y:S02]  /*1bf0*/  IMAD R2, R21, c[0x0][0x218], RZ ;  /* 0x0000860015027a24 */ /* 0x008fe400078e02ff */
[----:B------:R-:W-:-:S04]  /*1c00*/  IMAD.IADD R7, R7, 0x1, R16 ;  /* 0x0000000107077824 */ /* 0x000fc800078e0210 */
[----:B------:R-:W-:Y:S02]  /*1c10*/  IMAD.WIDE.U32 R30, R26, c[0x0][0x240], R6 ;  /* 0x000090001a1e7a25 */ /* 0x000fe400078e0006 */
[----:B------:R2:W-:Y:S01]  /*1c20*/  LDGSTS.E.BYPASS.LTC128B.128 [R242+0x12080], [R38.64+0x80], !P4 ;  /* 0x1208008026f27fae */ /* 0x0005e2000e101d4a */
[----:B------:R-:W-:Y:S01]  /*1c30*/  ISETP.LT.OR P4, PT, R10, 0x1, P6 ;  /* 0x000000010a00780c */ /* 0x000fe20003781670 */
[----:B------:R-:W-:Y:S02]  /*1c40*/  IMAD.SHL.U32 R6, R20, 0x8, RZ ;  /* 0x0000000814067824 */ /* 0x000fe400078e00ff */
[----:B------:R2:W-:Y:S01]  /*1c50*/  LDGSTS.E.BYPASS.LTC128B.128 [R242+0x14080], [R38.64+0x100], !P5 ;  /* 0x1408010026f27fae */ /* 0x0005e2000e901d4a */
[----:B-1----:R-:W-:Y:S01]  /*1c60*/  IMAD R8, R26, c[0x0][0x21c], R2 ;  /* 0x000087001a087a24 */ /* 0x002fe200078e0202 */
[----:B------:R-:W-:Y:S01]  /*1c70*/  ISETP.LT.OR P5, PT, R10, 0x21, P3 ;  /* 0x000000210a00780c */ /* 0x000fe20001fa1670 */
[----:B------:R-:W-:Y:S01]  /*1c80*/  IMAD.WIDE.U32 R2, R26, c[0x0][0x218], R4 ;  /* 0x000086001a027a25 */ /* 0x000fe200078e0004 */
[----:B------:R-:W-:-:S03]  /*1c90*/  ISETP.LT.OR P3, PT, R10, 0x21, P1 ;  /* 0x000000210a00780c */ /* 0x000fc60000f61670 */
[----:B------:R-:W-:Y:S01]  /*1ca0*/  IMAD.IADD R0, R3, 0x1, R8 ;  /* 0x0000000103007824 */ /* 0x000fe200078e0208 */
[----:B------:R-:W-:Y:S01]  /*1cb0*/  LEA R34, P0, R2, c[0x0][0x1f0], 0x1 ;  /* 0x00007c0002227a11 */ /* 0x000fe200078008ff */
[----:B------:R-:W-:Y:S01]  /*1cc0*/  IMAD.U32 R4, RZ, RZ, UR7 ;  /* 0x00000007ff047e24 */ /* 0x000fe2000f8e00ff */
[----:B------:R2:W-:Y:S01]  /*1cd0*/  LDGSTS.E.BYPASS.LTC128B.128 [R242+0x16080], [R38.64+0x180], !P4 ;  /* 0x1608018026f27fae */ /* 0x0005e2000e101d4a */
[----:B------:R-:W-:Y:S02]  /*1ce0*/  ISETP.LT.OR P4, PT, R10, 0x21, P2 ;  /* 0x000000210a00780c */ /* 0x000fe40001781670 */
[----:B------:R-:W-:Y:S02]  /*1cf0*/  LEA.HI.X R35, R2, c[0x0][0x1f4], R0, 0x1, P0 ;  /* 0x00007d0002237a11 */ /* 0x000fe400000f0c00 */
[C---:B------:R-:W-:Y:S02]  /*1d00*/  ISETP.GT.AND P0, PT, R105.reuse, 0xf, PT ;  /* 0x0000000f6900780c */ /* 0x040fe40003f04270 */
[----:B------:R-:W-:Y:S01]  /*1d10*/  ISETP.LT.OR P2, PT, R10, 0x21, P6 ;  /* 0x000000210a00780c */ /* 0x000fe20003741670 */
[----:B------:R1:W-:Y:S01]  /*1d20*/  STL.64 [R1], R34 ;  /* 0x0000002201007387 */ /* 0x0003e20000100a00 */
[----:B------:R-:W-:-:S02]  /*1d30*/  ISETP.GT.AND P6, PT, R105, 0xf, PT ;  /* 0x0000000f6900780c */ /* 0x000fc40003fc4270 */
[----:B------:R-:W-:Y:S01]  /*1d40*/  LEA.HI R8, R15, R12, RZ, 0x1 ;  /* 0x0000000c0f087211 */ /* 0x000fe200078f08ff */
[----:B------:R1:W-:Y:S06]  /*1d50*/  STL.64 [R1+0x28], R30 ;  /* 0x0000281e01007387 */ /* 0x0003ec0000100a00 */
[----:B------:R-:W-:Y:S02]  /*1d60*/  @P0 LOP3.LUT R243, R243, 0x80, RZ, 0xfc, !PT ;  /* 0x00000080f3f30812 */ /* 0x000fe400078efcff */
[----:B------:R-:W-:Y:S02]  /*1d70*/  IADD3 R2, P0, R38, UR7, RZ ;  /* 0x0000000726027c10 */ /* 0x000fe4000ff1e0ff */
[----:B------:R-:W-:Y:S01]  /*1d80*/  @!P6 IMAD.SHL.U32 R0, R105, 0x10, RZ ;  /* 0x000000106900e824 */ /* 0x000fe200078e00ff */
[----:B------:R-:W-:-:S02]  /*1d90*/  LOP3.LUT R243, R243, 0xffffffbf, RZ, 0xc0, !PT ;  /* 0xffffffbff3f37812 */ /* 0x000fc400078ec0ff */
[----:B------:R-:W-:Y:S02]  /*1da0*/  IADD3.X R3, R39, UR6, RZ, P0, !PT ;  /* 0x0000000627037c10 */ /* 0x000fe400087fe4ff */
[----:B------:R-:W-:-:S03]  /*1db0*/  IADD3 R4, P1, P0, R4, 0x180, R38 ;  /* 0x0000018004047810 */ /* 0x000fc6000783e026 */
[----:B------:R3:W-:Y:S01]  /*1dc0*/  LDGSTS.E.BYPASS.LTC128B.128 [R242+0x11080], [R2.64], !P5 ;  /* 0x1108000002f27fae */ /* 0x0007e2000e901d4a */
[----:B------:R-:W-:Y:S02]  /*1dd0*/  IADD3.X R5, RZ, UR6, R39, P1, P0 ;  /* 0x00000006ff057c10 */ /* 0x000fe40008fe0427 */
[----:B--2---:R-:W-:Y:S01]  /*1de0*/  CS2R R38, SRZ ;  /* 0x0000000000267805 */ /* 0x004fe2000001ff00 */
[----:B------:R3:W-:Y:S01]  /*1df0*/  LDGSTS.E.BYPASS.LTC128B.128 [R242+0x13080], [R2.64+0x80], !P4 ;  /* 0x1308008002f27fae */ /* 0x0007e2000e101d4a */
[----:B------:R-:W-:-:S03]  /*1e00*/  ISETP.GE.AND P4, PT, R14, c[0x0][0x1fc], PT ;  /* 0x00007f000e007a0c */ /* 0x000fc60003f86270 */
[----:B------:R3:W-:Y:S01]  /*1e10*/  LDGSTS.E.BYPASS.LTC128B.128 [R242+0x15080], [R2.64+0x100], !P3 ;  /* 0x1508010002f27fae */ /* 0x0007e2000d901d4a */
[----:B------:R-:W-:Y:S02]  /*1e20*/  ISETP.LT.OR P0, PT, R10, 0x1, P4 ;  /* 0x000000010a00780c */ /* 0x000fe40002701670 */
[----:B------:R-:W-:Y:S01]  /*1e30*/  ISETP.GE.AND P3, PT, R18, c[0x0][0x1fc], PT ;  /* 0x00007f0012007a0c */ /* 0x000fe20003f66270 */
[----:B------:R2:W-:Y:S01]  /*1e40*/  LDGSTS.E.BYPASS.LTC128B.128 [R242+0x17080], [R4.64], !P2 ;  /* 0x1708000004f27fae */ /* 0x0005e2000d101d4a */
[----:B------:R-:W-:Y:S02]  /*1e50*/  ISETP.GE.AND P2, PT, R19, c[0x0][0x1fc], PT ;  /* 0x00007f0013007a0c */ /* 0x000fe40003f46270 */
[C---:B------:R-:W-:Y:S01]  /*1e60*/  ISETP.LT.OR P5, PT, R10.reuse, 0x1, P3 ;  /* 0x000000010a00780c */ /* 0x040fe20001fa1670 */
[----:B------:R4:W-:Y:S01]  /*1e70*/  @!P6 LDGSTS.E.BYPASS.LTC128B.128 [R0+0x20080], [R36.64] ;  /* 0x200800002400efae */ /* 0x0009e2000b901d4a */
[C---:B------:R-:W-:Y:S02]  /*1e80*/  ISETP.LT.OR P1, PT, R10.reuse, 0x1, P2 ;  /* 0x000000010a00780c */ /* 0x040fe40001721670 */
[----:B------:R-:W-:Y:S01]  /*1e90*/  ISETP.GE.AND P6, PT, R29, c[0x0][0x1fc], PT ;  /* 0x00007f001d007a0c */ /* 0x000fe20003fc6270 */
[----:B------:R-:W0:Y:S01]  /*1ea0*/  LDGDEPBAR ;  /* 0x00000000000079af */ /* 0x000e220000000000 */
[----:B------:R-:W-:-:S03]  /*1eb0*/  ISETP.LT.OR P4, PT, R10, 0x21, P4 ;  /* 0x000000210a00780c */ /* 0x000fc60002781670 */
[----:B------:R1:W-:Y:S01]  /*1ec0*/  LDGSTS.E.BYPASS.LTC128B.128 [R242+0x18080], [R34.64], !P0 ;  /* 0x1808000022f27fae */ /* 0x0003e2000c101d4a */
[----:B------:R-:W-:-:S03]  /*1ed0*/  ISETP.LT.OR P0, PT, R10, 0x1, P6 ;  /* 0x000000010a00780c */ /* 0x000fc60003701670 */
[----:B------:R1:W-:Y:S01]  /*1ee0*/  LDGSTS.E.BYPASS.LTC128B.128 [R242+0x1a080], [R34.64+0x80], !P5 ;  /* 0x1a08008022f27fae */ /* 0x0003e2000e901d4a */
[----:B------:R-:W-:-:S03]  /*1ef0*/  ISETP.LT.OR P5, PT, R10, 0x21, P2 ;  /* 0x000000210a00780c */ /* 0x000fc600017a1670 */
[----:B------:R1:W-:Y:S01]  /*1f00*/  LDGSTS.E.BYPASS.LTC128B.128 [R242+0x1c080], [R34.64+0x100], !P1 ;  /* 0x1c08010022f27fae */ /* 0x0003e2000c901d4a */
[----:B------:R-:W-:Y:S02]  /*1f10*/  ISETP.LT.OR P1, PT, R10, 0x21, P3 ;  /* 0x000000210a00780c */ /* 0x000fe40001f21670 */
[--C-:B---3--:R-:W-:Y:S02]  /*1f20*/  SHF.R.S32.HI R3, RZ, 0x5, R11.reuse ;  /* 0x00000005ff037819 */ /* 0x108fe4000001140b */
[----:B------:R-:W-:Y:S01]  /*1f30*/  ISETP.GE.AND P3, PT, R14, c[0x0][0x16c], PT ;  /* 0x00005b000e007a0c */ /* 0x000fe20003f66270 */
[----:B------:R1:W-:Y:S01]  /*1f40*/  LDGSTS.E.BYPASS.LTC128B.128 [R242+0x1e080], [R34.64+0x180], !P0 ;  /* 0x1e08018022f27fae */ /* 0x0003e2000c101d4a */
[----:B--2---:R-:W-:Y:S02]  /*1f50*/  LEA.HI R4, R11, R3, RZ, 0x1 ;  /* 0x000000030b047211 */ /* 0x004fe400078f08ff */
[----:B------:R-:W-:Y:S02]  /*1f60*/  SHF.R.S32.HI R5, RZ, 0x1f, R24 ;  /* 0x0000001fff057819 */ /* 0x000fe40000011418 */
[----:B----4-:R-:W-:Y:S01]  /*1f70*/  SHF.R.S32.HI R0, RZ, 0x1f, R11 ;  /* 0x0000001fff007819 */ /* 0x010fe2000001140b */
[----:B------:R-:W-:Y:S01]  /*1f80*/  CS2R R36, SRZ ;  /* 0x0000000000247805 */ /* 0x000fe2000001ff00 */
[----:B------:R-:W-:-:S02]  /*1f90*/  SEL R25, RZ, 0x1, P3 ;  /* 0x00000001ff197807 */ /* 0x000fc40001800000 */
[----:B------:R-:W-:Y:S02]  /*1fa0*/  LEA.HI R0, R0, R3, RZ, 0x2 ;  /* 0x0000000300007211 */ /* 0x000fe400078f10ff */
[----:B------:R-:W-:Y:S02]  /*1fb0*/  LOP3.LUT P3, RZ, R23, 0x4, RZ, 0xc0, !PT ;  /* 0x0000000417ff7812 */ /* 0x000fe4000786c0ff */
[----:B------:R-:W-:Y:S02]  /*1fc0*/  LOP3.LUT R2, R0, 0xfffffffc, RZ, 0xc0, !PT ;  /* 0xfffffffc00027812 */ /* 0x000fe400078ec0ff */
[----:B------:R-:W-:Y:S01]  /*1fd0*/  LOP3.LUT R0, R4, 0xfffffffe, RZ, 0xc0, !PT ;  /* 0xfffffffe04007812 */ /* 0x000fe200078ec0ff */
[----:B------:R-:W-:Y:S02]  /*1fe0*/  IMAD.U32 R4, RZ, RZ, UR8 ;  /* 0x00000008ff047e24 */ /* 0x000fe4000f8e00ff */
[C---:B------:R-:W-:Y:S01]  /*1ff0*/  IMAD.IADD R17, R3.reuse, 0x1, -R2 ;  /* 0x0000000103117824 */ /* 0x040fe200078e0a02 */
[----:B------:R-:W-:Y:S01]  /*2000*/  LOP3.LUT R2, R8, 0xfffffffe, RZ, 0xc0, !PT ;  /* 0xfffffffe08027812 */ /* 0x000fe200078ec0ff */
[----:B------:R-:W-:Y:S01]  /*2010*/  IMAD.IADD R236, R3, 0x1, -R0 ;  /* 0x0000000103ec7824 */ /* 0x000fe200078e0a00 */
[----:B------:R-:W-:-:S02]  /*2020*/  LEA.HI R0, R5, R13, RZ, 0x3 ;  /* 0x0000000d05007211 */ /* 0x000fc400078f18ff */
[----:B------:R-:W-:Y:S01]  /*2030*/  LEA.HI R3, R28, R105, RZ, 0x7 ;  /* 0x000000691c037211 */ /* 0x000fe200078f38ff */
[----:B------:R-:W-:Y:S01]  /*2040*/  IMAD.IADD R12, R12, 0x1, -R2 ;  /* 0x000000010c0c7824 */ /* 0x000fe200078e0a02 */
[----:B------:R-:W-:Y:S02]  /*2050*/  LOP3.LUT R0, R0, 0xfffffff8, RZ, 0xc0, !PT ;  /* 0xfffffff800007812 */ /* 0x000fe400078ec0ff */
[----:B------:R-:W-:Y:S02]  /*2060*/  SHF.R.S32.HI R9, RZ, 0x7, R3 ;  /* 0x00000007ff097819 */ /* 0x000fe40000011403 */
[----:B------:R-:W-:Y:S01]  /*2070*/  IADD3 R2, P0, R34, UR8, RZ ;  /* 0x0000000822027c10 */ /* 0x000fe2000ff1e0ff */
[----:B------:R-:W-:Y:S01]  /*2080*/  IMAD.IADD R13, R13, 0x1, -R0 ;  /* 0x000000010d0d7824 */ /* 0x000fe200078e0a00 */
[----:B------:R-:W-:Y:S02]  /*2090*/  LEA.HI R0, R3, R9, RZ, 0x1 ;  /* 0x0000000903007211 */ /* 0x000fe400078f08ff */
[----:B------:R-:W-:-:S02]  /*20a0*/  IADD3.X R3, R35, UR14, RZ, P0, !PT ;  /* 0x0000000e23037c10 */ /* 0x000fc400087fe4ff */
[----:B------:R-:W-:Y:S02]  /*20b0*/  LOP3.LUT R5, R0, 0xfffffffe, RZ, 0xc0, !PT ;  /* 0xfffffffe00057812 */ /* 0x000fe400078ec0ff */
[----:B------:R-:W-:Y:S02]  /*20c0*/  P2R R0, PR, RZ, 0x10 ;  /* 0x00000010ff007803 */ /* 0x000fe40000000000 */
[----:B------:R-:W-:Y:S02]  /*20d0*/  ISETP.LT.OR P4, PT, R10, 0x21, P6 ;  /* 0x000000210a00780c */ /* 0x000fe40003781670 */
[----:B------:R-:W-:Y:S02]  /*20e0*/  ISETP.NE.AND P2, PT, R0, RZ, PT ;  /* 0x000000ff0000720c */ /* 0x000fe40003f45270 */
[----:B------:R-:W-:Y:S02]  /*20f0*/  P2R R0, PR, RZ, 0x2 ;  /* 0x00000002ff007803 */ /* 0x000fe40000000000 */
[----:B------:R-:W-:-:S02]  /*2100*/  IADD3 R4, P1, P0, R4, 0x180, R34 ;  /* 0x0000018004047810 */ /* 0x000fc4000783e022 */
[----:B------:R-:W-:Y:S01]  /*2110*/  ISETP.NE.AND P6, PT, R0, RZ, PT ;  /* 0x000000ff0000720c */ /* 0x000fe20003fc5270 */
[----:B------:R-:W-:Y:S01]  /*2120*/  IMAD.IADD R0, R9, 0x1, -R5 ;  /* 0x0000000109007824 */ /* 0x000fe200078e0a05 */
[----:B------:R-:W-:Y:S02]  /*2130*/  IADD3.X R5, RZ, UR14, R35, P1, P0 ;  /* 0x0000000eff057c10 */ /* 0x000fe40008fe0423 */
[----:B------:R-:W-:Y:S01]  /*2140*/  ISETP.GE.AND P1, PT, R14, c[0x0][0x1fc], PT ;  /* 0x00007f000e007a0c */ /* 0x000fe20003f26270 */
[----:B------:R-:W-:Y:S01]  /*2150*/  IMAD R14, R0, -0x8, R27 ;  /* 0xfffffff8000e7824 */ /* 0x000fe200078e021b */
[----:B------:R-:W-:Y:S01]  /*2160*/  LOP3.LUT R0, R15, 0xfffffff0, RZ, 0xc0, !PT ;  /* 0xfffffff00f007812 */ /* 0x000fe200078ec0ff */
[----:B------:R2:W-:Y:S01]  /*2170*/  LDGSTS.E.BYPASS.LTC128B.128 [R242+0x19080], [R2.64], !P2 ;  /* 0x1908000002f27fae */ /* 0x0005e2000d101d4a */
[----:B------:R-:W-:Y:S02]  /*2180*/  SEL R22, RZ, 0x1, P1 ;  /* 0x00000001ff167807 */ /* 0x000fe40000800000 */
[C---:B------:R-:W-:Y:S01]  /*2190*/  ISETP.GE.AND P1, PT, R105.reuse, 0x10, PT ;  /* 0x000000106900780c */ /* 0x040fe20003f26270 */
[----:B------:R-:W-:Y:S01]  /*21a0*/  IMAD.IADD R0, R105, 0x1, -R0 ;  /* 0x0000000169007824 */ /* 0x000fe200078e0a00 */
[C---:B------:R-:W-:Y:S01]  /*21b0*/  ISETP.GE.AND P0, PT, R18.reuse, c[0x0][0x1fc], PT ;  /* 0x00007f0012007a0c */ /* 0x040fe20003f06270 */
[----:B------:R2:W-:Y:S01]  /*21c0*/  LDGSTS.E.BYPASS.LTC128B.128 [R242+0x1b080], [R2.64+0x80], !P6 ;  /* 0x1b08008002f27fae */ /* 0x0005e2000f101d4a */
[----:B------:R-:W-:-:S02]  /*21d0*/  ISETP.GE.AND P2, PT, R18, c[0x0][0x16c], PT ;  /* 0x00005b0012007a0c */ /* 0x000fc40003f46270 */
[----:B------:R-:W-:Y:S01]  /*21e0*/  SEL R15, RZ, 0xffffffff, P0 ;  /* 0xffffffffff0f7807 */ /* 0x000fe20000000000 */
[----:B------:R2:W-:Y:S01]  /*21f0*/  LDGSTS.E.BYPASS.LTC128B.128 [R242+0x1d080], [R2.64+0x100], !P5 ;  /* 0x1d08010002f27fae */ /* 0x0005e2000e901d4a */
[----:B------:R-:W-:Y:S02]  /*2200*/  ISETP.GE.AND P5, PT, R19, c[0x0][0x16c], PT ;  /* 0x00005b0013007a0c */ /* 0x000fe40003fa6270 */
[----:B------:R-:W-:Y:S01]  /*2210*/  ISETP.GE.AND P6, PT, R29, c[0x0][0x1fc], PT ;  /* 0x00007f001d007a0c */ /* 0x000fe20003fc6270 */
[----:B------:R3:W-:Y:S01]  /*2220*/  LDGSTS.E.BYPASS.LTC128B.128 [R242+0x1f080], [R4.64], !P4 ;  /* 0x1f08000004f27fae */ /* 0x0007e2000e101d4a */
[----:B------:R-:W-:Y:S02]  /*2230*/  ISETP.GE.AND P4, PT, R19, c[0x0][0x1fc], PT ;  /* 0x00007f0013007a0c */ /* 0x000fe40003f86270 */
[----:B------:R-:W-:Y:S02]  /*2240*/  LOP3.LUT P0, RZ, R23, 0x2, RZ, 0xc0, !PT ;  /* 0x0000000217ff7812 */ /* 0x000fe4000780c0ff */
[----:B------:R-:W-:-:S02]  /*2250*/  SEL R16, RZ, 0xffffffff, P2 ;  /* 0xffffffffff107807 */ /* 0x000fc40001000000 */
[----:B------:R-:W-:Y:S02]  /*2260*/  SEL R19, RZ, 0x4, P4 ;  /* 0x00000004ff137807 */ /* 0x000fe40002000000 */
[----:B------:R-:W-:Y:S02]  /*2270*/  SEL R18, RZ, 0x4, P5 ;  /* 0x00000004ff127807 */ /* 0x000fe40002800000 */
[----:B------:R-:W-:Y:S02]  /*2280*/  SEL R250, RZ, 0x8, P6 ;  /* 0x00000008fffa7807 */ /* 0x000fe40003000000 */
[----:B--2---:R-:W-:Y:S02]  /*2290*/  LOP3.LUT R2, R11, 0xffffffe0, RZ, 0xc0, !PT ;  /* 0xffffffe00b027812 */ /* 0x004fe400078ec0ff */
[----:B------:R-:W-:Y:S01]  /*22a0*/  SHF.R.S32.HI R3, RZ, 0x1f, R0 ;  /* 0x0000001fff037819 */ /* 0x000fe20000011400 */
[----:B---3--:R-:W-:Y:S02]  /*22b0*/  IMAD R4, R21, c[0x0][0x240], RZ ;  /* 0x0000900015047a24 */ /* 0x008fe400078e02ff */
[----:B------:R-:W-:Y:S01]  /*22c0*/  IMAD.IADD R2, R105, 0x1, -R2 ;  /* 0x0000000169027824 */ /* 0x000fe200078e0a02 */
[----:B------:R-:W-:Y:S01]  /*22d0*/  LEA.HI R233, R3, R0, RZ, 0x3 ;  /* 0x0000000003e97211 */ /* 0x000fe200078f18ff */
[----:B------:R-:W-:-:S02]  /*22e0*/  IMAD R21, R26, c[0x0][0x244], R4 ;  /* 0x000091001a157a24 */ /* 0x000fc400078e0204 */
[----:B------:R-:W-:Y:S01]  /*22f0*/  IMAD.SHL.U32 R4, R236, 0x10, RZ ;  /* 0x00000010ec047824 */ /* 0x000fe200078e00ff */
[----:B------:R-:W-:Y:S02]  /*2300*/  SHF.R.S32.HI R5, RZ, 0x1f, R2 ;  /* 0x0000001fff057819 */ /* 0x000fe40000011402 */
[C---:B------:R-:W-:Y:S01]  /*2310*/  LOP3.LUT R3, R233.reuse, 0xfffffff8, RZ, 0xc0, !PT ;  /* 0xfffffff8e9037812 */ /* 0x040fe200078ec0ff */
[----:B------:R-:W-:Y:S01]  /*2320*/  IMAD.SHL.U32 R233, R233, 0x40, RZ ;  /* 0x00000040e9e97824 */ /* 0x000fe200078e00ff */
[----:B------:R-:W-:Y:S01]  /*2330*/  LEA.HI R10, R5, R2, RZ, 0x2 ;  /* 0x00000002050a7211 */ /* 0x000fe200078f10ff */
[----:B------:R-:W-:Y:S02]  /*2340*/  @!P1 IMAD.SHL.U32 R5, R105, 0x10, RZ ;  /* 0x0000001069059824 */ /* 0x000fe400078e00ff */
[----:B------:R-:W-:Y:S01]  /*2350*/  IMAD.IADD R8, R0, 0x1, -R3 ;  /* 0x0000000100087824 */ /* 0x000fe200078e0a03 */
[----:B------:R-:W-:Y:S01]  /*2360*/  LOP3.LUT R0, R10, 0xfffffffc, RZ, 0xc0, !PT ;  /* 0xfffffffc0a007812 */ /* 0x000fe200078ec0ff */
[----:B------:R-:W-:Y:S01]  /*2370*/  IMAD.SHL.U32 R3, R23, 0x40, RZ ;  /* 0x0000004017037824 */ /* 0x000fe200078e00ff */
[----:B------:R2:W-:Y:S01]  /*2380*/  @!P1 LDGSTS.E.BYPASS.LTC128B.128 [R5+0x20180], [R32.64] ;  /* 0x2018000020059fae */ /* 0x0005e2000b901d4a */
[----:B------:R-:W-:-:S02]  /*2390*/  R2P PR, R13, 0x6 ;  /* 0x000000060d007804 */ /* 0x000fc40000000000 */
[----:B------:R-:W-:Y:S01]  /*23a0*/  IMAD.IADD R11, R2, 0x1, -R0 ;  /* 0x00000001020b7824 */ /* 0x000fe200078e0a00 */
[----:B------:R-:W-:Y:S01]  /*23b0*/  LOP3.LUT R0, R3, 0x1c0, RZ, 0xc0, !PT ;  /* 0x000001c003007812 */ /* 0x000fe200078ec0ff */
[----:B------:R-:W-:Y:S01]  /*23c0*/  IMAD.SHL.U32 R2, R251, 0x8, RZ ;  /* 0x00000008fb027824 */ /* 0x000fe200078e00ff */
[----:B------:R-:W-:Y:S01]  /*23d0*/  LOP3.LUT R233, R233, 0xfffffe00, RZ, 0xc0, !PT ;  /* 0xfffffe00e9e97812 */ /* 0x000fe200078ec0ff */
[----:B------:R-:W-:Y:S01]  /*23e0*/  IMAD R11, R11, -0x2, R14 ;  /* 0xfffffffe0b0b7824 */ /* 0x000fe200078e020e */
[----:B------:R-:W-:Y:S01]  /*23f0*/  SHF.R.U32.HI R3, RZ, 0x3, R0 ;  /* 0x00000003ff037819 */ /* 0x000fe20000011600 */
[----:B------:R-:W-:Y:S01]  /*2400*/  IMAD.MOV.U32 R14, RZ, RZ, 0x20 ;  /* 0x00000020ff0e7424 */ /* 0x000fe200078e00ff */
[----:B------:R-:W-:Y:S01]  /*2410*/  LOP3.LUT R2, R2, 0x8, RZ, 0xc0, !PT ;  /* 0x0000000802027812 */ /* 0x000fe200078ec0ff */
[----:B------:R-:W-:Y:S01]  /*2420*/  IMAD R236, R236, 0x400, R233 ;  /* 0x00000400ecec7824 */ /* 0x000fe200078e02e9 */
[----:B------:R-:W-:Y:S01]  /*2430*/  LOP3.LUT R4, R0, 0x10, R4, 0xf8, !PT ;  /* 0x0000001000047812 */ /* 0x000fe200078ef804 */
[----:B------:R-:W0:Y:S01]  /*2440*/  LDGDEPBAR ;  /* 0x00000000000079af */ /* 0x000e220000000000 */
[----:B------:R-:W-:-:S02]  /*2450*/  LOP3.LUT R7, R3, R2, R0, 0x1e, !PT ;  /* 0x0000000203077212 */ /* 0x000fc400078e1e00 */
[----:B------:R-:W-:Y:S01]  /*2460*/  LOP3.LUT R231, R3, R4, R2, 0x1e, !PT ;  /* 0x0000000403e77212 */ /* 0x000fe200078e1e02 */
[----:B------:R-:W-:Y:S01]  /*2470*/  IMAD.SHL.U32 R3, R12, 0x20, RZ ;  /* 0x000000200c037824 */ /* 0x000fe200078e00ff */
[----:B------:R-:W-:Y:S01]  /*2480*/  SEL R246, R14, 0xffffffe0, !P1 ;  /* 0xffffffe00ef67807 */ /* 0x000fe20004800000 */
[----:B------:R-:W-:Y:S01]  /*2490*/  IMAD.SHL.U32 R2, R9, 0x8, RZ ;  /* 0x0000000809027824 */ /* 0x000fe200078e00ff */
[----:B------:R-:W-:Y:S01]  /*24a0*/  LOP3.LUT P1, RZ, R8, 0x2, RZ, 0xc0, !PT ;  /* 0x0000000208ff7812 */ /* 0x000fe2000782c0ff */
[C---:B------:R-:W-:Y:S01]  /*24b0*/  IMAD R4, R12.reuse, 0x2, R9 ;  /* 0x000000020c047824 */ /* 0x040fe200078e0209 */
[----:B------:R-:W-:Y:S01]  /*24c0*/  ISETP.GE.AND P4, PT, R29, c[0x0][0x16c], PT ;  /* 0x00005b001d007a0c */ /* 0x000fe20003f86270 */
[----:B------:R-:W-:Y:S01]  /*24d0*/  IMAD R231, R12, 0x200, R231 ;  /* 0x000002000ce77824 */ /* 0x000fe200078e02e7 */
[----:B------:R-:W-:Y:S02]  /*24e0*/  ISETP.GT.AND P6, PT, R11, 0x31, PT ;  /* 0x000000310b00780c */ /* 0x000fe40003fc4270 */
[----:B------:R-:W-:Y:S01]  /*24f0*/  SEL R249, RZ, 0x8, P4 ;  /* 0x00000008fff97807 */ /* 0x000fe20002000000 */
[----:B--2---:R-:W-:-:S02]  /*2500*/  IMAD.SHL.U32 R5, R13, 0x40, RZ ;  /* 0x000000400d057824 */ /* 0x004fc400078e00ff */
[----:B------:R-:W-:-:S03]  /*2510*/  IMAD.SHL.U32 R234, R231, 0x2, RZ ;  /* 0x00000002e7ea7824 */ /* 0x000fc600078e00ff */
[----:B------:R-:W-:Y:S02]  /*2520*/  LOP3.LUT R0, R5, 0x1c0, RZ, 0xc0, !PT ;  /* 0x000001c005007812 */ /* 0x000fe400078ec0ff */
[----:B------:R-:W-:Y:S02]  /*2530*/  LOP3.LUT R5, R3, 0x20, RZ, 0xc0, !PT ;  /* 0x0000002003057812 */ /* 0x000fe400078ec0ff */
[----:B------:R-:W-:Y:S01]  /*2540*/  LOP3.LUT R3, R0, 0x8, R2, 0xf8, !PT ;  /* 0x0000000800037812 */ /* 0x000fe200078ef802 */
[----:B------:R-:W-:Y:S01]  /*2550*/  IMAD.U32 R2, R4, 0x200, R7 ;  /* 0x0000020004027824 */ /* 0x000fe200078e0007 */
[----:B------:R-:W-:Y:S02]  /*2560*/  SHF.R.U32.HI R0, RZ, 0x3, R0 ;  /* 0x00000003ff007819 */ /* 0x000fe40000011600 */
[----:B------:R-:W-:Y:S01]  /*2570*/  SHF.R.U32.HI R4, RZ, 0x2, R10 ;  /* 0x00000002ff047819 */ /* 0x000fe2000001160a */
[----:B------:R-:W-:Y:S01]  /*2580*/  IMAD.SHL.U32 R2, R2, 0x2, RZ ;  /* 0x0000000202027824 */ /* 0x000fe200078e00ff */
[----:B------:R-:W-:Y:S01]  /*2590*/  LOP3.LUT R7, R3, R0, RZ, 0x3c, !PT ;  /* 0x0000000003077212 */ /* 0x000fe200078e3cff */
[----:B------:R-:W-:Y:S01]  /*25a0*/  IMAD.SHL.U32 R3, R15, 0x2, RZ ;  /* 0x000000020f037824 */ /* 0x000fe200078e00ff */
[----:B------:R-:W-:Y:S01]  /*25b0*/  LOP3.LUT R0, R24, 0x3ffffffc, RZ, 0xc0, !PT ;  /* 0x3ffffffc18007812 */ /* 0x000fe200078ec0ff */
[----:B------:R-:W-:Y:S01]  /*25c0*/  IMAD R248, R17, 0x10, R4 ;  /* 0x0000001011f87824 */ /* 0x000fe200078e0204 */
[----:B------:R-:W-:Y:S01]  /*25d0*/  LOP3.LUT R13, R5, 0x18, R6, 0xf8, !PT ;  /* 0x00000018050d7812 */ /* 0x000fe200078ef806 */
[----:B------:R-:W-:Y:S01]  /*25e0*/  IMAD.SHL.U32 R4, R16, 0x2, RZ ;  /* 0x0000000210047824 */ /* 0x000fe200078e00ff */
[----:B------:R-:W-:Y:S01]  /*25f0*/  LOP3.LUT R9, R3, 0x2, R22, 0xe2, !PT ;  /* 0x0000000203097812 */ /* 0x000fe200078ee216 */
[----:B------:R-:W-:Y:S01]  /*2600*/  IMAD.IADD R0, R105, 0x1, -R0 ;  /* 0x0000000169007824 */ /* 0x000fe200078e0a00 */
[----:B------:R-:W-:Y:S01]  /*2610*/  SEL R3, R14, 0xffffffe0, !P0 ;  /* 0xffffffe00e037807 */ /* 0x000fe20004000000 */
[----:B------:R-:W-:Y:S01]  /*2620*/  IMAD.SHL.U32 R6, R17, 0x400, RZ ;  /* 0x0000040011067824 */ /* 0x000fe200078e00ff */
[C---:B------:R-:W-:Y:S01]  /*2630*/  LOP3.LUT P0, RZ, R8.reuse, 0x4, RZ, 0xc0, !PT ;  /* 0x0000000408ff7812 */ /* 0x040fe2000780c0ff */
[----:B------:R-:W-:Y:S01]  /*2640*/  IMAD.SHL.U32 R5, R8, 0x40, RZ ;  /* 0x0000004008057824 */ /* 0x000fe200078e00ff */
[----:B------:R-:W-:Y:S01]  /*2650*/  LOP3.LUT R8, R4, 0x2, R25, 0xe2, !PT ;  /* 0x0000000204087812 */ /* 0x000fe200078ee219 */
[----:B------:R-:W-:Y:S01]  /*2660*/  IMAD R4, R0, 0x2, R6 ;  /* 0x0000000200047824 */ /* 0x000fe200078e0206 */
[----:B------:R-:W-:Y:S01]  /*2670*/  LOP3.LUT R9, R9, R19, RZ, 0xfc, !PT ;  /* 0x0000001309097212 */ /* 0x000fe200078efcff */
[----:B------:R-:W-:Y:S01]  /*2680*/  IMAD.IADD R3, R2, 0x1, R3 ;  /* 0x0000000102037824 */ /* 0x000fe200078e0203 */
[----:B------:R-:W-:Y:S01]  /*2690*/  LOP3.LUT R0, R5, 0x1c0, RZ, 0xc0, !PT ;  /* 0x000001c005007812 */ /* 0x000fe200078ec0ff */
[----:B------:R-:W-:Y:S01]  /*26a0*/  IMAD.SHL.U32 R5, R12, 0x8, RZ ;  /* 0x000000080c057824 */ /* 0x000fe200078e00ff */
[----:B------:R-:W-:Y:S01]  /*26b0*/  LOP3.LUT R252, R8, R18, RZ, 0xfc, !PT ;  /* 0x0000001208fc7212 */ /* 0x000fe200078efcff */
[----:B------:R-:W-:Y:S01]  /*26c0*/  IMAD.IADD R7, R4, 0x1, R7 ;  /* 0x0000000104077824 */ /* 0x000fe200078e0207 */
[--C-:B------:R-:W-:Y:S01]  /*26d0*/  SHF.R.U32.HI R4, RZ, 0x3, R0.reuse ;  /* 0x00000003ff047819 */ /* 0x100fe20000011600 */
[----:B------:R1:W-:Y:S01]  /*26e0*/  STL [R1+0x10], R9 ;  /* 0x0000100901007387 */ /* 0x0003e20000100800 */
[----:B------:R-:W-:Y:S01]  /*26f0*/  LOP3.LUT R5, R0, 0x8, R5, 0xf8, !PT ;  /* 0x0000000800057812 */ /* 0x000fe200078ef805 */
[----:B------:R-:W-:Y:S01]  /*2700*/  CS2R R104, SRZ ;  /* 0x0000000000687805 */ /* 0x000fe2000001ff00 */
[----:B------:R-:W-:-:S02]  /*2710*/  LOP3.LUT R0, R4, R13, R0, 0x1e, !PT ;  /* 0x0000000d04007212 */ /* 0x000fc400078e1e00 */
[----:B------:R-:W-:Y:S02]  /*2720*/  LOP3.LUT R4, R5, R4, RZ, 0x3c, !PT ;  /* 0x0000000405047212 */ /* 0x000fe400078e3cff */
[-C--:B------:R-:W-:Y:S02]  /*2730*/  LOP3.LUT R0, R0, R233.reuse, RZ, 0xfc, !PT ;  /* 0x000000e900007212 */ /* 0x080fe400078efcff */
[C---:B------:R-:W-:Y:S01]  /*2740*/  IADD3 R233, R4.reuse, R233, R6 ;  /* 0x000000e904e97210 */ /* 0x040fe20007ffe006 */
[----:B------:R-:W-:Y:S01]  /*2750*/  IMAD.IADD R236, R4, 0x1, R236 ;  /* 0x0000000104ec7824 */ /* 0x000fe200078e02ec */
[----:B------:R-:W-:Y:S01]  /*2760*/  LEA R244, R7, 0x20280, 0x1 ;  /* 0x0002028007f47811 */ /* 0x000fe200078e08ff */
[----:B------:R-:W-:Y:S01]  /*2770*/  IMAD.MOV.U32 R4, RZ, RZ, 0x40 ;  /* 0x00000040ff047424 */ /* 0x000fe200078e00ff */
[----:B------:R-:W-:Y:S01]  /*2780*/  SEL R5, R14, 0xffffffe0, !P1 ;  /* 0xffffffe00e057807 */ /* 0x000fe20004800000 */
[----:B------:R-:W-:Y:S01]  /*2790*/  IMAD.IADD R6, R31, 0x1, R21 ;  /* 0x000000011f067824 */ /* 0x000fe200078e0215 */
[C---:B------:R-:W-:Y:S01]  /*27a0*/  IADD3 R245, R244.reuse, 0x40, RZ ;  /* 0x00000040f4f57810 */ /* 0x040fe20007ffe0ff */
[----:B------:R-:W-:Y:S01]  /*27b0*/  IMAD.IADD R247, R244, 0x1, R246 ;  /* 0x00000001f4f77824 */ /* 0x000fe200078e02f6 */
[C---:B------:R-:W-:Y:S01]  /*27c0*/  SEL R228, R4.reuse, 0xffffffc0, !P3 ;  /* 0xffffffc004e47807 */ /* 0x040fe20005800000 */
[----:B------:R-:W-:Y:S01]  /*27d0*/  IMAD R230, R233, 0x2, R5 ;  /* 0x00000002e9e67824 */ /* 0x000fe200078e0205 */
[----:B------:R-:W-:Y:S01]  /*27e0*/  SEL R4, R4, 0xffffffc0, !P0 ;  /* 0xffffffc004047807 */ /* 0x000fe20004000000 */
[----:B------:R1:W-:Y:S01]  /*27f0*/  STL [R1+0x14], R6 ;  /* 0x0000140601007387 */ /* 0x0003e20000100800 */
[----:B------:R-:W-:Y:S01]  /*2800*/  ISETP.GT.AND P0, PT, R11, RZ, PT ;  /* 0x000000ff0b00720c */ /* 0x000fe20003f04270 */
[--C-:B------:R-:W-:Y:S01]  /*2810*/  IMAD R231, R231, 0x2, R228.reuse ;  /* 0x00000002e7e77824 */ /* 0x100fe200078e02e4 */
[----:B------:R-:W-:Y:S01]  /*2820*/  @P2 IADD3 R245, R244, -0x40, RZ ;  /* 0xffffffc0f4f52810 */ /* 0x000fe20007ffe0ff */
[----:B------:R-:W-:Y:S01]  /*2830*/  IMAD.IADD R229, R2, 0x1, R228 ;  /* 0x0000000102e57824 */ /* 0x000fe200078e02e4 */
[----:B------:R-:W-:Y:S01]  /*2840*/  ISETP.GT.AND P2, PT, R11, 0x1, PT ;  /* 0x000000010b00780c */ /* 0x000fe20003f44270 */
[----:B------:R-:W-:Y:S01]  /*2850*/  IMAD.SHL.U32 R235, R233, 0x2, RZ ;  /* 0x00000002e9eb7824 */ /* 0x000fe200078e00ff */
[----:B------:R-:W-:Y:S01]  /*2860*/  ISETP.GT.AND P1, PT, R11, 0x10, PT ;  /* 0x000000100b00780c */ /* 0x000fe20003f24270 */
[----:B------:R-:W-:Y:S01]  /*2870*/  IMAD.IADD R228, R228, 0x1, R3 ;  /* 0x00000001e4e47824 */ /* 0x000fe200078e0203 */
[----:B------:R-:W-:Y:S01]  /*2880*/  LEA R236, R236, 0x22280, 0x1 ;  /* 0x00022280ecec7811 */ /* 0x000fe200078e08ff */
[----:B------:R-:W-:Y:S01]  /*2890*/  IMAD.SHL.U32 R0, R0, 0x2, RZ ;  /* 0x0000000200007824 */ /* 0x000fe200078e00ff */
[----:B------:R-:W-:Y:S01]  /*28a0*/  LOP3.LUT R250, R9, R250, RZ, 0xfc, !PT ;  /* 0x000000fa09fa7212 */ /* 0x000fe200078efcff */
[----:B------:R-:W-:Y:S01]  /*28b0*/  IMAD R233, R233, 0x2, R4 ;  /* 0x00000002e9e97824 */ /* 0x000fe200078e0204 */
[----:B------:R-:W-:Y:S01]  /*28c0*/  LOP3.LUT R249, R252, R249, RZ, 0xfc, !PT ;  /* 0x000000f9fcf97212 */ /* 0x000fe200078efcff */
[----:B------:R-:W-:Y:S01]  /*28d0*/  IMAD.IADD R237, R5, 0x1, R236 ;  /* 0x0000000105ed7824 */ /* 0x000fe200078e02ec */
[----:B------:R-:W-:Y:S01]  /*28e0*/  @P0 LOP3.LUT R243, R243, 0x40, RZ, 0xfc, !PT ;  /* 0x00000040f3f30812 */ /* 0x000fe200078efcff */
[----:B------:R-:W-:Y:S01]  /*28f0*/  IMAD.IADD R246, R246, 0x1, R245 ;  /* 0x00000001f6f67824 */ /* 0x000fe200078e02f5 */
[----:B------:R-:W-:Y:S01]  /*2900*/  ISETP.GT.AND P0, PT, R11, 0x11, PT ;  /* 0x000000110b00780c */ /* 0x000fe20003f04270 */
[C---:B------:R-:W-:Y:S01]  /*2910*/  IMAD.IADD R232, R4.reuse, 0x1, R230 ;  /* 0x0000000104e87824 */ /* 0x040fe200078e02e6 */
[----:B------:R-:W-:Y:S01]  /*2920*/  LOP3.LUT R243, R243, 0xffffffdf, RZ, 0xc0, !PT ;  /* 0xffffffdff3f37812 */ /* 0x000fe200078ec0ff */
[----:B------:R-:W-:-:S02]  /*2930*/  IMAD.IADD R239, R4, 0x1, R236 ;  /* 0x0000000104ef7824 */ /* 0x000fc400078e02ec */
[----:B------:R-:W-:Y:S01]  /*2940*/  IMAD.IADD R238, R4, 0x1, R237 ;  /* 0x0000000104ee7824 */ /* 0x000fe200078e02ed */
        /* <DEDUP_REMOVED lines=11> */
[----:B------:R-:W-:-:S04]  /*2a00*/  @P1 LOP3.LUT R243, R243, 0x2, RZ, 0xfc, !PT ;  /* 0x00000002f3f31812 */ /* 0x000fc800078efcff */
[----:B------:R-:W-:-:S04]  /*2a10*/  LOP3.LUT R243, R243, 0xfffffffe, RZ, 0xc0, !PT ;  /* 0xfffffffef3f37812 */ /* 0x000fc800078ec0ff */
[----:B-1----:R-:W-:Y:S02]  /*2a20*/  @P0 LOP3.LUT R243, R243, 0x1, RZ, 0xfc, !PT ;  /* 0x00000001f3f30812 */ /* 0x002fe400078efcff */
.L_x_614:
        /* <DEDUP_REMOVED lines=8> */
[----:B------:R-:W-:Y:S03]  /*2ab0*/  LOP3.LUT P2, RZ, R243, 0x4, RZ, 0xc0, !PT ;  /* 0x00000004f3ff7812 */ /* 0x000fe6000784c0ff */
[----:B------:R-:W-:Y:S01]  /*2ac0*/  PLOP3.LUT P5, PT, PT, PT, UP0, 0x80, 0x0 ;  /* 0x000000000000781c */ /* 0x000fe20003faf008 */
[----:B-1----:R-:W-:Y:S05]  /*2ad0*/  LDSM.16.M88.4 R16, [R235+0x10080] ;  /* 0x01008000eb10783b */ /* 0x002fea0000000200 */
[----:B------:R-:W1:Y:S05]  /*2ae0*/  LDSM.16.M88.4 R8, [R2+0x80] ;  /* 0x000080000208783b */ /* 0x000e6a0000000200 */
[----:B------:R-:W2:Y:S05]  /*2af0*/  LDSM.16.M88.4 R20, [R2+0x1080] ;  /* 0x001080000214783b */ /* 0x000eaa0000000200 */
[----:B------:R-:W-:Y:S05]  /*2b00*/  LDSM.16.M88.4 R24, [R230+0x10080] ;  /* 0x01008000e618783b */ /* 0x000fea0000000200 */
[----:B------:R-:W3:Y:S05]  /*2b10*/  LDSM.16.M88.4 R28, [R3+0x80] ;  /* 0x00008000031c783b */ /* 0x000eea0000000200 */
[----:B------:R-:W4:Y:S05]  /*2b20*/  LDSM.16.M88.4 R32, [R3+0x1080] ;  /* 0x001080000320783b */ /* 0x000f2a0000000200 */
[----:B------:R-:W-:Y:S05]  /*2b30*/  LDSM.16.M88.4 R164, [R233+0x10080] ;  /* 0x01008000e9a4783b */ /* 0x000fea0000000200 */
[----:B------:R-:W5:Y:S05]  /*2b40*/  LDSM.16.M88.4 R168, [R229+0x80] ;  /* 0x00008000e5a8783b */ /* 0x000f6a0000000200 */
[----:B------:R-:W-:Y:S01]  /*2b50*/  LDSM.16.M88.4 R172, [R228+0x80] ;  /* 0x00008000e4ac783b */ /* 0x000fe20000000200 */
[C---:B-1----:R-:W-:Y:S04]  /*2b60*/  HMMA.16816.F32.BF16 R4, R16.reuse, R8, RZ ;  /* 0x000000081004723c */ /* 0x042fe800000418ff */
[----:B------:R-:W-:Y:S05]  /*2b70*/  LDS R193, [R248.X4+0x20080] ;  /* 0x02008000f8c17984 */ /* 0x000fea0000004800 */
[----:B------:R-:W-:Y:S01]  /*2b80*/  LDS R192, [R248.X4+0x200a0] ;  /* 0x0200a000f8c07984 */ /* 0x000fe20000004800 */
[C---:B------:R-:W-:Y:S08]  /*2b90*/  HMMA.16816.F32.BF16 R8, R16.reuse, R10, RZ ;  /* 0x0000000a1008723c */ /* 0x040ff000000418ff */
[C---:B--2---:R-:W-:Y:S08]  /*2ba0*/  HMMA.16816.F32.BF16 R12, R16.reuse, R20, RZ ;  /* 0x00000014100c723c */ /* 0x044ff000000418ff */
[----:B------:R-:W-:Y:S01]  /*2bb0*/  HMMA.16816.F32.BF16 R16, R16, R22, RZ ;  /* 0x000000161010723c */ /* 0x000fe200000418ff */
[----:B------:R-:W1:Y:S07]  /*2bc0*/  LDSM.16.M88.4 R20, [R229+0x1080] ;  /* 0x00108000e514783b */ /* 0x000e6e0000000200 */
[C---:B---3--:R-:W-:Y:S08]  /*2bd0*/  HMMA.16816.F32.BF16 R4, R24.reuse, R28, R4 ;  /* 0x0000001c1804723c */ /* 0x048ff00000041804 */
[C---:B------:R-:W-:Y:S01]  /*2be0*/  HMMA.16816.F32.BF16 R8, R24.reuse, R30, R8 ;  /* 0x0000001e1808723c */ /* 0x040fe20000041808 */
[----:B------:R-:W2:Y:S07]  /*2bf0*/  LDSM.16.M88.4 R28, [R232+0x10080] ;  /* 0x01008000e81c783b */ /* 0x000eae0000000200 */
[C---:B----4-:R-:W-:Y:S08]  /*2c00*/  HMMA.16816.F32.BF16 R12, R24.reuse, R32, R12 ;  /* 0x00000020180c723c */ /* 0x050ff0000004180c */
[----:B------:R-:W-:Y:S01]  /*2c10*/  HMMA.16816.F32.BF16 R16, R24, R34, R16 ;  /* 0x000000221810723c */ /* 0x000fe20000041810 */
[----:B------:R-:W3:Y:S05]  /*2c20*/  LDSM.16.M88.4 R24, [R228+0x1080] ;  /* 0x00108000e418783b */ /* 0x000eea0000000200 */
[----:B------:R-:W-:Y:S02]  /*2c30*/  LDSM.16.M88.4 R32, [R235+0x12080] ;  /* 0x01208000eb20783b */ /* 0x000fe40000000200 */
[C---:B-----5:R-:W-:Y:S08]  /*2c40*/  HMMA.16816.F32.BF16 R4, R164.reuse, R168, R4 ;  /* 0x000000a8a404723c */ /* 0x060ff00000041804 */
[C---:B------:R-:W-:Y:S01]  /*2c50*/  HMMA.16816.F32.BF16 R8, R164.reuse, R170, R8 ;  /* 0x000000aaa408723c */ /* 0x040fe20000041808 */
[----:B------:R-:W4:Y:S07]  /*2c60*/  LDSM.16.M88.4 R168, [R2+0x2080] ;  /* 0x0020800002a8783b */ /* 0x000f2e0000000200 */
[C---:B-1----:R-:W-:Y:S08]  /*2c70*/  HMMA.16816.F32.BF16 R12, R164.reuse, R20, R12 ;  /* 0x00000014a40c723c */ /* 0x042ff0000004180c */
[----:B------:R-:W-:Y:S01]  /*2c80*/  HMMA.16816.F32.BF16 R16, R164, R22, R16 ;  /* 0x00000016a410723c */ /* 0x000fe20000041810 */
[----:B------:R-:W1:Y:S05]  /*2c90*/  LDSM.16.M88.4 R20, [R2+0x3080] ;  /* 0x003080000214783b */ /* 0x000e6a0000000200 */
[----:B------:R-:W-:Y:S02]  /*2ca0*/  LDSM.16.M88.4 R164, [R230+0x12080] ;  /* 0x01208000e6a4783b */ /* 0x000fe40000000200 */
[C---:B--2---:R-:W-:Y:S08]  /*2cb0*/  HMMA.16816.F32.BF16 R4, R28.reuse, R172, R4 ;  /* 0x000000ac1c04723c */ /* 0x044ff00000041804 */
[C---:B------:R-:W-:Y:S01]  /*2cc0*/  HMMA.16816.F32.BF16 R8, R28.reuse, R174, R8 ;  /* 0x000000ae1c08723c */ /* 0x040fe20000041808 */
[----:B------:R-:W2:Y:S07]  /*2cd0*/  LDSM.16.M88.4 R172, [R3+0x2080] ;  /* 0x0020800003ac783b */ /* 0x000eae0000000200 */
[C---:B---3--:R-:W-:Y:S08]  /*2ce0*/  HMMA.16816.F32.BF16 R12, R28.reuse, R24, R12 ;  /* 0x000000181c0c723c */ /* 0x048ff0000004180c */
[----:B------:R-:W-:Y:S01]  /*2cf0*/  HMMA.16816.F32.BF16 R16, R28, R26, R16 ;  /* 0x0000001a1c10723c */ /* 0x000fe20000041810 */
[----:B------:R-:W3:Y:S05]  /*2d00*/  LDSM.16.M88.4 R24, [R3+0x3080] ;  /* 0x003080000318783b */ /* 0x000eea0000000200 */
[----:B------:R-:W-:Y:S02]  /*2d10*/  LDSM.16.M88.4 R28, [R233+0x12080] ;  /* 0x01208000e91c783b */ /* 0x000fe40000000200 */
[C---:B----4-:R-:W-:Y:S08]  /*2d20*/  HMMA.16816.F32.BF16 R4, R32.reuse, R168, R4 ;  /* 0x000000a82004723c */ /* 0x050ff00000041804 */
        /* <DEDUP_REMOVED lines=63> */
[C---:B------:R-:W-:Y:S08]  /*3120*/  HMMA.16816.F32.BF16 R8, R32.reuse, R174, R8 ;  /* 0x000000ae2008723c */ /* 0x040ff00000041808 */
[C---:B---3--:R-:W-:Y:S08]  /*3130*/  HMMA.16816.F32.BF16 R12, R32.reuse, R24, R12 ;  /* 0x00000018200c723c */ /* 0x048ff0000004180c */
[----:B------:R-:W-:Y:S01]  /*3140*/  HMMA.16816.F32.BF16 R16, R32, R26, R16 ;  /* 0x0000001a2010723c */ /* 0x000fe20000041810 */
[----:B------:R-:W2:Y:S05]  /*3150*/  LDSM.16.M88.4 R24, [R232+0x16080] ;  /* 0x01608000e818783b */ /* 0x000eaa0000000200 */
[----:B------:R-:W3:Y:S02]  /*3160*/  LDSM.16.M88.4 R32, [R228+0x7080] ;  /* 0x00708000e420783b */ /* 0x000ee40000000200 */
[C---:B----4-:R-:W-:Y:S01]  /*3170*/  HMMA.16816.F32.BF16 R4, R164.reuse, R168, R4 ;  /* 0x000000a8a404723c */ /* 0x050fe20000041804 */
[----:B------:R-:W-:Y:S04]  /*3180*/  DEPBAR.LE SB0, 0x0 ;  /* 0x000080000000791a */ /* 0x000fe80000000000 */
[----:B------:R-:W-:Y:S03]  /*3190*/  BAR.SYNC.DEFER_BLOCKING 0x0 ;  /* 0x0000000000007b1d */ /* 0x000fe60000010000 */
[C---:B------:R-:W-:Y:S08]  /*31a0*/  HMMA.16816.F32.BF16 R8, R164.reuse, R170, R8 ;  /* 0x000000aaa408723c */ /* 0x040ff00000041808 */
[C---:B-1----:R-:W-:Y:S08]  /*31b0*/  HMMA.16816.F32.BF16 R12, R164.reuse, R20, R12 ;  /* 0x00000014a40c723c */ /* 0x042ff0000004180c */
[----:B------:R-:W-:Y:S01]  /*31c0*/  HMMA.16816.F32.BF16 R16, R164, R22, R16 ;  /* 0x00000016a410723c */ /* 0x000fe20000041810 */
[----:B------:R-:W-:Y:S07]  /*31d0*/  LDSM.16.M88.4 R168, [R235+0x18080] ;  /* 0x01808000eba8783b */ /* 0x000fee0000000200 */
[C---:B--2---:R-:W-:Y:S01]  /*31e0*/  HMMA.16816.F32.BF16 R4, R24.reuse, R28, R4 ;  /* 0x0000001c1804723c */ /* 0x044fe20000041804 */
[----:B------:R-:W1:Y:S05]  /*31f0*/  LDSM.16.M88.4 R172, [R2+0x8080] ;  /* 0x0080800002ac783b */ /* 0x000e6a0000000200 */
[----:B------:R-:W2:Y:S02]  /*3200*/  LDSM.16.M88.4 R164, [R2+0x9080] ;  /* 0x0090800002a4783b */ /* 0x000ea40000000200 */
[C---:B------:R-:W-:Y:S03]  /*3210*/  HMMA.16816.F32.BF16 R8, R24.reuse, R30, R8 ;  /* 0x0000001e1808723c */ /* 0x040fe60000041808 */
[----:B------:R-:W-:Y:S05]  /*3220*/  LDSM.16.M88.4 R176, [R230+0x18080] ;  /* 0x01808000e6b0783b */ /* 0x000fea0000000200 */
[C---:B---3--:R-:W-:Y:S01]  /*3230*/  HMMA.16816.F32.BF16 R12, R24.reuse, R32, R12 ;  /* 0x00000020180c723c */ /* 0x048fe2000004180c */
[----:B------:R-:W3:Y:S05]  /*3240*/  LDSM.16.M88.4 R180, [R3+0x8080] ;  /* 0x0080800003b4783b */ /* 0x000eea0000000200 */
[----:B------:R-:W4:Y:S02]  /*3250*/  LDSM.16.M88.4 R184, [R3+0x9080] ;  /* 0x0090800003b8783b */ /* 0x000f240000000200 */
[----:B------:R-:W-:Y:S03]  /*3260*/  HMMA.16816.F32.BF16 R16, R24, R34, R16 ;  /* 0x000000221810723c */ /* 0x000fe60000041810 */
[----:B------:R-:W-:Y:S01]  /*3270*/  LDSM.16.M88.4 R188, [R229+0x8080] ;  /* 0x00808000e5bc783b */ /* 0x000fe20000000200 */
[----:B------:R-:W-:Y:S02]  /*3280*/  FMUL.FTZ R4, R4, c[0x0][0x2b4] ;  /* 0x0000ad0004047a20 */ /* 0x000fe40000410000 */
[----:B------:R-:W-:Y:S02]  /*3290*/  FMUL.FTZ R5, R5, c[0x0][0x2b4] ;  /* 0x0000ad0005057a20 */ /* 0x000fe40000410000 */
[----:B------:R-:W-:Y:S01]  /*32a0*/  FMUL.FTZ R6, R6, c[0x0][0x2b4] ;  /* 0x0000ad0006067a20 */ /* 0x000fe20000410000 */
[----:B------:R-:W5:Y:S03]  /*32b0*/  MUFU.TANH R196, R4 ;  /* 0x0000000400c47308 */ /* 0x000f660000002400 */
        /* <DEDUP_REMOVED lines=19> */
[----:B------:R-:W5:Y:S03]  /*33f0*/  LDSM.16.M88.4 R164, [R229+0x9080] ;  /* 0x00908000e5a4783b */ /* 0x000f660000000200 */
        /* <DEDUP_REMOVED lines=14> */
[C---:B-----5:R-:W-:Y:S08]  /*34e0*/  HMMA.16816.F32.BF16 R28, R172.reuse, R164, R28 ;  /* 0x000000a4ac1c723c */ /* 0x060ff0000004181c */
        /* <DEDUP_REMOVED lines=55> */
[----:B------:R-:W5:Y:S05]  /*3860*/  MUFU.TANH R190, R10 ;  /* 0x0000000a00be7308 */ /* 0x000f6a0000002400 */
        /* <DEDUP_REMOVED lines=45> */
[----:B------:R-:W-:Y:S03]  /*3b40*/  LOP3.LUT P0, RZ, R243, 0x1, RZ, 0xc0, !PT ;  /* 0x00000001f3ff7812 */ /* 0x000fe6000780c0ff */
[--C-:B------:R-:W-:Y:S02]  /*3b50*/  FFMA.FTZ R168, R12, c[0x0][0x29c], -R192.reuse ;  /* 0x0000a7000ca87a23 */ /* 0x100fe400000108c0 */
[----:B------:R-:W3:Y:S01]  /*3b60*/  LDSM.16.M88.4 R12, [R229+0xf080] ;  /* 0x00f08000e50c783b */ /* 0x000ee20000000200 */
[C---:B-1----:R-:W-:Y:S01]  /*3b70*/  HMMA.16816.F32.BF16 R20, R8.reuse, R164, R20 ;  /* 0x000000a40814723c */ /* 0x042fe20000041814 */
[----:B------:R1:W-:Y:S06]  /*3b80*/  MUFU.EX2 R175, R168 ;  /* 0x000000a800af7308 */ /* 0x0003ec0000000800 */
[----:B-----5:R-:W-:Y:S01]  /*3b90*/  FSEL R164, R190, -INF , P4 ;  /* 0xff800000bea47808 */ /* 0x020fe20002000000 */
[C---:B------:R-:W-:Y:S04]  /*3ba0*/  HMMA.16816.F32.BF16 R24, R8.reuse, R166, R24 ;  /* 0x000000a60818723c */ /* 0x040fe80000041818 */
[--C-:B------:R-:W-:Y:S01]  /*3bb0*/  FFMA.FTZ R164, R164, c[0x0][0x29c], -R192.reuse ;  /* 0x0000a700a4a47a23 */ /* 0x100fe200000108c0 */
[----:B--2---:R-:W-:Y:S03]  /*3bc0*/  LDSM.16.M88.4 R16, [R228+0xe080] ;  /* 0x00e08000e410783b */ /* 0x004fe60000000200 */
[----:B------:R2:W-:Y:S01]  /*3bd0*/  MUFU.EX2 R174, R164 ;  /* 0x000000a400ae7308 */ /* 0x0005e20000000800 */
[--C-:B-1----:R-:W-:Y:S02]  /*3be0*/  FFMA.FTZ R168, R4, c[0x0][0x29c], -R193.reuse ;  /* 0x0000a70004a87a23 */ /* 0x102fe400000108c1 */
[----:B------:R-:W1:Y:S07]  /*3bf0*/  LDSM.16.M88.4 R4, [R232+0x1e080] ;  /* 0x01e08000e804783b */ /* 0x000e6e0000000200 */
[----:B------:R-:W4:Y:S01]  /*3c00*/  MUFU.EX2 R168, R168 ;  /* 0x000000a800a87308 */ /* 0x000f220000000800 */
[C---:B---3--:R-:W-:Y:S03]  /*3c10*/  HMMA.16816.F32.BF16 R28, R8.reuse, R12, R28 ;  /* 0x0000000c081c723c */ /* 0x048fe6000004181c */
[----:B--2---:R-:W-:Y:S04]  /*3c20*/  FSEL R164, R189, -INF , P3 ;  /* 0xff800000bda47808 */ /* 0x004fe80001800000 */
[----:B------:R-:W-:Y:S01]  /*3c30*/  FSEL R12, R182, -INF , P2 ;  /* 0xff800000b60c7808 */ /* 0x000fe20001000000 */
[----:B------:R-:W-:Y:S01]  /*3c40*/  HMMA.16816.F32.BF16 R32, R8, R14, R32 ;  /* 0x0000000e0820723c */ /* 0x000fe20000041820 */
[----:B------:R-:W2:Y:S03]  /*3c50*/  LDS R8, [R248.X4+0x20180] ;  /* 0x02018000f8087984 */ /* 0x000ea60000004800 */
[----:B------:R-:W-:Y:S02]  /*3c60*/  FFMA.FTZ R171, R164, c[0x0][0x29c], -R192 ;  /* 0x0000a700a4ab7a23 */ /* 0x000fe400000108c0 */
[----:B------:R-:W3:Y:S01]  /*3c70*/  LDSM.16.M88.4 R164, [R228+0xf080] ;  /* 0x00f08000e4a4783b */ /* 0x000ee20000000200 */
[----:B------:R-:W-:Y:S01]  /*3c80*/  FSEL R9, R181, -INF , P1 ;  /* 0xff800000b5097808 */ /* 0x000fe20000800000 */
[----:B------:R-:W-:Y:S01]  /*3c90*/  MUFU.EX2 R173, R171 ;  /* 0x000000ab00ad7308 */ /* 0x000fe20000000800 */
[----:B------:R-:W-:Y:S03]  /*3ca0*/  FFMA.FTZ R13, -R195, R195, 1 ;  /* 0x3f800000c30d7423 */ /* 0x000fe600000101c3 */
[--C-:B------:R-:W-:Y:S01]  /*3cb0*/  FFMA.FTZ R9, R9, c[0x0][0x29c], -R193.reuse ;  /* 0x0000a70009097a23 */ /* 0x100fe200000108c1 */
[----:B----4-:R-:W-:Y:S01]  /*3cc0*/  F2FP.BF16.PACK_AB R15, R168, R169 ;  /* 0x000000a9a80f723e */ /* 0x010fe200000010ff */
[----:B------:R-:W-:Y:S02]  /*3cd0*/  FFMA.FTZ R14, -R181, R181, 1 ;  /* 0x3f800000b50e7423 */ /* 0x000fe400000101b5 */
[--C-:B------:R-:W-:Y:S02]  /*3ce0*/  FFMA.FTZ R12, R12, c[0x0][0x29c], -R193.reuse ;  /* 0x0000a7000c0c7a23 */ /* 0x100fe400000108c1 */
[----:B------:R4:W-:Y:S01]  /*3cf0*/  MUFU.EX2 R10, R9 ;  /* 0x00000009000a7308 */ /* 0x0009e20000000800 */
[C---:B-1----:R-:W-:Y:S08]  /*3d00*/  HMMA.16816.F32.BF16 R20, R4.reuse, R16, R20 ;  /* 0x000000100414723c */ /* 0x042ff00000041814 */
[C---:B------:R-:W-:Y:S01]  /*3d10*/  HMMA.16816.F32.BF16 R24, R4.reuse, R18, R24 ;  /* 0x000000120418723c */ /* 0x040fe20000041818 */
[----:B------:R1:W5:Y:S06]  /*3d20*/  MUFU.EX2 R11, R12 ;  /* 0x0000000c000b7308 */ /* 0x00036c0000000800 */
[----:B------:R-:W-:Y:S02]  /*3d30*/  FFMA.FTZ R19, -R176, R176, 1 ;  /* 0x3f800000b0137423 */ /* 0x000fe400000101b0 */
[----:B------:R-:W-:Y:S03]  /*3d40*/  FFMA.FTZ R18, -R180, R180, 1 ;  /* 0x3f800000b4127423 */ /* 0x000fe600000101b4 */
[----:B----4-:R-:W-:Y:S04]  /*3d50*/  FSEL R9, R184, -INF , P2 ;  /* 0xff800000b8097808 */ /* 0x010fe80001000000 */
[----:B--2---:R-:W-:Y:S01]  /*3d60*/  FADD.FTZ R21, R21, -R8 ;  /* 0x8000000815157221 */ /* 0x004fe20000010000 */
[C---:B---3--:R-:W-:Y:S03]  /*3d70*/  HMMA.16816.F32.BF16 R28, R4.reuse, R164, R28 ;  /* 0x000000a4041c723c */ /* 0x048fe6000004181c */
[----:B------:R-:W-:Y:S02]  /*3d80*/  FFMA.FTZ R9, R9, c[0x0][0x29c], -R192 ;  /* 0x0000a70009097a23 */ /* 0x000fe400000108c0 */
[----:B------:R-:W-:Y:S02]  /*3d90*/  FMUL.FTZ R21, R170, R21 ;  /* 0x00000015aa157220 */ /* 0x000fe40000410000 */
[----:B------:R2:W-:Y:S01]  /*3da0*/  MUFU.EX2 R171, R9 ;  /* 0x0000000900ab7308 */ /* 0x0005e20000000800 */
[----:B------:R-:W-:Y:S04]  /*3db0*/  HMMA.16816.F32.BF16 R32, R4, R166, R32 ;  /* 0x000000a60420723c */ /* 0x000fe80000041820 */
[----:B-1----:R-:W-:Y:S01]  /*3dc0*/  FSEL R12, R176, -INF , P6 ;  /* 0xff800000b00c7808 */ /* 0x002fe20003000000 */
[--C-:B------:R-:W-:Y:S02]  /*3dd0*/  FADD.FTZ R24, R24, -R8.reuse ;  /* 0x8000000818187221 */ /* 0x100fe40000010000 */
[----:B------:R-:W-:Y:S01]  /*3de0*/  FSEL R4, R179, -INF , P0 ;  /* 0xff800000b3047808 */ /* 0x000fe20000000000 */
[----:B------:R-:W-:Y:S01]  /*3df0*/  FADD.FTZ R20, R20, -R8 ;  /* 0x8000000814147221 */ /* 0x000fe20000010000 */
[----:B------:R-:W-:Y:S03]  /*3e00*/  FSEL R5, R178, -INF , P6 ;  /* 0xff800000b2057808 */ /* 0x000fe60003000000 */
[----:B------:R-:W-:Y:S01]  /*3e10*/  FFMA.FTZ R7, R4, c[0x0][0x29c], -R192 ;  /* 0x0000a70004077a23 */ /* 0x000fe200000108c0 */
[----:B------:R-:W-:Y:S01]  /*3e20*/  F2FP.BF16.PACK_AB R6, R170, R172 ;  /* 0x000000acaa06723e */ /* 0x000fe200000010ff */
[----:B------:R-:W-:Y:S02]  /*3e30*/  FMUL.FTZ R17, R169, R24 ;  /* 0x00000018a9117220 */ /* 0x000fe40000410000 */
[----:B------:R5:W-:Y:S01]  /*3e40*/  MUFU.EX2 R24, R7 ;  /* 0x0000000700187308 */ /* 0x000be20000000800 */
[--C-:B------:R-:W-:Y:S02]  /*3e50*/  FADD.FTZ R25, R25, -R8.reuse ;  /* 0x8000000819197221 */ /* 0x100fe40000010000 */
[----:B------:R-:W-:Y:S02]  /*3e60*/  FMUL.FTZ R20, R172, R20 ;  /* 0x00000014ac147220 */ /* 0x000fe40000410000 */
[----:B------:R-:W-:Y:S01]  /*3e70*/  FFMA.FTZ R4, -R196, R196, 1 ;  /* 0x3f800000c4047423 */ /* 0x000fe200000101c4 */
[----:B--2---:R-:W-:Y:S01]  /*3e80*/  FSEL R9, R183, -INF , P1 ;  /* 0xff800000b7097808 */ /* 0x004fe20000800000 */
[----:B------:R-:W-:Y:S02]  /*3e90*/  FMUL.FTZ R21, R13, R21 ;  /* 0x000000150d157220 */ /* 0x000fe40000410000 */
[----:B------:R-:W-:Y:S02]  /*3ea0*/  FADD.FTZ R28, R28, -R8 ;  /* 0x800000081c1c7221 */ /* 0x000fe40000010000 */
[--C-:B------:R-:W-:Y:S02]  /*3eb0*/  FFMA.FTZ R9, R9, c[0x0][0x29c], -R192.reuse ;  /* 0x0000a70009097a23 */ /* 0x100fe400000108c0 */
[----:B------:R-:W-:Y:S02]  /*3ec0*/  FFMA.FTZ R192, R5, c[0x0][0x29c], -R192 ;  /* 0x0000a70005c07a23 */ /* 0x000fe400000108c0 */
[----:B------:R1:W2:Y:S01]  /*3ed0*/  MUFU.EX2 R164, R9 ;  /* 0x0000000900a47308 */ /* 0x0002a20000000800 */
[--C-:B------:R-:W-:Y:S02]  /*3ee0*/  FADD.FTZ R29, R29, -R8.reuse ;  /* 0x800000081d1d7221 */ /* 0x100fe40000010000 */
[--C-:B------:R-:W-:Y:S02]  /*3ef0*/  FADD.FTZ R32, R32, -R8.reuse ;  /* 0x8000000820207221 */ /* 0x100fe40000010000 */
[----:B------:R-:W-:Y:S02]  /*3f00*/  FADD.FTZ R33, R33, -R8 ;  /* 0x8000000821217221 */ /* 0x000fe40000010000 */
[----:B------:R-:W-:Y:S01]  /*3f10*/  FFMA.FTZ R8, -R194, R194, 1 ;  /* 0x3f800000c2087423 */ /* 0x000fe200000101c2 */
[----:B-----5:R-:W-:Y:S01]  /*3f20*/  F2FP.BF16.PACK_AB R7, R10, R11 ;  /* 0x0000000b0a07723e */ /* 0x020fe200000010ff */
[----:B------:R-:W-:Y:S02]  /*3f30*/  FFMA.FTZ R13, -R188, R188, 1 ;  /* 0x3f800000bc0d7423 */ /* 0x000fe400000101bc */
[----:B------:R-:W-:Y:S02]  /*3f40*/  FMUL.FTZ R20, R4, R20 ;  /* 0x0000001404147220 */ /* 0x000fe40000410000 */
[----:B------:R-:W3:Y:S01]  /*3f50*/  LDS R4, [R248.X4+0x201a0] ;  /* 0x0201a000f8047984 */ /* 0x000ee20000004800 */
[----:B------:R-:W-:Y:S02]  /*3f60*/  FMUL.FTZ R16, R11, R28 ;  /* 0x0000001c0b107220 */ /* 0x000fe40000410000 */
[----:B------:R-:W-:Y:S02]  /*3f70*/  FMUL.FTZ R17, R8, R17 ;  /* 0x0000001108117220 */ /* 0x000fe40000410000 */
[----:B------:R2:W-:Y:S01]  /*3f80*/  STS [R244], R6 ;  /* 0x00000006f4007388 */ /* 0x0005e20000000800 */
[----:B------:R-:W-:Y:S02]  /*3f90*/  FMUL.FTZ R11, R10, R29 ;  /* 0x0000001d0a0b7220 */ /* 0x000fe40000410000 */
[----:B------:R-:W-:Y:S02]  /*3fa0*/  MUFU.EX2 R10, R192 ;  /* 0x000000c0000a7308 */ /* 0x000fe40000000800 */
[----:B------:R-:W-:Y:S01]  /*3fb0*/  FMUL.FTZ R14, R14, R11 ;  /* 0x0000000b0e0e7220 */ /* 0x000fe20000410000 */
[----:B-1----:R-:W-:Y:S02]  /*3fc0*/  FSEL R9, R180, -INF , P0 ;  /* 0xff800000b4097808 */ /* 0x002fe40000000000 */
[----:B------:R-:W-:Y:S03]  /*3fd0*/  F2FP.BF16.PACK_AB R11, R21, R20 ;  /* 0x00000014150b723e */ /* 0x000fe600000010ff */
[--C-:B------:R-:W-:Y:S02]  /*3fe0*/  FFMA.FTZ R9, R9, c[0x0][0x29c], -R193.reuse ;  /* 0x0000a70009097a23 */ /* 0x100fe400000108c1 */
[----:B------:R-:W-:Y:S02]  /*3ff0*/  FFMA.FTZ R193, R12, c[0x0][0x29c], -R193 ;  /* 0x0000a7000cc17a23 */ /* 0x000fe400000108c1 */
[----:B------:R-:W-:Y:S02]  /*4000*/  FMUL.FTZ R12, R168, R25 ;  /* 0x00000019a80c7220 */ /* 0x000fe40000410000 */
[----:B------:R-:W-:Y:S02]  /*4010*/  MUFU.EX2 R5, R193 ;  /* 0x000000c100057308 */ /* 0x000fe40000000800 */
[----:B------:R-:W-:Y:S02]  /*4020*/  FMUL.FTZ R12, R13, R12 ;  /* 0x0000000c0d0c7220 */ /* 0x000fe40000410000 */
[----:B------:R-:W-:Y:S03]  /*4030*/  FFMA.FTZ R13, -R182, R182, 1 ;  /* 0x3f800000b60d7423 */ /* 0x000fe600000101b6 */
[----:B------:R-:W-:Y:S01]  /*4040*/  F2FP.BF16.PACK_AB R12, R12, R17 ;  /* 0x000000110c0c723e */ /* 0x000fe200000010ff */
[----:B------:R-:W-:Y:S01]  /*4050*/  FMUL.FTZ R16, R13, R16 ;  /* 0x000000100d107220 */ /* 0x000fe20000410000 */
[----:B--2---:R-:W-:Y:S01]  /*4060*/  F2FP.BF16.PACK_AB R6, R164, R171 ;  /* 0x000000aba406723e */ /* 0x004fe200000010ff */
[----:B------:R-:W1:Y:S03]  /*4070*/  MUFU.EX2 R9, R9 ;  /* 0x0000000900097308 */ /* 0x000e660000000800 */
[----:B------:R-:W-:Y:S01]  /*4080*/  F2FP.BF16.PACK_AB R14, R14, R16 ;  /* 0x000000100e0e723e */ /* 0x000fe200000010ff */
[--C-:B---3--:R-:W-:Y:S02]  /*4090*/  FADD.FTZ R22, R22, -R4.reuse ;  /* 0x8000000416167221 */ /* 0x108fe40000010000 */
[--C-:B------:R-:W-:Y:S02]  /*40a0*/  FADD.FTZ R23, R23, -R4.reuse ;  /* 0x8000000417177221 */ /* 0x100fe40000010000 */
[----:B------:R-:W-:Y:S02]  /*40b0*/  FMUL.FTZ R22, R177, R22 ;  /* 0x00000016b1167220 */ /* 0x000fe40000410000 */
[----:B------:R-:W-:Y:S02]  /*40c0*/  FMUL.FTZ R23, R175, R23 ;  /* 0x00000017af177220 */ /* 0x000fe40000410000 */
[--C-:B------:R-:W-:Y:S02]  /*40d0*/  FADD.FTZ R35, R35, -R4.reuse ;  /* 0x8000000423237221 */ /* 0x100fe40000010000 */
[--C-:B------:R-:W-:Y:S02]  /*40e0*/  FADD.FTZ R26, R26, -R4.reuse ;  /* 0x800000041a1a7221 */ /* 0x100fe40000010000 */
[--C-:B------:R-:W-:Y:S02]  /*40f0*/  FADD.FTZ R27, R27, -R4.reuse ;  /* 0x800000041b1b7221 */ /* 0x100fe40000010000 */
[--C-:B------:R-:W-:Y:S02]  /*4100*/  FADD.FTZ R30, R30, -R4.reuse ;  /* 0x800000041e1e7221 */ /* 0x100fe40000010000 */
[----:B-1----:R-:W-:Y:S01]  /*4110*/  FMUL.FTZ R8, R9, R32 ;  /* 0x0000002009087220 */ /* 0x002fe20000410000 */
[C---:B------:R-:W-:Y:S01]  /*4120*/  F2FP.BF16.PACK_AB R9, R5.reuse, R9 ;  /* 0x000000090509723e */ /* 0x040fe200000010ff */
[----:B------:R-:W-:Y:S02]  /*4130*/  FMUL.FTZ R5, R5, R33 ;  /* 0x0000002105057220 */ /* 0x000fe40000410000 */
[----:B------:R-:W-:Y:S02]  /*4140*/  FMUL.FTZ R8, R18, R8 ;  /* 0x0000000812087220 */ /* 0x000fe40000410000 */
[----:B------:R-:W-:Y:S01]  /*4150*/  FMUL.FTZ R13, R19, R5 ;  /* 0x00000005130d7220 */ /* 0x000fe20000410000 */
[----:B------:R-:W-:Y:S01]  /*4160*/  F2FP.BF16.PACK_AB R5, R175, R177 ;  /* 0x000000b1af05723e */ /* 0x000fe200000010ff */
[--C-:B------:R-:W-:Y:S02]  /*4170*/  FADD.FTZ R31, R31, -R4.reuse ;  /* 0x800000041f1f7221 */ /* 0x100fe40000010000 */
[----:B------:R-:W-:Y:S01]  /*4180*/  FADD.FTZ R34, R34, -R4 ;  /* 0x8000000422227221 */ /* 0x000fe20000010000 */
[----:B------:R-:W-:Y:S01]  /*4190*/  F2FP.BF16.PACK_AB R13, R13, R8 ;  /* 0x000000080d0d723e */ /* 0x000fe200000010ff */
[----:B------:R1:W-:Y:S01]  /*41a0*/  STS [R244+0x400], R5 ;  /* 0x00040005f4007388 */ /* 0x0003e20000000800 */
[C---:B------:R-:W-:Y:S01]  /*41b0*/  F2FP.BF16.PACK_AB R8, R173.reuse, R174 ;  /* 0x000000aead08723e */ /* 0x040fe200000010ff */
[----:B------:R-:W-:Y:S02]  /*41c0*/  FMUL.FTZ R26, R174, R26 ;  /* 0x0000001aae1a7220 */ /* 0x000fe40000410000 */
[----:B------:R-:W-:Y:S01]  /*41d0*/  FMUL.FTZ R27, R173, R27 ;  /* 0x0000001bad1b7220 */ /* 0x000fe20000410000 */
[----:B------:R2:W-:Y:S01]  /*41e0*/  STS [R247], R15 ;  /* 0x0000000ff7007388 */ /* 0x0005e20000000800 */
[----:B------:R-:W-:Y:S02]  /*41f0*/  FMUL.FTZ R30, R171, R30 ;  /* 0x0000001eab1e7220 */ /* 0x000fe40000410000 */
[----:B------:R-:W-:Y:S02]  /*4200*/  FMUL.FTZ R31, R164, R31 ;  /* 0x0000001fa41f7220 */ /* 0x000fe40000410000 */
[----:B------:R3:W-:Y:S01]  /*4210*/  STS [R247+0x400], R8 ;  /* 0x00040008f7007388 */ /* 0x0007e20000000800 */
[----:B------:R-:W-:Y:S04]  /*4220*/  FMUL.FTZ R34, R24, R34 ;  /* 0x0000002218227220 */ /* 0x000fe80000410000 */
[----:B------:R4:W-:Y:S05]  /*4230*/  STS [R245], R7 ;  /* 0x00000007f5007388 */ /* 0x0009ea0000000800 */
[----:B------:R5:W-:Y:S01]  /*4240*/  STS [R245+0x400], R6 ;  /* 0x00040006f5007388 */ /* 0x000be20000000800 */
[C---:B-1----:R-:W-:Y:S04]  /*4250*/  F2FP.BF16.PACK_AB R5, R10.reuse, R24 ;  /* 0x000000180a05723e */ /* 0x042fe800000010ff */
[----:B------:R1:W-:Y:S01]  /*4260*/  STS [R246], R9 ;  /* 0x00000009f6007388 */ /* 0x0003e20000000800 */
[----:B------:R-:W-:Y:S02]  /*4270*/  FMUL.FTZ R10, R10, R35 ;  /* 0x000000230a0a7220 */ /* 0x000fe40000410000 */
[----:B--2---:R-:W-:Y:S02]  /*4280*/  FFMA.FTZ R15, -R178, R178, 1 ;  /* 0x3f800000b20f7423 */ /* 0x004fe400000101b2 */
[----:B------:R2:W-:Y:S02]  /*4290*/  STS [R246+0x400], R5 ;  /* 0x00040005f6007388 */ /* 0x0005e40000000800 */
[----:B------:R-:W-:Y:S03]  /*42a0*/  FMUL.FTZ R10, R15, R10 ;  /* 0x0000000a0f0a7220 */ /* 0x000fe60000410000 */
[----:B------:R-:W-:Y:S01]  /*42b0*/  BAR.SYNC.DEFER_BLOCKING 0x0 ;  /* 0x0000000000007b1d */ /* 0x000fe20000010000 */
[----:B---3--:R-:W-:Y:S02]  /*42c0*/  FFMA.FTZ R8, -R190, R190, 1 ;  /* 0x3f800000be087423 */ /* 0x008fe400000101be */
[----:B----4-:R-:W-:Y:S02]  /*42d0*/  FFMA.FTZ R7, -R198, R198, 1 ;  /* 0x3f800000c6077423 */ /* 0x010fe400000101c6 */
[----:B------:R-:W-:Y:S02]  /*42e0*/  FMUL.FTZ R8, R8, R26 ;  /* 0x0000001a08087220 */ /* 0x000fe40000410000 */
[----:B------:R-:W-:Y:S02]  /*42f0*/  FMUL.FTZ R7, R7, R22 ;  /* 0x0000001607077220 */ /* 0x000fe40000410000 */
[----:B-----5:R-:W-:Y:S04]  /*4300*/  FFMA.FTZ R6, -R189, R189, 1 ;  /* 0x3f800000bd067423 */ /* 0x020fe800000101bd */
[----:B------:R-:W-:Y:S02]  /*4310*/  FMUL.FTZ R6, R6, R27 ;  /* 0x0000001b06067220 */ /* 0x000fe40000410000 */
[----:B-1----:R-:W-:Y:S03]  /*4320*/  FFMA.FTZ R9, -R179, R179, 1 ;  /* 0x3f800000b3097423 */ /* 0x002fe600000101b3 */
[----:B------:R-:W-:Y:S01]  /*4330*/  F2FP.BF16.PACK_AB R6, R6, R8 ;  /* 0x000000080606723e */ /* 0x000fe200000010ff */
[----:B--2---:R-:W-:Y:S02]  /*4340*/  FFMA.FTZ R5, -R197, R197, 1 ;  /* 0x3f800000c5057423 */ /* 0x004fe400000101c5 */
[----:B------:R-:W-:Y:S02]  /*4350*/  FMUL.FTZ R8, R9, R34 ;  /* 0x0000002209087220 */ /* 0x000fe40000410000 */
[----:B------:R-:W-:Y:S01]  /*4360*/  FMUL.FTZ R5, R5, R23 ;  /* 0x0000001705057220 */ /* 0x000fe20000410000 */
[----:B------:R-:W-:Y:S04]  /*4370*/  STS [R244+0x2000], R11 ;  /* 0x0020000bf4007388 */ /* 0x000fe80000000800 */
[----:B------:R-:W-:Y:S01]  /*4380*/  F2FP.BF16.PACK_AB R4, R5, R7 ;  /* 0x000000070504723e */ /* 0x000fe200000010ff */
[----:B------:R-:W-:Y:S02]  /*4390*/  FFMA.FTZ R7, -R184, R184, 1 ;  /* 0x3f800000b8077423 */ /* 0x000fe400000101b8 */
[----:B------:R-:W-:Y:S02]  /*43a0*/  FFMA.FTZ R5, -R183, R183, 1 ;  /* 0x3f800000b7057423 */ /* 0x000fe400000101b7 */
[----:B------:R1:W-:Y:S01]  /*43b0*/  STS [R244+0x2400], R4 ;  /* 0x00240004f4007388 */ /* 0x0003e20000000800 */
[----:B------:R-:W-:Y:S02]  /*43c0*/  FMUL.FTZ R7, R7, R30 ;  /* 0x0000001e07077220 */ /* 0x000fe40000410000 */
[----:B------:R-:W-:Y:S02]  /*43d0*/  FMUL.FTZ R5, R5, R31 ;  /* 0x0000001f05057220 */ /* 0x000fe40000410000 */
[----:B------:R-:W-:Y:S03]  /*43e0*/  STS [R247+0x2000], R12 ;  /* 0x0020000cf7007388 */ /* 0x000fe60000000800 */
[----:B------:R-:W-:Y:S02]  /*43f0*/  F2FP.BF16.PACK_AB R5, R5, R7 ;  /* 0x000000070505723e */ /* 0x000fe400000010ff */
        /* <DEDUP_REMOVED lines=33> */
[-C--:B-----5:R-:W-:Y:S08]  /*4610*/  HMMA.16816.F32.BF16 R84, R4, R24.reuse, R84 ;  /* 0x000000180454723c */ /* 0x0a0ff00000041854 */
[C---:B------:R-:W-:Y:S08]  /*4620*/  HMMA.16816.F32.BF16 R88, R12.reuse, R24, R88 ;  /* 0x000000180c58723c */ /* 0x040ff00000041858 */
[-C--:B------:R-:W-:Y:S01]  /*4630*/  HMMA.16816.F32.BF16 R92, R12, R26.reuse, R92 ;  /* 0x0000001a0c5c723c */ /* 0x080fe2000004185c */
[----:B------:R-:W3:Y:S07]  /*4640*/  LDSM.16.MT88.4 R12, [R0+0x1e880] ;  /* 0x01e88000000c783b */ /* 0x000eee0000004200 */
[----:B------:R-:W-:Y:S01]  /*4650*/  HMMA.16816.F32.BF16 R96, R4, R26, R96 ;  /* 0x0000001a0460723c */ /* 0x000fe20000041860 */
[----:B------:R-:W4:Y:S05]  /*4660*/  LDSM.16.MT88.4 R4, [R234+0x21280] ;  /* 0x02128000ea04783b */ /* 0x000f2a0000004200 */
[----:B------:R-:W5:Y:S02]  /*4670*/  LDSM.16.MT88.4 R24, [R0+0x1b080] ;  /* 0x01b080000018783b */ /* 0x000f640000004200 */
        /* <DEDUP_REMOVED lines=27> */
[-C--:B-----5:R-:W-:Y:S08]  /*4830*/  HMMA.16816.F32.BF16 R52, R4, R24.reuse, R52 ;  /* 0x000000180434723c */ /* 0x0a0ff00000041834 */
        /* <DEDUP_REMOVED lines=40> */
[----:B-123--:R-:W2:Y:S01]  /*4ac0*/  LDL.64 R202, [R1] ;  /* 0x0000000001ca7983 */ /* 0x00eea20000100a00 */
[----:B------:R-:W-:Y:S01]  /*4ad0*/  ULDC.64 UR4, c[0x0][0x208] ;  /* 0x0000820000047ab9 */ /* 0x000fe20000000a00 */
[----:B------:R-:W-:Y:S01]  /*4ae0*/  IMAD.U32 R16, RZ, RZ, UR8 ;  /* 0x00000008ff107e24 */ /* 0x000fe2000f8e00ff */
[C---:B------:R-:W-:Y:S01]  /*4af0*/  LOP3.LUT P2, RZ, R250.reuse, 0x2, RZ, 0xc0, !PT ;  /* 0x00000002faff7812 */ /* 0x040fe2000784c0ff */
[----:B------:R-:W3:Y:S01]  /*4b00*/  LDL R200, [R1+0x10] ;  /* 0x0000100001c87983 */ /* 0x000ee20000100800 */
[----:B------:R-:W-:Y:S01]  /*4b10*/  LOP3.LUT P4, RZ, R250, 0x8, RZ, 0xc0, !PT ;  /* 0x00000008faff7812 */ /* 0x000fe2000788c0ff */
[----:B------:R-:W-:Y:S01]  /*4b20*/  IMAD.U32 R14, RZ, RZ, UR8 ;  /* 0x00000008ff0e7e24 */ /* 0x000fe2000f8e00ff */
[----:B------:R-:W-:Y:S01]  /*4b30*/  UIMAD.WIDE.U32 UR18, UR15, UR4, URZ ;  /* 0x000000040f1272a5 */ /* 0x000fe2000f8e003f */
[----:B------:R-:W4:Y:S01]  /*4b40*/  LDL.64 R18, [R1+0x18] ;  /* 0x0000180001127983 */ /* 0x000f220000100a00 */
[----:B------:R-:W-:Y:S01]  /*4b50*/  USHF.R.S32.HI UR16, URZ, 0x1f, UR15 ;  /* 0x0000001f3f107899 */ /* 0x000fe2000801140f */
[----:B------:R-:W-:Y:S02]  /*4b60*/  IMAD.U32 R12, RZ, RZ, UR8 ;  /* 0x00000008ff0c7e24 */ /* 0x000fe4000f8e00ff */
[----:B------:R-:W1:Y:S01]  /*4b70*/  S2R R11, SR_TID.X ;  /* 0x00000000000b7919 */ /* 0x000e620000002100 */
[----:B------:R-:W-:Y:S01]  /*4b80*/  UIMAD UR16, UR16, UR4, URZ ;  /* 0x00000004101072a4 */ /* 0x000fe2000f8e023f */
[----:B------:R-:W-:Y:S01]  /*4b90*/  IMAD.U32 R8, RZ, RZ, UR18 ;  /* 0x00000012ff087e24 */ /* 0x000fe2000f8e00ff */
[----:B------:R-:W-:Y:S01]  /*4ba0*/  USHF.L.U32 UR4, UR15, 0x6, URZ ;  /* 0x000000060f047899 */ /* 0x000fe2000800063f */
[----:B------:R-:W-:Y:S01]  /*4bb0*/  IMAD.U32 R10, RZ, RZ, UR18 ;  /* 0x00000012ff0a7e24 */ /* 0x000fe2000f8e00ff */
[----:B------:R-:W-:Y:S04]  /*4bc0*/  UIMAD UR16, UR15, UR5, UR16 ;  /* 0x000000050f1072a4 */ /* 0x000fe8000f8e0210 */
[----:B------:R-:W-:Y:S06]  /*4bd0*/  UIADD3 UR16, UR19, UR16, URZ ;  /* 0x0000001013107290 */ /* 0x000fec000fffe03f */
[----:B------:R-:W-:Y:S01]  /*4be0*/  IMAD.U32 R9, RZ, RZ, UR16 ;  /* 0x00000010ff097e24 */ /* 0x000fe2000f8e00ff */
[----:B--2---:R-:W-:Y:S04]  /*4bf0*/  LEA R8, P0, R8, R202, 0x7 ;  /* 0x000000ca08087211 */ /* 0x004fe800078038ff */
[----:B------:R-:W-:Y:S01]  /*4c00*/  LEA.HI.X R9, R10, R203, R9, 0x7, P0 ;  /* 0x000000cb0a097211 */ /* 0x000fe200000f3c09 */
[----:B------:R-:W-:Y:S01]  /*4c10*/  IMAD.U32 R10, RZ, RZ, UR4 ;  /* 0x00000004ff0a7e24 */ /* 0x000fe2000f8e00ff */
[--C-:B------:R-:W-:Y:S02]  /*4c20*/  IADD3 R16, P1, P0, R16, 0x80, R8.reuse ;  /* 0x0000008010107810 */ /* 0x100fe4000783e008 */
[----:B---3--:R-:W-:Y:S02]  /*4c30*/  LOP3.LUT P3, RZ, R200, 0x1, RZ, 0xc0, !PT ;  /* 0x00000001c8ff7812 */ /* 0x008fe4000786c0ff */
[--C-:B------:R-:W-:Y:S02]  /*4c40*/  IADD3.X R17, RZ, UR14, R9.reuse, P1, P0 ;  /* 0x0000000eff117c10 */ /* 0x100fe40008fe0409 */
[----:B------:R-:W-:Y:S02]  /*4c50*/  IADD3 R14, P1, P0, R14, 0x100, R8 ;  /* 0x000001000e0e7810 */ /* 0x000fe4000783e008 */
[----:B------:R-:W-:Y:S02]  /*4c60*/  IADD3 R10, -R251, UR9, -R10 ;  /* 0x00000009fb0a7c10 */ /* 0x000fe4000fffe90a */
[--C-:B------:R-:W-:Y:S02]  /*4c70*/  IADD3.X R15, RZ, UR14, R9.reuse, P1, P0 ;  /* 0x0000000eff0f7c10 */ /* 0x100fe40008fe0409 */
[----:B------:R-:W-:Y:S04]  /*4c80*/  IADD3 R12, P1, P0, R12, 0x180, R8 ;  /* 0x000001800c0c7810 */ /* 0x000fe8000783e008 */
[----:B------:R-:W-:Y:S02]  /*4c90*/  IADD3.X R13, RZ, UR14, R9, P1, P0 ;  /* 0x0000000eff0d7c10 */ /* 0x000fe40008fe0409 */
[----:B------:R-:W-:Y:S02]  /*4ca0*/  ISETP.LT.OR P0, PT, R10, 0x1, !P3 ;  /* 0x000000010a00780c */ /* 0x000fe40005f01670 */
[----:B------:R-:W-:Y:S11]  /*4cb0*/  LOP3.LUT P1, RZ, R250, 0x4, RZ, 0xc0, !PT ;  /* 0x00000004faff7812 */ /* 0x000ff6000782c0ff */
        /* <DEDUP_REMOVED lines=15> */
[C---:B------:R-:W-:Y:S02]  /*4db0*/  ISETP.LT.OR P0, PT, R10.reuse, 0x21, !P3 ;  /* 0x000000210a00780c */ /* 0x040fe40005f01670 */
[C---:B-1----:R-:W-:Y:S11]  /*4dc0*/  ISETP.GT.AND P3, PT, R11.reuse, 0xf, PT ;  /* 0x0000000f0b00780c */ /* 0x042ff60003f64270 */
[----:B------:R1:W-:Y:S01]  /*4dd0*/  LDGSTS.E.BYPASS.LTC128B.128 [R242+0x19080], [R8.64], !P0 ;  /* 0x1908000008f27fae */ /* 0x0003e2000c101d4a */
[C---:B------:R-:W-:Y:S11]  /*4de0*/  ISETP.LT.OR P0, PT, R10.reuse, 0x21, !P2 ;  /* 0x000000210a00780c */ /* 0x040ff60005701670 */
[----:B------:R-:W-:Y:S02]  /*4df0*/  @!UPT UIADD3 URZ, URZ, URZ, URZ ;  /* 0x0000003f3f3ff290 */ /* 0x000fe4000fffe03f */
[----:B------:R2:W-:Y:S01]  /*4e00*/  LDGSTS.E.BYPASS.LTC128B.128 [R242+0x1b080], [R16.64], !P0 ;  /* 0x1b08000010f27fae */ /* 0x0005e2000c101d4a */
[C---:B------:R-:W-:Y:S01]  /*4e10*/  ISETP.LT.OR P0, PT, R10.reuse, 0x21, !P1 ;  /* 0x000000210a00780c */ /* 0x040fe20004f01670 */
[----:B-1----:R-:W-:Y:S11]  /*4e20*/  IMAD.U32 R8, RZ, RZ, UR4 ;  /* 0x00000004ff087e24 */ /* 0x002ff6000f8e00ff */
[----:B------:R-:W-:Y:S01]  /*4e30*/  @!UPT UIADD3 URZ, URZ, URZ, URZ ;  /* 0x0000003f3f3ff290 */ /* 0x000fe2000fffe03f */
[----:B------:R2:W-:Y:S01]  /*4e40*/  LDGSTS.E.BYPASS.LTC128B.128 [R242+0x1d080], [R14.64], !P0 ;  /* 0x1d0800000ef27fae */ /* 0x0005e2000c101d4a */
[----:B------:R-:W-:Y:S01]  /*4e50*/  ISETP.LT.OR P0, PT, R10, 0x21, !P4 ;  /* 0x000000210a00780c */ /* 0x000fe20006701670 */
[----:B------:R-:W-:Y:S02]  /*4e60*/  @!P3 IMAD.SHL.U32 R10, R11, 0x10, RZ ;  /* 0x000000100b0ab824 */ /* 0x000fe400078e00ff */
[----:B----4-:R-:W-:Y:S10]  /*4e70*/  @!P3 IMAD.WIDE R8, R8, 0x4, R18 ;  /* 0x000000040808b825 */ /* 0x010ff400078e0212 */
[----:B------:R2:W-:Y:S04]  /*4e80*/  LDGSTS.E.BYPASS.LTC128B.128 [R242+0x1f080], [R12.64], !P0 ;  /* 0x1f0800000cf27fae */ /* 0x0005e8000c101d4a */
[----:B------:R2:W-:Y:S02]  /*4e90*/  @!P3 LDGSTS.E.BYPASS.LTC128B.128 [R10+0x20180], [R8.64] ;  /* 0x20180000080abfae */ /* 0x0005e4000b901d4a */
.L_x_612:
        /* <DEDUP_REMOVED lines=94> */
[----:B------:R-:W-:Y:S01]  /*5480*/  ULDC.64 UR4, c[0x0][0x178] ;  /* 0x00005e0000047ab9 */ /* 0x000fe20000000a00 */
[----:B------:R-:W-:Y:S01]  /*5490*/  IMAD.U32 R12, RZ, RZ, UR7 ;  /* 0x00000007ff0c7e24 */ /* 0x000fe2000f8e00ff */
[----:B------:R-:W5:Y:S01]  /*54a0*/  LDL.64 R14, [R1+0x20] ;  /* 0x00002000010e7983 */ /* 0x000f620000100a00 */
[----:B------:R-:W-:Y:S01]  /*54b0*/  LOP3.LUT P4, RZ, R249, 0x8, RZ, 0xc0, !PT ;  /* 0x00000008f9ff7812 */ /* 0x000fe2000788c0ff */
[----:B------:R-:W-:Y:S01]  /*54c0*/  USHF.R.S32.HI UR16, URZ, 0x1f, UR15 ;  /* 0x0000001f3f107899 */ /* 0x000fe2000801140f */
[----:B------:R-:W-:Y:S01]  /*54d0*/  IMAD.U32 R10, RZ, RZ, UR7 ;  /* 0x00000007ff0a7e24 */ /* 0x000fe2000f8e00ff */
[----:B------:R-:W-:Y:S01]  /*54e0*/  UIMAD.WIDE.U32 UR18, UR15, UR4, URZ ;  /* 0x000000040f1272a5 */ /* 0x000fe2000f8e003f */
[----:B------:R-:W-:Y:S01]  /*54f0*/  IMAD.U32 R8, RZ, RZ, UR7 ;  /* 0x00000007ff087e24 */ /* 0x000fe2000f8e00ff */
[----:B------:R-:W-:Y:S02]  /*5500*/  UIMAD UR16, UR16, UR4, URZ ;  /* 0x00000004101072a4 */ /* 0x000fe4000f8e023f */
[----:B------:R-:W-:Y:S02]  /*5510*/  USHF.L.U32 UR4, UR15, 0x6, URZ ;  /* 0x000000060f047899 */ /* 0x000fe4000800063f */
[----:B------:R-:W-:Y:S01]  /*5520*/  UIMAD UR16, UR15, UR5, UR16 ;  /* 0x000000050f1072a4 */ /* 0x000fe2000f8e0210 */
[----:B------:R-:W-:Y:S02]  /*5530*/  IMAD.U32 R4, RZ, RZ, UR18 ;  /* 0x00000012ff047e24 */ /* 0x000fe4000f8e00ff */
[----:B------:R-:W-:Y:S01]  /*5540*/  IMAD.U32 R6, RZ, RZ, UR18 ;  /* 0x00000012ff067e24 */ /* 0x000fe2000f8e00ff */
[----:B------:R-:W-:Y:S06]  /*5550*/  UIADD3 UR16, UR19, UR16, URZ ;  /* 0x0000001013107290 */ /* 0x000fec000fffe03f */
[----:B------:R-:W-:Y:S01]  /*5560*/  IMAD.U32 R5, RZ, RZ, UR16 ;  /* 0x00000010ff057e24 */ /* 0x000fe2000f8e00ff */
[----:B--2---:R-:W-:Y:S02]  /*5570*/  LEA R4, P0, R4, R224, 0x7 ;  /* 0x000000e004047211 */ /* 0x004fe400078038ff */
[----:B------:R-:W2:Y:S02]  /*5580*/  S2R R224, SR_TID.X ;  /* 0x0000000000e07919 */ /* 0x000ea40000002100 */
[----:B------:R-:W-:Y:S01]  /*5590*/  LEA.HI.X R5, R6, R225, R5, 0x7, P0 ;  /* 0x000000e106057211 */ /* 0x000fe200000f3c05 */
[----:B------:R-:W-:Y:S01]  /*55a0*/  IMAD.U32 R6, RZ, RZ, UR4 ;  /* 0x00000004ff067e24 */ /* 0x000fe2000f8e00ff */
[--C-:B------:R-:W-:Y:S04]  /*55b0*/  IADD3 R12, P1, P0, R12, 0x80, R4.reuse ;  /* 0x000000800c0c7810 */ /* 0x100fe8000783e004 */
[--C-:B------:R-:W-:Y:S02]  /*55c0*/  IADD3.X R13, RZ, UR6, R5.reuse, P1, P0 ;  /* 0x00000006ff0d7c10 */ /* 0x100fe40008fe0405 */
[----:B------:R-:W-:Y:S02]  /*55d0*/  IADD3 R10, P1, P0, R10, 0x100, R4 ;  /* 0x000001000a0a7810 */ /* 0x000fe4000783e004 */
[----:B------:R-:W-:Y:S02]  /*55e0*/  IADD3 R6, -R251, UR9, -R6 ;  /* 0x00000009fb067c10 */ /* 0x000fe4000fffe906 */
[--C-:B------:R-:W-:Y:S02]  /*55f0*/  IADD3.X R11, RZ, UR6, R5.reuse, P1, P0 ;  /* 0x00000006ff0b7c10 */ /* 0x100fe40008fe0405 */
[----:B------:R-:W-:Y:S04]  /*5600*/  IADD3 R8, P1, P0, R8, 0x180, R4 ;  /* 0x0000018008087810 */ /* 0x000fe8000783e004 */
[----:B------:R-:W-:Y:S02]  /*5610*/  IADD3.X R9, RZ, UR6, R5, P1, P0 ;  /* 0x00000006ff097c10 */ /* 0x000fe40008fe0405 */
[----:B------:R-:W-:Y:S02]  /*5620*/  ISETP.LT.OR P0, PT, R6, 0x1, !P3 ;  /* 0x000000010600780c */ /* 0x000fe40005f01670 */
[----:B--2---:R-:W-:Y:S02]  /*5630*/  ISETP.GT.AND P5, PT, R224, 0xf, PT ;  /* 0x0000000fe000780c */ /* 0x004fe40003fa4270 */
[----:B------:R-:W-:Y:S09]  /*5640*/  LOP3.LUT P1, RZ, R249, 0x4, RZ, 0xc0, !PT ;  /* 0x00000004f9ff7812 */ /* 0x000ff2000782c0ff */
        /* <DEDUP_REMOVED lines=21> */
[C---:B------:R-:W-:Y:S01]  /*57a0*/  ISETP.LT.OR P0, PT, R6.reuse, 0x21, !P1 ;  /* 0x000000210600780c */ /* 0x040fe20004f01670 */
[----:B--2---:R-:W-:Y:S11]  /*57b0*/  IMAD.U32 R4, RZ, RZ, UR4 ;  /* 0x00000004ff047e24 */ /* 0x004ff6000f8e00ff */
[----:B------:R-:W-:Y:S01]  /*57c0*/  @!UPT UIADD3 URZ, URZ, URZ, URZ ;  /* 0x0000003f3f3ff290 */ /* 0x000fe2000fffe03f */
[----:B------:R4:W-:Y:S01]  /*57d0*/  LDGSTS.E.BYPASS.LTC128B.128 [R242+0x15080], [R10.64], !P0 ;  /* 0x150800000af27fae */ /* 0x0009e2000c101d4a */
[----:B------:R-:W-:Y:S01]  /*57e0*/  ISETP.LT.OR P0, PT, R6, 0x21, !P4 ;  /* 0x000000210600780c */ /* 0x000fe20006701670 */
[----:B------:R-:W-:Y:S02]  /*57f0*/  @!P5 IMAD.SHL.U32 R6, R224, 0x10, RZ ;  /* 0x00000010e006d824 */ /* 0x000fe400078e00ff */
[----:B-----5:R-:W-:Y:S10]  /*5800*/  @!P5 IMAD.WIDE R4, R4, 0x4, R14 ;  /* 0x000000040404d825 */ /* 0x020ff400078e020e */
[----:B------:R4:W-:Y:S04]  /*5810*/  LDGSTS.E.BYPASS.LTC128B.128 [R242+0x17080], [R8.64], !P0 ;  /* 0x1708000008f27fae */ /* 0x0009e8000c101d4a */
[----:B------:R4:W-:Y:S02]  /*5820*/  @!P5 LDGSTS.E.BYPASS.LTC128B.128 [R6+0x20080], [R4.64] ;  /* 0x200800000406dfae */ /* 0x0009e4000b901d4a */
.L_x_613:
[----:B--2-4-:R-:W2:Y:S01]  /*5830*/  LDL.64 R8, [R1+0x28] ;  /* 0x0000280001087983 */ /* 0x014ea20000100a00 */
[----:B------:R-:W-:Y:S02]  /*5840*/  USHF.L.U32 UR12, UR12, 0xe, URZ ;  /* 0x0000000e0c0c7899 */ /* 0x000fe4000800063f */
[----:B------:R-:W-:Y:S01]  /*5850*/  UISETP.GE.AND UP0, UPT, UR15, UR13, UPT ;  /* 0x0000000d0f00728c */ /* 0x000fe2000bf06270 */
[----:B------:R-:W4:Y:S03]  /*5860*/  LDL R6, [R1+0x14] ;  /* 0x0000140001067983 */ /* 0x000f260000100800 */
[----:B------:R-:W-:Y:S01]  /*5870*/  IMAD.U32 R5, RZ, RZ, UR12 ;  /* 0x0000000cff057e24 */ /* 0x000fe2000f8e00ff */
[----:B------:R-:W-:Y:S04]  /*5880*/  LDSM.16.MT88.4 R224, [R0+0x5080] ;  /* 0x0050800000e0783b */ /* 0x000fe80000004200 */
[----:B------:R-:W0:Y:S01]  /*5890*/  LDGDEPBAR ;  /* 0x00000000000079af */ /* 0x000e220000000000 */
[----:B--2---:R-:W-:Y:S01]  /*58a0*/  IADD3 R4, P0, R8, UR12, RZ ;  /* 0x0000000c08047c10 */ /* 0x004fe2000ff1e0ff */
[----:B------:R-:W-:Y:S03]  /*58b0*/  UMOV UR12, UR15 ;  /* 0x0000000f000c7c82 */ /* 0x000fe60008000000 */
[----:B----4-:R-:W-:Y:S02]  /*58c0*/  LEA.HI.X.SX32 R5, R5, R6, 0x1, P0 ;  /* 0x0000000605057211 */ /* 0x010fe400000f0eff */
[C---:B------:R-:W-:Y:S04]  /*58d0*/  LEA R240, P0, R4.reuse, c[0x0][0x220], 0x2 ;  /* 0x0000880004f07a11 */ /* 0x040fe800078010ff */
        /* <DEDUP_REMOVED lines=144> */
[----:B-1----:R-:W-:-:S02]  /*61e0*/  FMUL.FTZ R35, R101, c[0x0][0x298] ;  /* 0x0000a60065237a20 */ /* 0x002fc40000410000 */
        /* <DEDUP_REMOVED lines=62> */
.L_x_611:
[----:B------:R-:W-:Y:S05]  /*65d0*/  @P0 BRA `(.L_x_615) ;  /* 0x00001e6000000947 */ /* 0x000fea0003800000 */
[----:B------:R-:W2:Y:S01]  /*65e0*/  LDL R101, [R1+0x30] ;  /* 0x0000300001657983 */ /* 0x000ea20000100800 */
[----:B------:R-:W-:Y:S02]  /*65f0*/  F2FP.BF16.PACK_AB R37, R37, R36 ;  /* 0x000000242525723e */ /* 0x000fe400000010ff */
[----:B------:R-:W-:Y:S01]  /*6600*/  F2FP.BF16.PACK_AB R38, R39, R38 ;  /* 0x000000262726723e */ /* 0x000fe200000010ff */
[----:B------:R-:W3:Y:S01]  /*6610*/  S2R R103, SR_TID.X ;  /* 0x0000000000677919 */ /* 0x000ee20000002100 */
        /* <DEDUP_REMOVED lines=12> */
[----:B---3--:R-:W-:Y:S02]  /*66e0*/  SHF.R.S32.HI R5, RZ, 0x1f, R103 ;  /* 0x0000001fff057819 */ /* 0x008fe40000011467 */
[----:B------:R-:W-:Y:S02]  /*66f0*/  F2FP.BF16.PACK_AB R60, R61, R60 ;  /* 0x0000003c3d3c723e */ /* 0x000fe400000010ff */
[----:B-1----:R-:W-:-:S02]  /*6700*/  LEA.HI R3, R5, R103, RZ, 0x2 ;  /* 0x0000006705037211 */ /* 0x002fc400078f10ff */
        /* <DEDUP_REMOVED lines=66> */
[----:B-----5:R-:W-:Y:S01]  /*6b30*/  F2FP.BF16.PACK_AB R19, R127, R126 ;  /* 0x0000007e7f13723e */ /* 0x020fe200000010ff */
        /* <DEDUP_REMOVED lines=91> */
.L_x_616:
        /* <DEDUP_REMOVED lines=62> */
.L_x_618:
[----:B--234-:R-:W-:Y:S05]  /*74d0*/  BSYNC B0 ;  /* 0x0000000000007941 */ /* 0x01cfea0003800000 */
.L_x_617:
        /* <DEDUP_REMOVED lines=17> */
.L_x_620:
[----:B------:R-:W-:Y:S05]  /*75f0*/  BSYNC B0 ;  /* 0x0000000000007941 */ /* 0x000fea0003800000 */
.L_x_619:
        /* <DEDUP_REMOVED lines=16> */
.L_x_622:
[----:B------:R-:W-:Y:S05]  /*7700*/  BSYNC B0 ;  /* 0x0000000000007941 */ /* 0x000fea0003800000 */
.L_x_621:
        /* <DEDUP_REMOVED lines=16> */
.L_x_624:
[----:B------:R-:W-:Y:S05]  /*7810*/  BSYNC B0 ;  /* 0x0000000000007941 */ /* 0x000fea0003800000 */
.L_x_623:
        /* <DEDUP_REMOVED lines=16> */
.L_x_626:
[----:B------:R-:W-:Y:S05]  /*7920*/  BSYNC B0 ;  /* 0x0000000000007941 */ /* 0x000fea0003800000 */
.L_x_625:
        /* <DEDUP_REMOVED lines=16> */
.L_x_628:
[----:B------:R-:W-:Y:S05]  /*7a30*/  BSYNC B0 ;  /* 0x0000000000007941 */ /* 0x000fea0003800000 */
.L_x_627:
        /* <DEDUP_REMOVED lines=16> */
.L_x_630:
[----:B------:R-:W-:Y:S05]  /*7b40*/  BSYNC B0 ;  /* 0x0000000000007941 */ /* 0x000fea0003800000 */
.L_x_629:
        /* <DEDUP_REMOVED lines=16> */
.L_x_632:
[----:B------:R-:W-:Y:S05]  /*7c50*/  BSYNC B0 ;  /* 0x0000000000007941 */ /* 0x000fea0003800000 */
.L_x_631:
        /* <DEDUP_REMOVED lines=20> */
.L_x_634:
[----:B------:R-:W-:Y:S05]  /*7da0*/  BSYNC B0 ;  /* 0x0000000000007941 */ /* 0x000fea0003800000 */
.L_x_633:
        /* <DEDUP_REMOVED lines=15> */
.L_x_636:
[----:B------:R-:W-:Y:S05]  /*7ea0*/  BSYNC B0 ;  /* 0x0000000000007941 */ /* 0x000fea0003800000 */
.L_x_635:
        /* <DEDUP_REMOVED lines=14> */
.L_x_638:
[----:B------:R-:W-:Y:S05]  /*7f90*/  BSYNC B0 ;  /* 0x0000000000007941 */ /* 0x000fea0003800000 */
.L_x_637:
        /* <DEDUP_REMOVED lines=14> */
.L_x_640:
[----:B------:R-:W-:Y:S05]  /*8080*/  BSYNC B0 ;  /* 0x0000000000007941 */ /* 0x000fea0003800000 */
.L_x_639:
        /* <DEDUP_REMOVED lines=14> */
.L_x_642:
[----:B------:R-:W-:Y:S05]  /*8170*/  BSYNC B0 ;  /* 0x0000000000007941 */ /* 0x000fea0003800000 */
.L_x_641:
        /* <DEDUP_REMOVED lines=14> */
.L_x_644:
[----:B------:R-:W-:Y:S05]  /*8260*/  BSYNC B0 ;  /* 0x0000000000007941 */ /* 0x000fea0003800000 */
.L_x_643:
        /* <DEDUP_REMOVED lines=14> */
.L_x_646:
[----:B------:R-:W-:Y:S05]  /*8350*/  BSYNC B0 ;  /* 0x0000000000007941 */ /* 0x000fea0003800000 */
.L_x_645:
        /* <DEDUP_REMOVED lines=14> */
.L_x_615:
[----:B------:R-:W2:Y:S01]  /*8440*/  LDL R8, [R1+0x30] ;  /* 0x0000300001087983 */ /* 0x000ea20000100800 */
[----:B------:R-:W-:Y:S01]  /*8450*/  ISETP.NE.U32.AND P0, PT, RZ, c[0x0][0x358], PT ;  /* 0x0000d600ff007a0c */ /* 0x000fe20003f05070 */
[----:B-1----:R-:W-:-:S03]  /*8460*/  IMAD.MOV.U32 R2, RZ, RZ, 0x4 ;  /* 0x00000004ff027424 */ /* 0x002fc600078e00ff */
        /* <DEDUP_REMOVED lines=16> */
.L_x_647:
[----:B------:R-:W1:Y:S01]  /*8570*/  S2R R4, SR_TID.X ;  /* 0x0000000000047919 */ /* 0x000e620000002100 */
[----:B------:R-:W-:Y:S01]  /*8580*/  SEL R16, R8, RZ, !P1 ;  /* 0x000000ff08107207 */ /* 0x000fe20004800000 */
[----:B------:R-:W-:Y:S02]  /*8590*/  BSSY B0, `(.L_x_648) ;  /* 0x0000025000007945 */ /* 0x000fe40003800000 */
[----:B------:R-:W2:Y:S04]  /*85a0*/  S2R R9, SR_CTAID.X ;  /* 0x0000000000097919 */ /* 0x000ea80000002500 */
[----:B------:R-:W3:Y:S01]  /*85b0*/  S2R R20, SR_CTAID.Y ;  /* 0x0000000000147919 */ /* 0x000ee20000002600 */
[----:B-1---5:R-:W-:-:S04]  /*85c0*/  SHF.R.S32.HI R14, RZ, 0x1f, R4 ;  /* 0x0000001fff0e7819 */ /* 0x022fc80000011404 */
        /* <DEDUP_REMOVED lines=33> */
.L_x_649:
[----:B------:R-:W-:Y:S05]  /*87e0*/  BSYNC B0 ;  /* 0x0000000000007941 */ /* 0x000fea0003800000 */
.L_x_648:
        /* <DEDUP_REMOVED lines=17> */
.L_x_651:
[----:B------:R-:W-:Y:S05]  /*8900*/  BSYNC B0 ;  /* 0x0000000000007941 */ /* 0x000fea0003800000 */
.L_x_650:
        /* <DEDUP_REMOVED lines=16> */
.L_x_653:
[----:B------:R-:W-:Y:S05]  /*8a10*/  BSYNC B0 ;  /* 0x0000000000007941 */ /* 0x000fea0003800000 */
.L_x_652:
        /* <DEDUP_REMOVED lines=16> */
.L_x_655:
[----:B------:R-:W-:Y:S05]  /*8b20*/  BSYNC B0 ;  /* 0x0000000000007941 */ /* 0x000fea0003800000 */
.L_x_654:
        /* <DEDUP_REMOVED lines=16> */
.L_x_657:
[----:B------:R-:W-:Y:S05]  /*8c30*/  BSYNC B0 ;  /* 0x0000000000007941 */ /* 0x000fea0003800000 */
.L_x_656:
        /* <DEDUP_REMOVED lines=16> */
.L_x_659:
[----:B------:R-:W-:Y:S05]  /*8d40*/  BSYNC B0 ;  /* 0x0000000000007941 */ /* 0x000fea0003800000 */
.L_x_658:
        /* <DEDUP_REMOVED lines=16> */
.L_x_661:
[----:B------:R-:W-:Y:S05]  /*8e50*/  BSYNC B0 ;  /* 0x0000000000007941 */ /* 0x000fea0003800000 */
.L_x_660:
        /* <DEDUP_REMOVED lines=16> */
.L_x_663:
[----:B------:R-:W-:Y:S05]  /*8f60*/  BSYNC B0 ;  /* 0x0000000000007941 */ /* 0x000fea0003800000 */
.L_x_662:
        /* <DEDUP_REMOVED lines=20> */
.L_x_665:
[----:B------:R-:W-:Y:S05]  /*90b0*/  BSYNC B0 ;  /* 0x0000000000007941 */ /* 0x000fea0003800000 */
.L_x_664:
        /* <DEDUP_REMOVED lines=15> */
.L_x_667:
[----:B------:R-:W-:Y:S05]  /*91b0*/  BSYNC B0 ;  /* 0x0000000000007941 */ /* 0x000fea0003800000 */
.L_x_666:
        /* <DEDUP_REMOVED lines=14> */
.L_x_669:
[----:B------:R-:W-:Y:S05]  /*92a0*/  BSYNC B0 ;  /* 0x0000000000007941 */ /* 0x000fea0003800000 */
.L_x_668:
        /* <DEDUP_REMOVED lines=14> */
.L_x_671:
[----:B------:R-:W-:Y:S05]  /*9390*/  BSYNC B0 ;  /* 0x0000000000007941 */ /* 0x000fea0003800000 */
.L_x_670:
        /* <DEDUP_REMOVED lines=14> */
.L_x_673:
[----:B------:R-:W-:Y:S05]  /*9480*/  BSYNC B0 ;  /* 0x0000000000007941 */ /* 0x000fea0003800000 */
.L_x_672:
        /* <DEDUP_REMOVED lines=14> */
.L_x_675:
[----:B------:R-:W-:Y:S05]  /*9570*/  BSYNC B0 ;  /* 0x0000000000007941 */ /* 0x000fea0003800000 */
.L_x_674:
        /* <DEDUP_REMOVED lines=14> */
.L_x_677:
[----:B------:R-:W-:Y:S05]  /*9660*/  BSYNC B0 ;  /* 0x0000000000007941 */ /* 0x000fea0003800000 */
.L_x_676:
        /* <DEDUP_REMOVED lines=14> */
.L_x_678:
        /* <DEDUP_REMOVED lines=11> */
.L_x_1163:


//--------------------- .text._ZN7cutlass13device_kernelIN5flash19enable_sm80_to_sm89INS1_16FlashAttnBwdSm80INS1_25CollectiveMainloopBwdSm80ILi1ELi1EN4cute5tupleIJNS5_1CILi64EEES8_NS7_ILi256EEEEEENS_10bfloat16_tEfNS_4arch4Sm80ELb0ELb0ELb1ELb1ELb0ELb0ELb0ELb0ELi2ELi4ELi2ELi2ELb0EEENS1_24CollectiveEpilogueBwdGQAISA_fSD_Li256ELb1ELb0EEENS1_19SingleTileSchedulerILb1ELb0ELb0ELi64EEEEEEEEEvNT_6ParamsE --------------------------
	.section	.text._ZN7cutlass13device_kernelIN5flash19enable_sm80_to_sm89INS1_16FlashAttnBwdSm80INS1_25CollectiveMainloopBwdSm80ILi1ELi1EN4cute5tupleIJNS5_1CILi64EEES8_NS7_ILi256EEEEEENS_10bfloat16_tEfNS_4arch4Sm80ELb0ELb0ELb1ELb1ELb0ELb0ELb0ELb0ELi2ELi4ELi2ELi2ELb0EEENS1_24CollectiveEpilogueBwdGQAISA_fSD_Li256ELb1ELb0EEENS1_19SingleTileSchedulerILb1ELb0ELb0ELi64EEEEEEEEEvNT_6ParamsE,"ax",@progbits
	.sectioninfo	@"SHI_REGISTERS=255"
	.align	128
.text._ZN7cutlass13device_kernelIN5flash19enable_sm80_to_sm89INS1_16FlashAttnBwdSm80INS1_25CollectiveMainloopBwdSm80ILi1ELi1EN4cute5tupleIJNS5_1CILi64EEES8_NS7_ILi256EEEEEENS_10bfloat16_tEfNS_4arch4Sm80ELb0ELb0ELb1ELb1ELb0ELb0ELb0ELb0ELi2ELi4ELi2ELi2ELb0EEENS1_24CollectiveEpilogueBwdGQAISA_fSD_Li256ELb1ELb0EEENS1_19SingleTileSchedulerILb1ELb0ELb0ELi64EEEEEEEEEvNT_6ParamsE:
        .type           _ZN7cutlass13device_kernelIN5flash19enable_sm80_to_sm89INS1_16FlashAttnBwdSm80INS1_25CollectiveMainloopBwdSm80ILi1ELi1EN4cute5tupleIJNS5_1CILi64EEES8_NS7_ILi256EEEEEENS_10bfloat16_tEfNS_4arch4Sm80ELb0ELb0ELb1ELb1ELb0ELb0ELb0ELb0ELi2ELi4ELi2ELi2ELb0EEENS1_24CollectiveEpilogueBwdGQAISA_fSD_Li256ELb1ELb0EEENS1_19SingleTileSchedulerILb1ELb0ELb0ELi64EEEEEEEEEvNT_6ParamsE,@function
        .size           _ZN7cutlass13device_kernelIN5flash19enable_sm80_to_sm89INS1_16FlashAttnBwdSm80INS1_25CollectiveMainloopBwdSm80ILi1ELi1EN4cute5tupleIJNS5_1CILi64EEES8_NS7_ILi256EEEEEENS_10bfloat16_tEfNS_4arch4Sm80ELb0ELb0ELb1ELb1ELb0ELb0ELb0ELb0ELi2ELi4ELi2ELi2ELb0EEENS1_24CollectiveEpilogueBwdGQAISA_fSD_Li256ELb1ELb0EEENS1_19SingleTileSchedulerILb1ELb0ELb0ELi64EEEEEEEEEvNT_6ParamsE,(.L_x_1164 - _ZN7cutlass13device_kernelIN5flash19enable_sm80_to_sm89INS1_16FlashAttnBwdSm80INS1_25CollectiveMainloopBwdSm80ILi1ELi1EN4cute5tupleIJNS5_1CILi64EEES8_NS7_ILi256EEEEEENS_10bfloat16_tEfNS_4arch4Sm80ELb0ELb0ELb1ELb1ELb0ELb0ELb0ELb0ELi2ELi4ELi2ELi2ELb0EEENS1_24CollectiveEpilogueBwdGQAISA_fSD_Li256ELb1ELb0EEENS1_19SingleTileSchedulerILb1ELb0ELb0ELi64EEEEEEEEEvNT_6ParamsE)
        .other          _ZN7cutlass13device_kernelIN5flash19enable_sm80_to_sm89INS1_16FlashAttnBwdSm80INS1_25CollectiveMainloopBwdSm80ILi1ELi1EN4cute5tupleIJNS5_1CILi64EEES8_NS7_ILi256EEEEEENS_10bfloat16_tEfNS_4arch4Sm80ELb0ELb0ELb1ELb1ELb0ELb0ELb0ELb0ELi2ELi4ELi2ELi2ELb0EEENS1_24CollectiveEpilogueBwdGQAISA_fSD_Li256ELb1ELb0EEENS1_19SingleTileSchedulerILb1ELb0ELb0ELi64EEEEEEEEEvNT_6ParamsE,@"STO_CUDA_ENTRY STV_DEFAULT"
_ZN7cutlass13device_kernelIN5flash19enable_sm80_to_sm89INS1_16FlashAttnBwdSm80INS1_25CollectiveMainloopBwdSm80ILi1ELi1EN4cute5tupleIJNS5_1CILi64EEES8_NS7_ILi256EEEEEENS_10bfloat16_tEfNS_4arch4Sm80ELb0ELb0ELb1ELb1ELb0ELb0ELb0ELb0ELi2ELi4ELi2ELi2ELb0EEENS1_24CollectiveEpilogueBwdGQAISA_fSD_Li256ELb1ELb0EEENS1_19SingleTileSchedulerILb1ELb0ELb0ELi64EEEEEEEEEvNT_6ParamsE:
        /* <DEDUP_REMOVED lines=18> */
.L_x_680:
        /* <DEDUP_REMOVED lines=8> */
.L_x_682:
[----:B------:R-:W-:Y:S02]  /*01a0*/  MOV R0, c[0x0][0x3ac] ;  /* 0x0000eb0000007a02 */ /* 0x000fe40000000f00 */
.L_x_681:
[----:B-1----:R-:W-:-:S05]  /*01b0*/  IMAD.SHL.U32 R2, R19, 0x40, RZ ;  /* 0x0000004013027824 */ /* 0x002fca00078e00ff */
[----:B-----5:R-:W-:-:S04]  /*01c0*/  ISETP.GE.AND P0, PT, R2, R0, PT ;  /* 0x000000000200720c */ /* 0x020fc80003f06270 */
[----:B------:R-:W-:-:S05]  /*01d0*/  SEL R0, R5, 0xffffffff, !P0 ;  /* 0xffffffff05007807 */ /* 0x000fca0004000000 */
[----:B------:R1:W-:Y:S01]  /*01e0*/  STL [R1+0x30], R0 ;  /* 0x0000300001007387 */ /* 0x0003e20000100800 */
[----:B------:R-:W-:Y:S05]  /*01f0*/  BRA `(.L_x_683) ;  /* 0x0000012000007947 */ /* 0x000fea0003800000 */
.L_x_679:
[----:B---34-:R-:W-:-:S04]  /*0200*/  ISETP.NE.U32.AND P0, PT, RZ, c[0x0][0x3c8], PT ;  /* 0x0000f200ff007a0c */ /* 0x018fc80003f05070 */
[----:B------:R-:W-:-:S13]  /*0210*/  ISETP.NE.AND.EX P0, PT, RZ, c[0x0][0x3cc], PT, P0 ;  /* 0x0000f300ff007a0c */ /* 0x000fda0003f05300 */
[----:B------:R-:W-:Y:S05]  /*0220*/  @!P0 BRA `(.L_x_684) ;  /* 0x0000002000008947 */ /* 0x000fea0003800000 */
[----:B------:R1:W5:Y:S01]  /*0230*/  LDG.E R0, [R2.64] ;  /* 0x0000000a02007981 */ /* 0x000362000c1e1900 */
[----:B------:R-:W-:Y:S05]  /*0240*/  BRA `(.L_x_685) ;  /* 0x0000009000007947 */ /* 0x000fea0003800000 */
.L_x_684:
        /* <DEDUP_REMOVED lines=8> */
.L_x_686:
[----:B------:R-:W-:Y:S02]  /*02d0*/  MOV R0, c[0x0][0x3ac] ;  /* 0x0000eb0000007a02 */ /* 0x000fe40000000f00 */
.L_x_685:
[----:B-1----:R-:W-:-:S05]  /*02e0*/  IMAD.SHL.U32 R2, R19, 0x40, RZ ;  /* 0x0000004013027824 */ /* 0x002fca00078e00ff */
[----:B-----5:R-:W-:-:S04]  /*02f0*/  ISETP.GE.AND P0, PT, R2, R0, PT ;  /* 0x000000000200720c */ /* 0x020fc80003f06270 */
[----:B------:R-:W-:-:S05]  /*0300*/  SEL R0, R5, 0xffffffff, !P0 ;  /* 0xffffffff05007807 */ /* 0x000fca0004000000 */
[----:B------:R1:W-:Y:S04]  /*0310*/  STL [R1+0x30], R0 ;  /* 0x0000300001007387 */ /* 0x0003e80000100800 */
.L_x_683:
        /* <DEDUP_REMOVED lines=18> */
[----:B------:R-:W-:Y:S01]  /*0440*/  CS2R R14, SRZ ;  /* 0x00000000000e7805 */ /* 0x000fe2000001ff00 */
[----:B------:R-:W-:Y:S02]  /*0450*/  IMAD.MOV.U32 R25, RZ, RZ, RZ ;  /* 0x000000ffff197224 */ /* 0x000fe400078e00ff */
[----:B------:R-:W-:Y:S02]  /*0460*/  IMAD.MOV.U32 R17, RZ, RZ, c[0x0][0x198] ;  /* 0x00006600ff117624 */ /* 0x000fe400078e00ff */
[----:B--2---:R-:W-:Y:S01]  /*0470*/  @P2 IMAD R0, R22, 0x40, R0 ;  /* 0x0000004016002824 */ /* 0x004fe200078e0200 */
[----:B---3--:R1:W2:Y:S01]  /*0480*/  @P0 R2UR UR9, R8 ;  /* 0x00000000080903c2 */ /* 0x0082a200000e0000 */
[--C-:B----4-:R-:W-:Y:S01]  /*0490*/  @P2 SHF.R.S32.HI R13, RZ, 0x1f, R7.reuse ;  /* 0x0000001fff0d2819 */ /* 0x110fe20000011407 */
[----:B------:R-:W-:-:S02]  /*04a0*/  @P2 IMAD.MOV.U32 R12, RZ, RZ, R7 ;  /* 0x000000ffff0c2224 */ /* 0x000fc400078e0007 */
[----:B-1----:R-:W-:-:S04]  /*04b0*/  @P2 SHF.R.S32.HI R8, RZ, 0x1f, R0 ;  /* 0x0000001fff082819 */ /* 0x002fc80000011400 */
[----:B------:R-:W-:Y:S02]  /*04c0*/  @P2 LEA.HI R0, R8, R0, RZ, 0x6 ;  /* 0x0000000008002211 */ /* 0x000fe400078f30ff */
[--C-:B-----5:R-:W-:Y:S01]  /*04d0*/  @P3 SHF.R.S32.HI R15, RZ, 0x1f, R6.reuse ;  /* 0x0000001fff0f3819 */ /* 0x120fe20000011406 */
        /* <DEDUP_REMOVED lines=9> */
.L_x_687:
[----:B------:R-:W-:-:S04]  /*0570*/  ISETP.NE.U32.AND P0, PT, RZ, c[0x0][0x2e0], PT ;  /* 0x0000b800ff007a0c */ /* 0x000fc80003f05070 */
[----:B------:R-:W-:-:S13]  /*0580*/  ISETP.NE.AND.EX P0, PT, RZ, c[0x0][0x2e4], PT, P0 ;  /* 0x0000b900ff007a0c */ /* 0x000fda0003f05300 */
[----:B------:R-:W-:Y:S05]  /*0590*/  @!P0 BRA `(.L_x_688) ;  /* 0x0000003000008947 */ /* 0x000fea0003800000 */
[----:B------:R-:W-:-:S05]  /*05a0*/  IMAD.WIDE R2, R22, R9, c[0x0][0x2e0] ;  /* 0x0000b80016027625 */ /* 0x000fca00078e0209 */
[----:B------:R1:W5:Y:S01]  /*05b0*/  LDG.E R17, [R2.64] ;  /* 0x0000000a02117981 */ /* 0x000362000c1e1900 */
[----:B------:R-:W-:Y:S05]  /*05c0*/  BRA `(.L_x_689) ;  /* 0x0000004000007947 */ /* 0x000fea0003800000 */
.L_x_688:
[----:B------:R-:W-:Y:S05]  /*05d0*/  @!P3 BRA `(.L_x_689) ;  /* 0x000000300000b947 */ /* 0x000fea0003800000 */
[----:B------:R1:W2:Y:S04]  /*05e0*/  LDG.E R0, [R2.64] ;  /* 0x0000000a02007981 */ /* 0x0002a8000c1e1900 */
[----:B-1----:R-:W2:Y:S02]  /*05f0*/  LDG.E R2, [R2.64+0x4] ;  /* 0x0000040a02027981 */ /* 0x002ea4000c1e1900 */
[----:B--2---:R-:W-:Y:S02]  /*0600*/  IADD3 R17, -R0, R2, RZ ;  /* 0x0000000200117210 */ /* 0x004fe40007ffe1ff */
.L_x_689:
[----:B------:R-:W-:Y:S01]  /*0610*/  UISETP.GE.AND UP0, UPT, UR9, 0x1, UPT ;  /* 0x000000010900788c */ /* 0x000fe2000bf06270 */
[----:B------:R-:W-:Y:S01]  /*0620*/  PLOP3.LUT P0, PT, PT, PT, PT, 0x80, 0x0 ;  /* 0x000000000000781c */ /* 0x000fe20003f0f070 */
        /* <DEDUP_REMOVED lines=73> */
[----:B------:R-:W-:Y:S01]  /*0ac0*/  LEA.HI R4, R28, R32, RZ, 0x3 ;  /* 0x000000201c047211 */ /* 0x000fe200078f18ff */
[C---:B------:R-:W-:Y:S01]  /*0ad0*/  IMAD R10, R30.reuse, c[0x0][0x288], RZ ;  /* 0x0000a2001e0a7a24 */ /* 0x040fe200078e02ff */
[----:B------:R-:W-:Y:S01]  /*0ae0*/  SHF.R.S32.HI R0, RZ, 0x1f, R25 ;  /* 0x0000001fff007819 */ /* 0x000fe20000011419 */
[----:B------:R-:W-:Y:S01]  /*0af0*/  IMAD R9, R30, c[0x0][0x270], RZ ;  /* 0x00009c001e097a24 */ /* 0x000fe200078e02ff */
[----:B------:R-:W-:Y:S01]  /*0b00*/  IADD3 R2, P0, R3, R25, RZ ;  /* 0x0000001903027210 */ /* 0x000fe20007f1e0ff */
[C---:B------:R-:W-:Y:S01]  /*0b10*/  IMAD R10, R31.reuse, c[0x0][0x28c], R10 ;  /* 0x0000a3001f0a7a24 */ /* 0x040fe200078e020a */
[----:B------:R-:W-:Y:S01]  /*0b20*/  SHF.R.S32.HI R251, RZ, 0x3, R4 ;  /* 0x00000003fffb7819 */ /* 0x000fe20000011404 */
[----:B------:R-:W-:Y:S01]  /*0b30*/  IMAD R9, R31, c[0x0][0x274], R9 ;  /* 0x00009d001f097a24 */ /* 0x000fe200078e0209 */
[----:B------:R-:W-:Y:S01]  /*0b40*/  LEA.HI.X.SX32 R3, R3, R0, 0x1, P0 ;  /* 0x0000000003037211 */ /* 0x000fe200000f0eff */
[----:B------:R-:W-:Y:S01]  /*0b50*/  IMAD.MOV.U32 R0, RZ, RZ, R31 ;  /* 0x000000ffff007224 */ /* 0x000fe200078e001f */
[----:B------:R-:W-:Y:S01]  /*0b60*/  LOP3.LUT R8, R4, 0xfffffff8, RZ, 0xc0, !PT ;  /* 0xfffffff804087812 */ /* 0x000fe200078ec0ff */
[----:B------:R-:W-:Y:S01]  /*0b70*/  @P1 IMAD.HI.U32 R5, R31, c[0x0][0x24c], RZ ;  /* 0x000093001f051a27 */ /* 0x000fe200078e00ff */
[----:B------:R-:W-:Y:S01]  /*0b80*/  SHF.R.S32.HI R16, RZ, 0x1f, R251 ;  /* 0x0000001fff107819 */ /* 0x000fe200000114fb */
[----:B------:R-:W-:Y:S01]  /*0b90*/  USHF.L.U32 UR7, UR4, 0x6, URZ ;  /* 0x0000000604077899 */ /* 0x000fe2000800063f */
[----:B------:R-:W-:Y:S01]  /*0ba0*/  IADD3 R18, P0, R251, R12, RZ ;  /* 0x0000000cfb127210 */ /* 0x000fe20007f1e0ff */
[C---:B------:R-:W-:Y:S01]  /*0bb0*/  IMAD.WIDE.U32 R6, R31.reuse, c[0x0][0x270], R2 ;  /* 0x00009c001f067a25 */ /* 0x040fe200078e0002 */
[----:B------:R-:W-:Y:S01]  /*0bc0*/  @P1 SHF.R.U32.HI R0, RZ, c[0x0][0x250], R5 ;  /* 0x00009400ff001a19 */ /* 0x000fe20000011605 */
[----:B------:R-:W-:Y:S01]  /*0bd0*/  UMOV UR14, 0x6 ;  /* 0x00000006000e7882 */ /* 0x000fe20000000000 */
[----:B------:R-:W-:Y:S01]  /*0be0*/  SEL R26, R22, RZ, !P2 ;  /* 0x000000ff161a7207 */ /* 0x000fe20005000000 */
[----:B------:R-:W-:Y:S01]  /*0bf0*/  IMAD.IADD R23, R32, 0x1, -R8 ;  /* 0x0000000120177824 */ /* 0x000fe200078e0a08 */
[----:B------:R-:W-:Y:S01]  /*0c00*/  SHF.R.S32.HI R12, RZ, 0x1f, R0 ;  /* 0x0000001fff0c7819 */ /* 0x000fe20000011400 */
[----:B------:R-:W-:Y:S01]  /*0c10*/  IMAD.WIDE.U32 R4, R31, c[0x0][0x288], R2 ;  /* 0x0000a2001f047a25 */ /* 0x000fe200078e0002 */
[----:B------:R-:W-:Y:S01]  /*0c20*/  LOP3.LUT R243, R243, 0xffffff7f, RZ, 0xc0, !PT ;  /* 0xffffff7ff3f37812 */ /* 0x000fe200078ec0ff */
[----:B------:R-:W-:Y:S01]  /*0c30*/  USHF.L.U64.HI UR6, UR4, UR14, UR5 ;  /* 0x0000000e04067299 */ /* 0x000fe20008010205 */
[----:B------:R-:W-:Y:S01]  /*0c40*/  CS2R R162, SRZ ;  /* 0x0000000000a27805 */ /* 0x000fe2000001ff00 */
[----:B------:R-:W-:Y:S01]  /*0c50*/  IMAD.X R20, R16, 0x1, R13, P0 ;  /* 0x0000000110147824 */ /* 0x000fe200000e060d */
[----:B------:R-:W-:Y:S01]  /*0c60*/  IADD3 R2, P0, R251, R14, RZ ;  /* 0x0000000efb027210 */ /* 0x000fe20007f1e0ff */
[----:B------:R-:W-:Y:S01]  /*0c70*/  IMAD.MOV.U32 R8, RZ, RZ, R6 ;  /* 0x000000ffff087224 */ /* 0x000fe200078e0006 */
[----:B------:R-:W-:Y:S01]  /*0c80*/  ULDC.64 UR4, c[0x0][0x208] ;  /* 0x0000820000047ab9 */ /* 0x000fe20000000a00 */
[----:B------:R-:W-:Y:S01]  /*0c90*/  IMAD.SHL.U32 R14, R23, 0x8, RZ ;  /* 0x00000008170e7824 */ /* 0x000fe200078e00ff */
[----:B------:R-:W-:Y:S01]  /*0ca0*/  USHF.L.U32 UR8, UR4, 0x6, URZ ;  /* 0x0000000604087899 */ /* 0x000fe2000800063f */
[----:B------:R-:W-:Y:S01]  /*0cb0*/  IMAD.SHL.U32 R6, R251, 0x40, RZ ;  /* 0x00000040fb067824 */ /* 0x000fe200078e00ff */
[----:B------:R-:W-:Y:S01]  /*0cc0*/  USHF.L.U64.HI UR14, UR4, UR14, UR5 ;  /* 0x0000000e040e7299 */ /* 0x000fe20008010205 */
[----:B------:R-:W-:Y:S01]  /*0cd0*/  IMAD.IADD R11, R5, 0x1, R10 ;  /* 0x00000001050b7824 */ /* 0x000fe200078e020a */
[----:B------:R-:W-:Y:S01]  /*0ce0*/  IADD3 R29, R14, 0xc0, RZ ;  /* 0x000000c00e1d7810 */ /* 0x000fe20007ffe0ff */
[----:B------:R-:W-:Y:S01]  /*0cf0*/  IMAD.X R3, R16, 0x1, R15, P0 ;  /* 0x0000000110037824 */ /* 0x000fe200000e060f */
[----:B------:R-:W-:Y:S01]  /*0d00*/  SHF.R.S32.HI R15, RZ, 0x1f, R14 ;  /* 0x0000001fff0f7819 */ /* 0x000fe2000001140e */
[----:B------:R-:W-:Y:S01]  /*0d10*/  IMAD.MOV.U32 R10, RZ, RZ, R4 ;  /* 0x000000ffff0a7224 */ /* 0x000fe200078e0004 */
[----:B------:R-:W-:Y:S01]  /*0d20*/  LOP3.LUT R6, R6, 0x1c0, RZ, 0xc0, !PT ;  /* 0x000001c006067812 */ /* 0x000fe200078ec0ff */
[----:B------:R-:W-:Y:S01]  /*0d30*/  IMAD R4, R12, c[0x0][0x1e0], RZ ;  /* 0x000078000c047a24 */ /* 0x000fe200078e02ff */
[----:B------:R-:W-:Y:S01]  /*0d40*/  UIADD3 UR5, UR9, 0x3f, URZ ;  /* 0x0000003f09057890 */ /* 0x000fe2000fffe03f */
[----:B------:R-:W-:Y:S01]  /*0d50*/  IMAD.IADD R9, R7, 0x1, R9 ;  /* 0x0000000107097824 */ /* 0x000fe200078e0209 */
[----:B------:R-:W-:Y:S01]  /*0d60*/  LOP3.LUT R17, R6, 0x38, R14, 0xf8, !PT ;  /* 0x0000003806117812 */ /* 0x000fe200078ef80e */
[C---:B------:R-:W-:Y:S01]  /*0d70*/  IMAD R13, R0.reuse, c[0x0][0x1e4], R4 ;  /* 0x00007900000d7a24 */ /* 0x040fe200078e0204 */
[----:B------:R-:W-:Y:S01]  /*0d80*/  SHF.R.U32.HI R16, RZ, 0x3, R6 ;  /* 0x00000003ff107819 */ /* 0x000fe20000011606 */
[----:B------:R-:W-:Y:S01]  /*0d90*/  IMAD.WIDE.U32 R4, R0, c[0x0][0x1e0], R14 ;  /* 0x0000780000047a25 */ /* 0x000fe200078e000e */
[----:B------:R-:W-:Y:S01]  /*0da0*/  USHF.R.S32.HI UR4, URZ, 0x1f, UR5 ;  /* 0x0000001f3f047899 */ /* 0x000fe20008011405 */
[----:B------:R-:W-:Y:S01]  /*0db0*/  CS2R R160, SRZ ;  /* 0x0000000000a07805 */ /* 0x000fe2000001ff00 */
[----:B------:R-:W-:Y:S01]  /*0dc0*/  LOP3.LUT R24, R17, R16, RZ, 0x3c, !PT ;  /* 0x0000001011187212 */ /* 0x000fe200078e3cff */
[----:B------:R-:W-:Y:S01]  /*0dd0*/  IMAD.WIDE R6, R19, 0x40, R2 ;  /* 0x0000004013067825 */ /* 0x000fe200078e0202 */
[----:B------:R-:W-:Y:S01]  /*0de0*/  ULEA.HI UR4, UR4, UR5, URZ, 0x6 ;  /* 0x0000000504047291 */ /* 0x000fe2000f8f303f */
[----:B------:R-:W-:Y:S01]  /*0df0*/  CS2R R158, SRZ ;  /* 0x00000000009e7805 */ /* 0x000fe2000001ff00 */
[----:B------:R-:W-:Y:S01]  /*0e00*/  CS2R R156, SRZ ;  /* 0x00000000009c7805 */ /* 0x000fe2000001ff00 */
[----:B------:R-:W-:Y:S01]  /*0e10*/  IMAD R2, R12, c[0x0][0x1b0], RZ ;  /* 0x00006c000c027a24 */ /* 0x000fe200078e02ff */
[----:B------:R-:W-:Y:S01]  /*0e20*/  SHF.R.S32.HI R12, RZ, 0x1f, R22 ;  /* 0x0000001fff0c7819 */ /* 0x000fe20000011416 */
[----:B------:R-:W-:Y:S01]  /*0e30*/  IMAD.IADD R5, R5, 0x1, R13 ;  /* 0x0000000105057824 */ /* 0x000fe200078e020d */
[----:B------:R-:W-:Y:S01]  /*0e40*/  CS2R R154, SRZ ;  /* 0x00000000009a7805 */ /* 0x000fe2000001ff00 */
[----:B------:R-:W-:Y:S01]  /*0e50*/  IMAD R13, R0, c[0x0][0x1b4], R2 ;  /* 0x00006d00000d7a24 */ /* 0x000fe200078e0202 */
[----:B------:R-:W-:Y:S01]  /*0e60*/  SEL R21, R12, RZ, !P2 ;  /* 0x000000ff0c157207 */ /* 0x000fe20005000000 */
[----:B------:R-:W-:Y:S01]  /*0e70*/  IMAD.WIDE.U32 R2, R0, c[0x0][0x1b0], R14 ;  /* 0x00006c0000027a25 */ /* 0x000fe200078e000e */
[----:B------:R-:W-:Y:S01]  /*0e80*/  SEL R0, R12, RZ, !P3 ;  /* 0x000000ff0c007207 */ /* 0x000fe20005800000 */
[----:B------:R-:W-:Y:S01]  /*0e90*/  CS2R R152, SRZ ;  /* 0x0000000000987805 */ /* 0x000fe2000001ff00 */
        /* <DEDUP_REMOVED lines=52> */
[----:B------:R-:W-:Y:S01]  /*11e0*/  IADD3 R19, R14, 0x80, RZ ;  /* 0x000000800e137810 */ /* 0x000fe20007ffe0ff */
        /* <DEDUP_REMOVED lines=35> */
[----:B------:R-:W-:Y:S01]  /*1420*/  SHF.R.S32.HI R20, RZ, 0x6, R6 ;  /* 0x00000006ff147819 */ /* 0x000fe20000011406 */
[----:B------:R-:W-:Y:S01]  /*1430*/  IMAD.MOV.U32 R15, RZ, RZ, c[0x0][0x1a8] ;  /* 0x00006a00ff0f7624 */ /* 0x000fe200078e00ff */
[C---:B------:R-:W-:Y:S01]  /*1440*/  ISETP.LT.OR P4, PT, R0.reuse, 0x1, P3 ;  /* 0x000000010000780c */ /* 0x040fe20001f81670 */
[----:B------:R-:W-:Y:S01]  /*1450*/  IMAD.WIDE.U32 R12, R31, c[0x0][0x180], R8 ;  /* 0x000060001f0c7a25 */ /* 0x000fe200078e0008 */
[----:B------:R-:W-:Y:S01]  /*1460*/  LEA R6, P0, R7, R4, 0x6 ;  /* 0x0000000407067211 */ /* 0x000fe200078030ff */
[----:B------:R-:W-:Y:S01]  /*1470*/  STL.64 [R1+0x18], R34 ;  /* 0x0000182201007387 */ /* 0x000fe20000100a00 */
[----:B------:R-:W-:Y:S01]  /*1480*/  ISETP.LT.OR P5, PT, R0, 0x1, P2 ;  /* 0x000000010000780c */ /* 0x000fe200017a1670 */
[----:B------:R-:W-:Y:S01]  /*1490*/  IMAD R10, R20, 0x200, R24 ;  /* 0x00000200140a7824 */ /* 0x000fe200078e0218 */
[----:B------:R-:W-:Y:S01]  /*14a0*/  ISETP.GE.AND P1, PT, R19, c[0x0][0x1cc], PT ;  /* 0x0000730013007a0c */ /* 0x000fe20003f26270 */
[----:B------:R-:W-:Y:S01]  /*14b0*/  IMAD.MOV.U32 R24, RZ, RZ, c[0x0][0x1ac] ;  /* 0x00006b00ff187624 */ /* 0x000fe200078e00ff */
[----:B------:R-:W-:Y:S01]  /*14c0*/  LEA.HI.X R7, R7, R5, R11, 0x6, P0 ;  /* 0x0000000507077211 */ /* 0x000fe200000f340b */
[----:B------:R-:W-:Y:S01]  /*14d0*/  IMAD.SHL.U32 R242, R10, 0x2, RZ ;  /* 0x000000020af27824 */ /* 0x000fe200078e00ff */
[----:B------:R-:W-:Y:S01]  /*14e0*/  ISETP.LT.OR P0, PT, R0, 0x1, P1 ;  /* 0x000000010000780c */ /* 0x000fe20000f01670 */
[----:B------:R-:W-:Y:S01]  /*14f0*/  IMAD R11, R30, c[0x0][0x180], RZ ;  /* 0x000060001e0b7a24 */ /* 0x000fe200078e02ff */
[----:B------:R-:W-:Y:S01]  /*1500*/  ISETP.LT.OR P6, PT, R0, 0x21, P3 ;  /* 0x000000210000780c */ /* 0x000fe20001fc1670 */
[----:B------:R-:W-:Y:S01]  /*1510*/  CS2R R76, SRZ ;  /* 0x00000000004c7805 */ /* 0x000fe2000001ff00 */
[----:B------:R-:W-:Y:S01]  /*1520*/  P2R R10, PR, RZ, 0x1 ;  /* 0x00000001ff0a7803 */ /* 0x000fe20000000000 */
[----:B------:R-:W-:Y:S01]  /*1530*/  @!PT LDS RZ, [RZ] ;  /* 0x00000000fffff984 */ /* 0x000fe20000000800 */
[----:B------:R-:W-:Y:S01]  /*1540*/  @!PT LDS RZ, [RZ] ;  /* 0x00000000fffff984 */ /* 0x000fe20000000800 */
[----:B------:R-:W-:Y:S01]  /*1550*/  @!PT LDS RZ, [RZ] ;  /* 0x00000000fffff984 */ /* 0x000fe20000000800 */
[----:B------:R1:W-:Y:S01]  /*1560*/  LDGSTS.E.BYPASS.LTC128B.128 [R242+0x8080], [R4.64], !P4 ;  /* 0x0808000004f27fae */ /* 0x0003e2000e101d4a */
[----:B------:R-:W-:Y:S01]  /*1570*/  ISETP.GE.AND P0, PT, R29, c[0x0][0x1cc], PT ;  /* 0x000073001d007a0c */ /* 0x000fe20003f06270 */
[----:B------:R-:W-:Y:S01]  /*1580*/  CS2R R74, SRZ ;  /* 0x00000000004a7805 */ /* 0x000fe2000001ff00 */
[----:B------:R-:W-:Y:S01]  /*1590*/  ISETP.NE.AND P4, PT, R10, RZ, PT ;  /* 0x000000ff0a00720c */ /* 0x000fe20003f85270 */
[----:B------:R1:W-:Y:S01]  /*15a0*/  LDGSTS.E.BYPASS.LTC128B.128 [R242+0xa080], [R4.64+0x80], !P5 ;  /* 0x0a08008004f27fae */ /* 0x0003e2000e901d4a */
[C---:B------:R-:W-:Y:S01]  /*15b0*/  ISETP.LT.OR P5, PT, R0.reuse, 0x1, P0 ;  /* 0x000000010000780c */ /* 0x040fe200007a1670 */
[----:B------:R-:W-:Y:S01]  /*15c0*/  IMAD R10, R31, c[0x0][0x184], R11 ;  /* 0x000061001f0a7a24 */ /* 0x000fe200078e020b */
[C---:B------:R-:W-:Y:S01]  /*15d0*/  ISETP.LT.OR P3, PT, R0.reuse, 0x21, P2 ;  /* 0x000000210000780c */ /* 0x040fe20001761670 */
[----:B------:R-:W-:Y:S01]  /*15e0*/  IMAD.IADD R11, R17, 0x1, R22 ;  /* 0x00000001110b7824 */ /* 0x000fe200078e0216 */
[C---:B------:R-:W-:Y:S01]  /*15f0*/  ISETP.LT.OR P2, PT, R0.reuse, 0x21, P1 ;  /* 0x000000210000780c */ /* 0x040fe20000f41670 */
[----:B------:R-:W-:Y:S01]  /*1600*/  IMAD.IADD R13, R13, 0x1, R10 ;  /* 0x000000010d0d7824 */ /* 0x000fe200078e020a */
[----:B------:R-:W-:Y:S01]  /*1610*/  ISETP.LT.OR P1, PT, R0, 0x21, P0 ;  /* 0x000000210000780c */ /* 0x000fe20000721670 */
[----:B------:R-:W-:Y:S01]  /*1620*/  IMAD.MOV.U32 R10, RZ, RZ, R16 ;  /* 0x000000ffff0a7224 */ /* 0x000fe200078e0010 */
        /* <DEDUP_REMOVED lines=14> */
[-C--:B------:R-:W-:Y:S01]  /*1710*/  LEA.HI R24, R28, R32.reuse, RZ, 0x2 ;  /* 0x000000201c187211 */ /* 0x080fe200078f10ff */
        /* <DEDUP_REMOVED lines=29> */
[CC--:B------:R-:W-:Y:S01]  /*18f0*/  LEA.HI R11, R28.reuse, R32.reuse, RZ, 0x5 ;  /* 0x000000201c0b7211 */ /* 0x0c0fe200078f28ff */
[----:B------:R-:W-:Y:S01]  /*1900*/  IMAD.SHL.U32 R0, R25, 0x100, RZ ;  /* 0x0000010019007824 */ /* 0x000fe200078e00ff */
[----:B------:R-:W-:Y:S01]  /*1910*/  CS2R R46, SRZ ;  /* 0x00000000002e7805 */ /* 0x000fe2000001ff00 */
        /* <DEDUP_REMOVED lines=18> */
[----:B------:R-:W-:Y:S01]  /*1a40*/  USHF.R.S32.HI UR13, URZ, 0x6, UR4 ;  /* 0x000000063f0d7899 */ /* 0x000fe20008011404 */
[----:B------:R-:W-:Y:S01]  /*1a50*/  SHF.R.S32.HI R7, RZ, 0x1f, R32 ;  /* 0x0000001fff077819 */ /* 0x000fe20000011420 */
[----:B------:R1:W-:Y:S01]  /*1a60*/  LDGSTS.E.BYPASS.LTC128B.128 [R242+0x5080], [R8.64+0x100], !P1 ;  /* 0x0508010008f27fae */ /* 0x0003e2000c901d4a */
[----:B------:R-:W-:Y:S01]  /*1a70*/  ISETP.GE.AND P1, PT, R19, c[0x0][0x16c], PT ;  /* 0x00005b0013007a0c */ /* 0x000fe20003f26270 */
[----:B------:R-:W-:Y:S01]  /*1a80*/  UMOV UR12, URZ ;  /* 0x0000003f000c7c82 */ /* 0x000fe20008000000 */
[----:B------:R-:W-:Y:S01]  /*1a90*/  ISETP.GE.AND P6, PT, R29, c[0x0][0x16c], PT ;  /* 0x00005b001d007a0c */ /* 0x000fe20003fc6270 */
[----:B------:R1:W-:Y:S01]  /*1aa0*/  LDGSTS.E.BYPASS.LTC128B.128 [R242+0x7080], [R8.64+0x180], !P0 ;  /* 0x0708018008f27fae */ /* 0x0003e2000c101d4a */
[----:B------:R-:W-:-:S02]  /*1ab0*/  IADD3 R6, P0, R0, R32, RZ ;  /* 0x0000002000067210 */ /* 0x000fc40007f1e0ff */
[----:B------:R-:W-:Y:S01]  /*1ac0*/  ISETP.LT.OR P5, PT, R10, 0x1, P1 ;  /* 0x000000010a00780c */ /* 0x000fe20000fa1670 */
[----:B------:R-:W0:Y:S01]  /*1ad0*/  LDGDEPBAR ;  /* 0x00000000000079af */ /* 0x000e220000000000 */
[----:B------:R-:W-:Y:S02]  /*1ae0*/  LEA.HI.X.SX32 R7, R0, R7, 0x1, P0 ;  /* 0x0000000700077211 */ /* 0x000fe400000f0eff */
[----:B------:R-:W-:Y:S01]  /*1af0*/  SHF.R.S32.HI R12, RZ, 0x4, R15 ;  /* 0x00000004ff0c7819 */ /* 0x000fe2000001140f */
[----:B------:R2:W-:Y:S01]  /*1b00*/  LDGSTS.E.BYPASS.LTC128B.128 [R242+0x10080], [R40.64], !P4 ;  /* 0x1008000028f27fae */ /* 0x0005e2000e101d4a */
[----:B------:R-:W-:Y:S01]  /*1b10*/  ISETP.LT.OR P4, PT, R10, 0x1, P2 ;  /* 0x000000010a00780c */ /* 0x000fe20001781670 */
[----:B------:R-:W-:Y:S02]  /*1b20*/  IMAD.WIDE.U32 R6, R31, c[0x0][0x238], R6 ;  /* 0x00008e001f067a25 */ /* 0x000fe400078e0006 */
[----:B------:R2:W-:Y:S02]  /*1b30*/  STL.64 [R1+0x8], R40 ;  /* 0x0000082801007387 */ /* 0x0005e40000100a00 */
[----:B---3--:R-:W-:-:S02]  /*1b40*/  IMAD R2, R21, c[0x0][0x218], RZ ;  /* 0x0000860015027a24 */ /* 0x008fc400078e02ff */
        /* <DEDUP_REMOVED lines=16> */
[----:B------:R-:W-:Y:S02]  /*1c50*/  ISETP.GT.AND P0, PT, R32, 0xf, PT ;  /* 0x0000000f2000780c */ /* 0x000fe40003f04270 */
        /* <DEDUP_REMOVED lines=33> */
[--C-:B----4-:R-:W-:Y:S02]  /*1e70*/  SHF.R.S32.HI R3, RZ, 0x5, R11.reuse ;  /* 0x00000005ff037819 */ /* 0x110fe4000001140b */
[----:B------:R-:W-:Y:S01]  /*1e80*/  ISETP.GE.AND P3, PT, R14, c[0x0][0x16c], PT ;  /* 0x00005b000e007a0c */ /* 0x000fe20003f66270 */
[----:B------:R3:W-:Y:S01]  /*1e90*/  LDGSTS.E.BYPASS.LTC128B.128 [R242+0x1e080], [R36.64+0x180], !P0 ;  /* 0x1e08018024f27fae */ /* 0x0007e2000c101d4a */
[----:B--2---:R-:W-:Y:S02]  /*1ea0*/  LEA.HI R4, R11, R3, RZ, 0x1 ;  /* 0x000000030b047211 */ /* 0x004fe400078f08ff */
[----:B------:R-:W-:Y:S02]  /*1eb0*/  SHF.R.S32.HI R5, RZ, 0x1f, R24 ;  /* 0x0000001fff057819 */ /* 0x000fe40000011418 */
[----:B-1----:R-:W-:Y:S01]  /*1ec0*/  SHF.R.S32.HI R0, RZ, 0x1f, R11 ;  /* 0x0000001fff007819 */ /* 0x002fe2000001140b */
        /* <DEDUP_REMOVED lines=32> */
[----:B------:R-:W-:Y:S01]  /*20d0*/  SEL R22, RZ, 0x1, P1 ;  /* 0x00000001ff167807 */ /* 0x000fe20000800000 */
[----:B---3--:R-:W-:Y:S01]  /*20e0*/  CS2R R36, SRZ ;  /* 0x0000000000247805 */ /* 0x008fe2000001ff00 */
        /* <DEDUP_REMOVED lines=16> */
[----:B-1----:R-:W-:Y:S02]  /*21f0*/  LOP3.LUT R2, R11, 0xffffffe0, RZ, 0xc0, !PT ;  /* 0xffffffe00b027812 */ /* 0x002fe400078ec0ff */
[----:B------:R-:W-:Y:S01]  /*2200*/  SHF.R.S32.HI R3, RZ, 0x1f, R0 ;  /* 0x0000001fff037819 */ /* 0x000fe20000011400 */
[----:B--2---:R-:W-:Y:S02]  /*2210*/  IMAD R4, R21, c[0x0][0x240], RZ ;  /* 0x0000900015047a24 */ /* 0x004fe400078e02ff */
        /* <DEDUP_REMOVED lines=36> */
[----:B-1----:R-:W-:-:S02]  /*2460*/  IMAD.SHL.U32 R5, R13, 0x40, RZ ;  /* 0x000000400d057824 */ /* 0x002fc400078e00ff */
        /* <DEDUP_REMOVED lines=28> */
[----:B------:R-:W-:Y:S01]  /*2630*/  SHF.R.U32.HI R4, RZ, 0x3, R0 ;  /* 0x00000003ff047819 */ /* 0x000fe20000011600 */
[----:B------:R1:W-:Y:S01]  /*2640*/  STL [R1+0x10], R9 ;  /* 0x0000100901007387 */ /* 0x0003e20000100800 */
[----:B------:R-:W-:-:S02]  /*2650*/  LOP3.LUT R5, R0, 0x8, R5, 0xf8, !PT ;  /* 0x0000000800057812 */ /* 0x000fc400078ef805 */
[----:B------:R-:W-:Y:S02]  /*2660*/  LOP3.LUT R0, R4, R13, R0, 0x1e, !PT ;  /* 0x0000000d04007212 */ /* 0x000fe400078e1e00 */
        /* <DEDUP_REMOVED lines=49> */
.L_x_693:
        /* <DEDUP_REMOVED lines=583> */
.L_x_691:
        /* <DEDUP_REMOVED lines=153> */
.L_x_692:
        /* <DEDUP_REMOVED lines=218> */
.L_x_690:
[----:B------:R-:W-:Y:S05]  /*6520*/  @P0 EXIT ;  /* 0x000000000000094d */ /* 0x000fea0003800000 */
[----:B-1----:R-:W2:Y:S01]  /*6530*/  LDL.LU R9, [R1+0x30] ;  /* 0x0000300001097983 */ /* 0x002ea20000300800 */
[----:B------:R-:W-:-:S04]  /*6540*/  ISETP.NE.U32.AND P0, PT, RZ, c[0x0][0x360], PT ;  /* 0x0000d800ff007a0c */ /* 0x000fc80003f05070 */
[----:B------:R-:W-:-:S13]  /*6550*/  ISETP.NE.AND.EX P0, PT, RZ, c[0x0][0x364], PT, P0 ;  /* 0x0000d900ff007a0c */ /* 0x000fda0003f05300 */
[----:B------:R-:W-:-:S04]  /*6560*/  @P0 IMAD.MOV.U32 R2, RZ, RZ, 0x4 ;  /* 0x00000004ff020424 */ /* 0x000fc800078e00ff */
[----:B--2---:R-:W-:-:S05]  /*6570*/  @P0 IMAD.WIDE R2, R9, R2, c[0x0][0x360] ;  /* 0x0000d80009020625 */ /* 0x004fca00078e0202 */
[----:B------:R1:W2:Y:S01]  /*6580*/  @P0 LDG.E R0, [R2.64] ;  /* 0x0000000a02000981 */ /* 0x0002a2000c1e1900 */
[----:B------:R-:W3:Y:S01]  /*6590*/  S2UR UR5, SR_CTAID.X ;  /* 0x00000000000579c3 */ /* 0x000ee20000002500 */
[----:B------:R-:W-:Y:S02]  /*65a0*/  IMAD.MOV.U32 R4, RZ, RZ, c[0x0][0x338] ;  /* 0x0000ce00ff047624 */ /* 0x000fe400078e00ff */
[----:B------:R-:W4:Y:S04]  /*65b0*/  S2R R5, SR_TID.X ;  /* 0x0000000000057919 */ /* 0x000f280000002100 */
[----:B------:R-:W-:Y:S01]  /*65c0*/  BAR.SYNC.DEFER_BLOCKING 0x1, 0x100 ;  /* 0x0044000000007b1d */ /* 0x000fe20000010000 */
[----:B------:R-:W-:-:S05]  /*65d0*/  ISETP.NE.AND P1, PT, R4, 0x1, PT ;  /* 0x000000010400780c */ /* 0x000fca0003f25270 */
[----:B-1----:R-:W1:Y:S01]  /*65e0*/  S2R R3, SR_CTAID.Y ;  /* 0x0000000000037919 */ /* 0x002e620000002600 */
[----:B---3--:R-:W-:Y:S01]  /*65f0*/  USHF.L.U32 UR5, UR5, 0xe, URZ ;  /* 0x0000000e05057899 */ /* 0x008fe2000800063f */
[----:B----4-:R-:W-:-:S03]  /*6600*/  SHF.R.S32.HI R6, RZ, 0x1f, R5 ;  /* 0x0000001fff067819 */ /* 0x010fc60000011405 */
[----:B------:R-:W-:-:S03]  /*6610*/  USHF.R.S32.HI UR4, URZ, 0x1f, UR5 ;  /* 0x0000001f3f047899 */ /* 0x000fc60008011405 */
        /* <DEDUP_REMOVED lines=165> */
.L_x_694:
        /* <DEDUP_REMOVED lines=9> */
.L_x_1164:


//--------------------- .text._ZN7cutlass13device_kernelIN5flash19enable_sm80_to_sm89INS1_16FlashAttnBwdSm80INS1_25CollectiveMainloopBwdSm80ILi1ELi1EN4cute5tupleIJNS5_1CILi64EEES8_NS7_ILi256EEEEEENS_10bfloat16_tEfNS_4arch4Sm80ELb0ELb1ELb1ELb0ELb0ELb0ELb0ELb0ELi2ELi4ELi2ELi2ELb0EEENS1_21CollectiveEpilogueBwdISA_SB_SD_Li256ELb0ELb0ELi4EEENS1_19SingleTileSchedulerILb0ELb0ELb0ELi64EEEEEEEEEvNT_6ParamsE --------------------------
	.section	.text._ZN7cutlass13device_kernelIN5flash19enable_sm80_to_sm89INS1_16FlashAttnBwdSm80INS1_25CollectiveMainloopBwdSm80ILi1ELi1EN4cute5tupleIJNS5_1CILi64EEES8_NS7_ILi256EEEEEENS_10bfloat16_tEfNS_4arch4Sm80ELb0ELb1ELb1ELb0ELb0ELb0ELb0ELb0ELi2ELi4ELi2ELi2ELb0EEENS1_21CollectiveEpilogueBwdISA_SB_SD_Li256ELb0ELb0ELi4EEENS1_19SingleTileSchedulerILb0ELb0ELb0ELi64EEEEEEEEEvNT_6ParamsE,"ax",@progbits
	.sectioninfo	@"SHI_REGISTERS=255"
	.align	128
.text._ZN7cutlass13device_kernelIN5flash19enable_sm80_to_sm89INS1_16FlashAttnBwdSm80INS1_25CollectiveMainloopBwdSm80ILi1ELi1EN4cute5tupleIJNS5_1CILi64EEES8_NS7_ILi256EEEEEENS_10bfloat16_tEfNS_4arch4Sm80ELb0ELb1ELb1ELb0ELb0ELb0ELb0ELb0ELi2ELi4ELi2ELi2ELb0EEENS1_21CollectiveEpilogueBwdISA_SB_SD_Li256ELb0ELb0ELi4EEENS1_19SingleTileSchedulerILb0ELb0ELb0ELi64EEEEEEEEEvNT_6ParamsE:
        .type           _ZN7cutlass13device_kernelIN5flash19enable_sm80_to_sm89INS1_16FlashAttnBwdSm80INS1_25CollectiveMainloopBwdSm80ILi1ELi1EN4cute5tupleIJNS5_1CILi64EEES8_NS7_ILi256EEEEEENS_10bfloat16_tEfNS_4arch4Sm80ELb0ELb1ELb1ELb0ELb0ELb0ELb0ELb0ELi2ELi4ELi2ELi2ELb0EEENS1_21CollectiveEpilogueBwdISA_SB_SD_Li256ELb0ELb0ELi4EEENS1_19SingleTileSchedulerILb0ELb0ELb0ELi64EEEEEEEEEvNT_6ParamsE,@function
        .size           _ZN7cutlass13device_kernelIN5flash19enable_sm80_to_sm89INS1_16FlashAttnBwdSm80INS1_25CollectiveMainloopBwdSm80ILi1ELi1EN4cute5tupleIJNS5_1CILi64EEES8_NS7_ILi256EEEEEENS_10bfloat16_tEfNS_4arch4Sm80ELb0ELb1ELb1ELb0ELb0ELb0ELb0ELb0ELi2ELi4ELi2ELi2ELb0EEENS1_21CollectiveEpilogueBwdISA_SB_SD_Li256ELb0ELb0ELi4EEENS1_19SingleTileSchedulerILb0ELb0ELb0ELi64EEEEEEEEEvNT_6ParamsE,(.L_x_1165 - _ZN7cutlass13device_kernelIN5flash19enable_sm80_to_sm89INS1_16FlashAttnBwdSm80INS1_25CollectiveMainloopBwdSm80ILi1ELi1EN4cute5tupleIJNS5_1CILi64EEES8_NS7_ILi256EEEEEENS_10bfloat16_tEfNS_4arch4Sm80ELb0ELb1ELb1ELb0ELb0ELb0ELb0ELb0ELi2ELi4ELi2ELi2ELb0EEENS1_21CollectiveEpilogueBwdISA_SB_SD_Li256ELb0ELb0ELi4EEENS1_19SingleTileSchedulerILb0ELb0ELb0ELi64EEEEEEEEEvNT_6ParamsE)
        .other          _ZN7cutlass13device_kernelIN5flash19enable_sm80_to_sm89INS1_16FlashAttnBwdSm80INS1_25CollectiveMainloopBwdSm80ILi1ELi1EN4cute5tupleIJNS5_1CILi64EEES8_NS7_ILi256EEEEEENS_10bfloat16_tEfNS_4arch4Sm80ELb0ELb1ELb1ELb0ELb0ELb0ELb0ELb0ELi2ELi4ELi2ELi2ELb0EEENS1_21CollectiveEpilogueBwdISA_SB_SD_Li256ELb0ELb0ELi4EEENS1_19SingleTileSchedulerILb0ELb0ELb0ELi64EEEEEEEEEvNT_6ParamsE,@"STO_CUDA_ENTRY STV_DEFAULT"
_ZN7cutlass13device_kernelIN5flash19enable_sm80_to_sm89INS1_16FlashAttnBwdSm80INS1_25CollectiveMainloopBwdSm80ILi1ELi1EN4cute5tupleIJNS5_1CILi64EEES8_NS7_ILi256EEEEEENS_10bfloat16_tEfNS_4arch4Sm80ELb0ELb1ELb1ELb0ELb0ELb0ELb0ELb0ELi2ELi4ELi2ELi2ELb0EEENS1_21CollectiveEpilogueBwdISA_SB_SD_Li256ELb0ELb0ELi4EEENS1_19SingleTileSchedulerILb0ELb0ELb0ELi64EEEEEEEEEvNT_6ParamsE:
[----:B------:R-:W-:-:S03]  /*0000*/  MOV R1, c[0x0][0x28] ;  /* 0x00000a0000017a02 */ /* 0x000fc60000000f00 */
[----:B------:R-:W1:Y:S01]  /*0010*/  S2UR UR12, SR_CTAID.Z ;  /* 0x00000000000c79c3 */ /* 0x000e620000002700 */
[----:B------:R-:W-:Y:S02]  /*0020*/  IADD3 R1, R1, -0x38, RZ ;  /* 0xffffffc801017810 */ /* 0x000fe40007ffe0ff */
[----:B-1----:R-:W-:-:S13]  /*0030*/  ISETP.LE.AND P0, PT, RZ, UR12, PT ;  /* 0x0000000cff007c0c */ /* 0x002fda000bf03270 */
[----:B------:R-:W-:Y:S05]  /*0040*/  @!P0 EXIT ;  /* 0x000000000000894d */ /* 0x000fea0003800000 */
[----:B------:R-:W1:Y:S01]  /*0050*/  S2UR UR11, SR_CTAID.X ;  /* 0x00000000000b79c3 */ /* 0x000e620000002500 */
[----:B------:R-:W2:Y:S01]  /*0060*/  S2R R248, SR_TID.X ;  /* 0x0000000000f87919 */ /* 0x000ea20000002100 */
[----:B------:R-:W-:Y:S02]  /*0070*/  ULDC UR5, c[0x0][0x168] ;  /* 0x00005a0000057ab9 */ /* 0x000fe40000000800 */
[----:B------:R-:W-:Y:S01]  /*0080*/  UIADD3 UR5, UR5, 0x3f, URZ ;  /* 0x0000003f05057890 */ /* 0x000fe2000fffe03f */
[----:B------:R-:W3:Y:S03]  /*0090*/  S2R R84, SR_CTAID.Y ;  /* 0x0000000000547919 */ /* 0x000ee60000002600 */
[----:B------:R-:W-:-:S04]  /*00a0*/  USHF.R.S32.HI UR4, URZ, 0x1f, UR5 ;  /* 0x0000001f3f047899 */ /* 0x000fc80008011405 */
[----:B------:R-:W-:-:S04]  /*00b0*/  ULEA.HI UR4, UR4, UR5, URZ, 0x6 ;  /* 0x0000000504047291 */ /* 0x000fc8000f8f303f */
[----:B------:R-:W-:Y:S01]  /*00c0*/  USHF.R.S32.HI UR16, URZ, 0x6, UR4 ;  /* 0x000000063f107899 */ /* 0x000fe20008011404 */
[----:B-1----:R-:W-:-:S13]  /*00d0*/  ISETP.LE.AND P0, PT, RZ, UR11, PT ;  /* 0x0000000bff007c0c */ /* 0x002fda000bf03270 */
[----:B------:R-:W-:Y:S05]  /*00e0*/  @!P0 BRA `(.L_x_695) ;  /* 0x000000c000008947 */ /* 0x000fea0003800000 */
[----:B--23--:R-:W-:Y:S02]  /*00f0*/  ULDC UR4, c[0x0][0x168] ;  /* 0x00005a0000047ab9 */ /* 0x00cfe40000000800 */
        /* <DEDUP_REMOVED lines=11> */
.L_x_695:
[----:B--23--:R-:W-:Y:S01]  /*01b0*/  USHF.L.U32 UR15, UR11, 0x6, URZ ;  /* 0x000000060b0f7899 */ /* 0x00cfe2000800063f */
        /* <DEDUP_REMOVED lines=13> */
[----:B------:R-:W-:Y:S01]  /*0290*/  ULDC.64 UR22, c[0x0][0x118] ;  /* 0x0000460000167ab9 */ /* 0x000fe20000000a00 */
[----:B------:R-:W-:Y:S01]  /*02a0*/  CS2R R12, SRZ ;  /* 0x00000000000c7805 */ /* 0x000fe2000001ff00 */
[----:B------:R-:W-:Y:S01]  /*02b0*/  USHF.R.S32.HI UR4, URZ, 0x1f, UR5 ;  /* 0x0000001f3f047899 */ /* 0x000fe20008011405 */
[----:B------:R-:W-:Y:S01]  /*02c0*/  MOV R136, RZ ;  /* 0x000000ff00887202 */ /* 0x000fe20000000f00 */
[----:B------:R-:W-:Y:S01]  /*02d0*/  IMAD.MOV.U32 R134, RZ, RZ, RZ ;  /* 0x000000ffff867224 */ /* 0x000fe200078e00ff */
[----:B------:R-:W-:Y:S01]  /*02e0*/  CS2R R14, SRZ ;  /* 0x00000000000e7805 */ /* 0x000fe2000001ff00 */
[----:B------:R-:W-:Y:S01]  /*02f0*/  ULEA.HI UR4, UR4, UR5, URZ, 0x6 ;  /* 0x0000000504047291 */ /* 0x000fe2000f8f303f */
[----:B------:R-:W-:Y:S01]  /*0300*/  MOV R132, RZ ;  /* 0x000000ff00847202 */ /* 0x000fe20000000f00 */
[----:B------:R-:W-:Y:S01]  /*0310*/  IMAD.MOV.U32 R126, RZ, RZ, RZ ;  /* 0x000000ffff7e7224 */ /* 0x000fe200078e00ff */
[----:B------:R-:W-:Y:S01]  /*0320*/  CS2R R16, SRZ ;  /* 0x0000000000107805 */ /* 0x000fe2000001ff00 */
[----:B------:R-:W-:Y:S01]  /*0330*/  USHF.R.S32.HI UR14, URZ, 0x6, UR4 ;  /* 0x000000063f0e7899 */ /* 0x000fe20008011404 */
[----:B------:R-:W-:Y:S01]  /*0340*/  MOV R124, RZ ;  /* 0x000000ff007c7202 */ /* 0x000fe20000000f00 */
[----:B------:R-:W-:Y:S01]  /*0350*/  IMAD.MOV.U32 R130, RZ, RZ, RZ ;  /* 0x000000ffff827224 */ /* 0x000fe200078e00ff */
[----:B------:R-:W-:Y:S01]  /*0360*/  CS2R R18, SRZ ;  /* 0x0000000000127805 */ /* 0x000fe2000001ff00 */
[----:B------:R-:W-:Y:S01]  /*0370*/  UISETP.LT.AND UP0, UPT, URZ, UR14, UPT ;  /* 0x0000000e3f00728c */ /* 0x000fe2000bf01270 */
[----:B------:R-:W-:Y:S01]  /*0380*/  MOV R128, RZ ;  /* 0x000000ff00807202 */ /* 0x000fe20000000f00 */
[----:B------:R-:W-:Y:S01]  /*0390*/  IMAD.MOV.U32 R122, RZ, RZ, RZ ;  /* 0x000000ffff7a7224 */ /* 0x000fe200078e00ff */
        /* <DEDUP_REMOVED lines=58> */
[----:B------:R-:W-:Y:S01]  /*0740*/  USHF.R.S32.HI UR10, URZ, 0x1f, UR12 ;  /* 0x0000001f3f0a7899 */ /* 0x000fe2000801140c */
[--C-:B------:R-:W-:Y:S01]  /*0750*/  IMAD.MOV.U32 R10, RZ, RZ, R84.reuse ;  /* 0x000000ffff0a7224 */ /* 0x100fe200078e0054 */
[----:B------:R-:W-:Y:S01]  /*0760*/  ULDC.64 UR4, c[0x0][0x278] ;  /* 0x00009e0000047ab9 */ /* 0x000fe20000000a00 */
[----:B------:R-:W-:Y:S01]  /*0770*/  ISETP.NE.AND P0, PT, R0, 0x1, PT ;  /* 0x000000010000780c */ /* 0x000fe20003f05270 */
[----:B------:R-:W-:Y:S01]  /*0780*/  UIMAD UR8, UR10, UR4, URZ ;  /* 0x000000040a0872a4 */ /* 0x000fe2000f8e023f */
[----:B------:R-:W-:Y:S01]  /*0790*/  LEA.HI R11, R18, R248, RZ, 0x3 ;  /* 0x000000f8120b7211 */ /* 0x000fe200078f18ff */
[----:B------:R-:W-:Y:S01]  /*07a0*/  UIMAD.WIDE.U32 UR20, UR12, UR4, URZ ;  /* 0x000000040c1472a5 */ /* 0x000fe2000f8e003f */
[----:B------:R-:W1:Y:S01]  /*07b0*/  S2R R31, SR_CTAID.Z ;  /* 0x00000000001f7919 */ /* 0x000e620000002700 */
[----:B------:R-:W-:Y:S01]  /*07c0*/  UIMAD UR8, UR12, UR5, UR8 ;  /* 0x000000050c0872a4 */ /* 0x000fe2000f8e0208 */
[----:B------:R-:W-:Y:S01]  /*07d0*/  IMAD.SHL.U32 R8, R248, 0x4, RZ ;  /* 0x00000004f8087824 */ /* 0x000fe200078e00ff */
[----:B------:R-:W-:Y:S01]  /*07e0*/  SHF.R.S32.HI R30, RZ, 0x1f, R84 ;  /* 0x0000001fff1e7819 */ /* 0x000fe20000011454 */
[----:B------:R-:W-:Y:S01]  /*07f0*/  ULDC.64 UR4, c[0x0][0x290] ;  /* 0x0000a40000047ab9 */ /* 0x000fe20000000a00 */
[----:B------:R-:W-:Y:S01]  /*0800*/  SHF.R.S32.HI R250, RZ, 0x3, R11 ;  /* 0x00000003fffa7819 */ /* 0x000fe2000001140b */
[----:B------:R-:W-:Y:S01]  /*0810*/  UIMAD UR9, UR10, UR4, URZ ;  /* 0x000000040a0972a4 */ /* 0x000fe2000f8e023f */
[----:B------:R-:W-:Y:S01]  /*0820*/  SHF.R.S32.HI R9, RZ, 0x1f, R8 ;  /* 0x0000001fff097819 */ /* 0x000fe20000011408 */
[----:B------:R-:W-:Y:S01]  /*0830*/  UIMAD.WIDE.U32 UR18, UR12, UR4, URZ ;  /* 0x000000040c1272a5 */ /* 0x000fe2000f8e003f */
[----:B------:R-:W-:Y:S01]  /*0840*/  @P0 IMAD.HI.U32 R0, R84, c[0x0][0x24c], RZ ;  /* 0x0000930054000a27 */ /* 0x000fe200078e00ff */
[----:B------:R-:W-:Y:S01]  /*0850*/  UIMAD UR9, UR12, UR5, UR9 ;  /* 0x000000050c0972a4 */ /* 0x000fe2000f8e0209 */
[----:B------:R-:W-:Y:S01]  /*0860*/  SHF.R.S32.HI R251, RZ, 0x1f, R250 ;  /* 0x0000001ffffb7819 */ /* 0x000fe200000114fa */
[----:B------:R-:W-:Y:S01]  /*0870*/  USHF.L.U32 UR6, UR14, 0x6, URZ ;  /* 0x000000060e067899 */ /* 0x000fe2000800063f */
[C---:B------:R-:W-:Y:S01]  /*0880*/  IMAD R12, R30.reuse, c[0x0][0x270], RZ ;  /* 0x00009c001e0c7a24 */ /* 0x040fe200078e02ff */
[----:B------:R-:W-:Y:S01]  /*0890*/  @P0 SHF.R.U32.HI R10, RZ, c[0x0][0x250], R0 ;  /* 0x00009400ff0a0a19 */ /* 0x000fe20000011600 */
[----:B------:R-:W-:Y:S01]  /*08a0*/  ULDC.64 UR4, c[0x0][0x1e8] ;  /* 0x00007a0000047ab9 */ /* 0x000fe20000000a00 */
[----:B------:R-:W-:Y:S01]  /*08b0*/  LOP3.LUT R0, R11, 0xfffffff8, RZ, 0xc0, !PT ;  /* 0xfffffff80b007812 */ /* 0x000fe200078ec0ff */
[----:B------:R-:W-:Y:S01]  /*08c0*/  UIMAD UR4, UR10, UR4, URZ ;  /* 0x000000040a0472a4 */ /* 0x000fe2000f8e023f */
[----:B------:R-:W-:Y:S01]  /*08d0*/  SHF.R.S32.HI R15, RZ, 0x1f, R10 ;  /* 0x0000001fff0f7819 */ /* 0x000fe2000001140a */
[----:B------:R-:W-:Y:S01]  /*08e0*/  IMAD R14, R30, c[0x0][0x288], RZ ;  /* 0x0000a2001e0e7a24 */ /* 0x000fe200078e02ff */
[C---:B------:R-:W-:Y:S01]  /*08f0*/  ISETP.GT.AND P0, PT, R248.reuse, 0xf, PT ;  /* 0x0000000ff800780c */ /* 0x040fe20003f04270 */
[----:B------:R-:W-:Y:S01]  /*0900*/  IMAD.IADD R29, R248, 0x1, -R0 ;  /* 0x00000001f81d7824 */ /* 0x000fe200078e0a00 */
[----:B------:R-:W-:Y:S01]  /*0910*/  UIMAD UR5, UR12, UR5, UR4 ;  /* 0x000000050c0572a4 */ /* 0x000fe2000f8e0204 */
[----:B------:R-:W-:Y:S01]  /*0920*/  IMAD R0, R15, c[0x0][0x1e0], RZ ;  /* 0x000078000f007a24 */ /* 0x000fe200078e02ff */
[----:B------:R-:W-:Y:S01]  /*0930*/  USHF.R.S32.HI UR4, URZ, 0x1f, UR6 ;  /* 0x0000001f3f047899 */ /* 0x000fe20008011406 */
[----:B------:R-:W-:Y:S01]  /*0940*/  IMAD.SHL.U32 R4, R29, 0x8, RZ ;  /* 0x000000081d047824 */ /* 0x000fe200078e00ff */
[----:B------:R2:W-:Y:S01]  /*0950*/  STL.64 [R1], R8 ;  /* 0x0000000801007387 */ /* 0x0005e20000100a00 */
[----:B------:R-:W-:Y:S01]  /*0960*/  IMAD.WIDE.U32 R6, R84, c[0x0][0x270], R8 ;  /* 0x00009c0054067a25 */ /* 0x000fe200078e0008 */
[----:B------:R-:W-:Y:S01]  /*0970*/  UIADD3 UR8, UR21, UR8, URZ ;  /* 0x0000000815087290 */ /* 0x000fe2000fffe03f */
[----:B------:R-:W-:Y:S01]  /*0980*/  SHF.R.S32.HI R249, RZ, 0x1f, R248 ;  /* 0x0000001ffff97819 */ /* 0x000fe200000114f8 */
[----:B------:R-:W-:Y:S01]  /*0990*/  UIADD3 UR9, UR19, UR9, URZ ;  /* 0x0000000913097290 */ /* 0x000fe2000fffe03f */
[----:B------:R-:W-:Y:S01]  /*09a0*/  SHF.R.S32.HI R5, RZ, 0x1f, R4 ;  /* 0x0000001fff057819 */ /* 0x000fe20000011404 */
[----:B------:R-:W-:Y:S01]  /*09b0*/  IMAD R0, R10, c[0x0][0x1e4], R0 ;  /* 0x000079000a007a24 */ /* 0x000fe200078e0200 */
[----:B------:R-:W-:Y:S01]  /*09c0*/  ULDC UR13, c[0x0][0x198] ;  /* 0x00006600000d7ab9 */ /* 0x000fe20000000800 */
[----:B------:R-:W-:Y:S01]  /*09d0*/  IMAD R12, R84, c[0x0][0x274], R12 ;  /* 0x00009d00540c7a24 */ /* 0x000fe200078e020c */
[----:B------:R-:W-:Y:S01]  /*09e0*/  UIADD3 UR13, -UR15, UR13, URZ ;  /* 0x0000000d0f0d7290 */ /* 0x000fe2000fffe13f */
[----:B------:R-:W-:Y:S01]  /*09f0*/  IMAD.WIDE.U32 R2, R10, c[0x0][0x1e0], R4 ;  /* 0x000078000a027a25 */ /* 0x000fe200078e0004 */
[C---:B------:R-:W-:Y:S01]  /*0a00*/  ISETP.GE.AND P5, PT, R4.reuse, c[0x0][0x1cc], PT ;  /* 0x0000730004007a0c */ /* 0x040fe20003fa6270 */
[----:B------:R-:W-:Y:S01]  /*0a10*/  USHF.R.S32.HI UR17, URZ, 0x1f, UR14 ;  /* 0x0000001f3f117899 */ /* 0x000fe2000801140e */
[----:B------:R-:W-:Y:S01]  /*0a20*/  IADD3 R20, R4, 0x40, RZ ;  /* 0x0000004004147810 */ /* 0x000fe20007ffe0ff */
[----:B------:R-:W-:Y:S01]  /*0a30*/  IMAD R14, R84, c[0x0][0x28c], R14 ;  /* 0x0000a300540e7a24 */ /* 0x000fe200078e020e */
[C---:B------:R-:W-:Y:S01]  /*0a40*/  IADD3 R21, R4.reuse, 0x80, RZ ;  /* 0x0000008004157810 */ /* 0x040fe20007ffe0ff */
[----:B------:R-:W-:Y:S01]  /*0a50*/  IMAD.U32 R13, RZ, RZ, UR6 ;  /* 0x00000006ff0d7e24 */ /* 0x000fe2000f8e00ff */
[----:B------:R-:W-:Y:S01]  /*0a60*/  IADD3 R24, R4, 0xc0, RZ ;  /* 0x000000c004187810 */ /* 0x000fe20007ffe0ff */
[----:B------:R-:W-:Y:S01]  /*0a70*/  IMAD.IADD R3, R3, 0x1, R0 ;  /* 0x0000000103037824 */ /* 0x000fe200078e0200 */
[----:B------:R-:W-:Y:S01]  /*0a80*/  CS2R R146, SRZ ;  /* 0x0000000000927805 */ /* 0x000fe2000001ff00 */
[----:B------:R-:W-:Y:S01]  /*0a90*/  IMAD.IADD R12, R7, 0x1, R12 ;  /* 0x00000001070c7824 */ /* 0x000fe200078e020c */
[----:B------:R-:W-:Y:S01]  /*0aa0*/  @!P0 IADD3 R25, P4, P3, R13, UR20, R6 ;  /* 0x000000140d198c10 */ /* 0x000fe2000fb9e006 */
[----:B------:R-:W-:Y:S01]  /*0ab0*/  IMAD.U32 R0, RZ, RZ, UR4 ;  /* 0x00000004ff007e24 */ /* 0x000fe2000f8e00ff */
[----:B------:R-:W-:Y:S01]  /*0ac0*/  CS2R R144, SRZ ;  /* 0x0000000000907805 */ /* 0x000fe2000001ff00 */
[----:B------:R-:W-:Y:S01]  /*0ad0*/  IMAD.U32 R16, RZ, RZ, UR11 ;  /* 0x0000000bff107e24 */ /* 0x000fe2000f8e00ff */
[----:B------:R-:W-:Y:S01]  /*0ae0*/  CS2R R142, SRZ ;  /* 0x00000000008e7805 */ /* 0x000fe2000001ff00 */
[----:B------:R-:W-:Y:S01]  /*0af0*/  IMAD R7, R251, c[0x0][0x178], RZ ;  /* 0x00005e00fb077a24 */ /* 0x000fe200078e02ff */
[----:B------:R-:W-:Y:S01]  /*0b00*/  @!P0 IADD3.X R28, R0, UR8, R12, P4, P3 ;  /* 0x00000008001c8c10 */ /* 0x000fe2000a7e640c */
[----:B--2---:R-:W-:Y:S01]  /*0b10*/  IMAD.WIDE.U32 R8, R84, c[0x0][0x288], R8 ;  /* 0x0000a20054087a25 */ /* 0x004fe200078e0008 */
[----:B------:R-:W-:Y:S01]  /*0b20*/  ISETP.GE.AND P4, PT, R20, c[0x0][0x1cc], PT ;  /* 0x0000730014007a0c */ /* 0x000fe20003f86270 */
[----:B------:R-:W-:Y:S01]  /*0b30*/  CS2R R140, SRZ ;  /* 0x00000000008c7805 */ /* 0x000fe2000001ff00 */
[----:B------:R-:W-:Y:S01]  /*0b40*/  CS2R R138, SRZ ;  /* 0x00000000008a7805 */ /* 0x000fe2000001ff00 */
[----:B------:R-:W-:Y:S01]  /*0b50*/  IMAD.IADD R14, R9, 0x1, R14 ;  /* 0x00000001090e7824 */ /* 0x000fe200078e020e */
[----:B------:R-:W-:Y:S01]  /*0b60*/  IADD3 R27, P2, P1, R13, UR18, R8 ;  /* 0x000000120d1b7c10 */ /* 0x000fe2000f95e008 */
[----:B-1----:R-:W-:Y:S01]  /*0b70*/  IMAD.WIDE.U32 R2, R31, c[0x0][0x1e8], R2 ;  /* 0x00007a001f027a25 */ /* 0x002fe200078e0002 */
[----:B------:R-:W-:Y:S01]  /*0b80*/  CS2R R136, SRZ ;  /* 0x0000000000887805 */ /* 0x000fe2000001ff00 */
[----:B------:R-:W-:Y:S01]  /*0b90*/  CS2R R134, SRZ ;  /* 0x0000000000867805 */ /* 0x000fe2000001ff00 */
[----:B------:R-:W-:Y:S01]  /*0ba0*/  IADD3.X R32, R0, UR9, R14, P2, P1 ;  /* 0x0000000900207c10 */ /* 0x000fe200097e240e */
[----:B------:R-:W-:Y:S01]  /*0bb0*/  IMAD.SHL.U32 R0, R250, 0x40, RZ ;  /* 0x00000040fa007824 */ /* 0x000fe200078e00ff */
[----:B------:R-:W-:Y:S01]  /*0bc0*/  IADD3 R3, R3, UR5, RZ ;  /* 0x0000000503037c10 */ /* 0x000fe2000fffe0ff */
[----:B------:R-:W-:Y:S01]  /*0bd0*/  IMAD.WIDE R16, R16, 0x40, R250 ;  /* 0x0000004010107825 */ /* 0x000fe200078e02fa */
[----:B------:R-:W-:Y:S01]  /*0be0*/  ISETP.GE.AND P2, PT, R21, c[0x0][0x1cc], PT ;  /* 0x0000730015007a0c */ /* 0x000fe20003f46270 */
[----:B------:R-:W-:Y:S01]  /*0bf0*/  ULDC.64 UR4, c[0x0][0x1b8] ;  /* 0x00006e0000047ab9 */ /* 0x000fe20000000a00 */
[----:B------:R-:W-:Y:S01]  /*0c00*/  LOP3.LUT R0, R0, 0x1c0, RZ, 0xc0, !PT ;  /* 0x000001c000007812 */ /* 0x000fe200078ec0ff */
[----:B------:R-:W-:Y:S01]  /*0c10*/  IMAD R13, R250, c[0x0][0x17c], R7 ;  /* 0x00005f00fa0d7a24 */ /* 0x000fe200078e0207 */
[----:B------:R-:W-:Y:S01]  /*0c20*/  UIMAD UR4, UR10, UR4, URZ ;  /* 0x000000040a0472a4 */ /* 0x000fe2000f8e023f */
[----:B------:R-:W-:Y:S01]  /*0c30*/  IMAD R6, R15, c[0x0][0x1b0], RZ ;  /* 0x00006c000f067a24 */ /* 0x000fe200078e02ff */
[----:B------:R-:W-:Y:S01]  /*0c40*/  LOP3.LUT R14, R0, 0x38, R4, 0xf8, !PT ;  /* 0x00000038000e7812 */ /* 0x000fe200078ef804 */
[----:B------:R-:W-:Y:S01]  /*0c50*/  IMAD R7, R17, c[0x0][0x1d8], RZ ;  /* 0x0000760011077a24 */ /* 0x000fe200078e02ff */
[----:B------:R-:W-:Y:S01]  /*0c60*/  SHF.R.U32.HI R0, RZ, 0x3, R0 ;  /* 0x00000003ff007819 */ /* 0x000fe20000011600 */
[----:B------:R-:W-:Y:S01]  /*0c70*/  IMAD R12, R10, c[0x0][0x1b4], R6 ;  /* 0x00006d000a0c7a24 */ /* 0x000fe200078e0206 */
[----:B------:R-:W-:Y:S01]  /*0c80*/  UIMAD UR4, UR12, UR5, UR4 ;  /* 0x000000050c0472a4 */ /* 0x000fe2000f8e0204 */
[----:B------:R-:W-:Y:S01]  /*0c90*/  IMAD R15, R16, c[0x0][0x1dc], R7 ;  /* 0x00007700100f7a24 */ /* 0x000fe200078e0207 */
[----:B------:R-:W-:Y:S01]  /*0ca0*/  LOP3.LUT R14, R14, R0, RZ, 0x3c, !PT ;  /* 0x000000000e0e7212 */ /* 0x000fe200078e3cff */
        /* <DEDUP_REMOVED lines=8> */
[----:B------:R-:W-:Y:S01]  /*0d30*/  IMAD.IADD R0, R11, 0x1, R15 ;  /* 0x000000010b007824 */ /* 0x000fe200078e020f */
[C---:B------:R-:W-:Y:S01]  /*0d40*/  LEA R2, P1, R10.reuse, c[0x0][0x1c0], 0x1 ;  /* 0x000070000a027a11 */ /* 0x040fe200078208ff */
[----:B------:R-:W-:Y:S01]  /*0d50*/  IMAD.IADD R7, R7, 0x1, R12 ;  /* 0x0000000107077824 */ /* 0x000fe200078e020c */
[----:B------:R-:W-:Y:S01]  /*0d60*/  CS2R R120, SRZ ;  /* 0x0000000000787805 */ /* 0x000fe2000001ff00 */
[----:B------:R-:W-:Y:S01]  /*0d70*/  IMAD.MOV.U32 R19, RZ, RZ, c[0x0][0x1d8] ;  /* 0x00007600ff137624 */ /* 0x000fe200078e00ff */
[----:B------:R-:W-:Y:S01]  /*0d80*/  LEA.HI.X R3, R10, c[0x0][0x1c4], R0, 0x1, P1 ;  /* 0x000071000a037a11 */ /* 0x000fe200008f0c00 */
[----:B------:R-:W-:Y:S01]  /*0d90*/  IMAD.WIDE.U32 R8, R250, c[0x0][0x178], R4 ;  /* 0x00005e00fa087a25 */ /* 0x000fe200078e0004 */
[-C--:B------:R-:W-:Y:S01]  /*0da0*/  LEA.HI R10, R18, R248.reuse, RZ, 0x6 ;  /* 0x000000f8120a7211 */ /* 0x080fe200078f30ff */
[----:B------:R-:W-:Y:S01]  /*0db0*/  CS2R R118, SRZ ;  /* 0x0000000000767805 */ /* 0x000fe2000001ff00 */
[----:B------:R-:W-:Y:S01]  /*0dc0*/  IADD3 R0, -R250, UR13, RZ ;  /* 0x0000000dfa007c10 */ /* 0x000fe2000fffe1ff */
[----:B------:R-:W-:Y:S01]  /*0dd0*/  IMAD.MOV.U32 R22, RZ, RZ, c[0x0][0x1dc] ;  /* 0x00007700ff167624 */ /* 0x000fe200078e00ff */
[----:B------:R-:W-:Y:S01]  /*0de0*/  SHF.R.S32.HI R26, RZ, 0x6, R10 ;  /* 0x00000006ff1a7819 */ /* 0x000fe2000001140a */
[----:B------:R-:W-:Y:S01]  /*0df0*/  IMAD.IADD R9, R9, 0x1, R13 ;  /* 0x0000000109097824 */ /* 0x000fe200078e020d */
[C---:B------:R-:W-:Y:S01]  /*0e00*/  ISETP.LT.OR P1, PT, R0.reuse, 0x1, P5 ;  /* 0x000000010000780c */ /* 0x040fe20002f21670 */
[----:B------:R-:W-:Y:S01]  /*0e10*/  IMAD R15, R17, c[0x0][0x1a8], RZ ;  /* 0x00006a00110f7a24 */ /* 0x000fe200078e02ff */
[----:B------:R-:W-:Y:S01]  /*0e20*/  ISETP.LT.OR P6, PT, R0, 0x1, P4 ;  /* 0x000000010000780c */ /* 0x000fe200027c1670 */
[----:B------:R-:W-:Y:S01]  /*0e30*/  IMAD R10, R26, 0x200, R14 ;  /* 0x000002001a0a7824 */ /* 0x000fe200078e020e */
[----:B------:R-:W-:Y:S01]  /*0e40*/  ISETP.LT.OR P3, PT, R0, 0x1, P2 ;  /* 0x000000010000780c */ /* 0x000fe20001761670 */
[----:B------:R-:W-:Y:S01]  /*0e50*/  IMAD.WIDE.U32 R12, R84, c[0x0][0x180], R8 ;  /* 0x00006000540c7a25 */ /* 0x000fe200078e0008 */
[C---:B------:R-:W-:Y:S01]  /*0e60*/  ISETP.LT.OR P5, PT, R0.reuse, 0x21, P5 ;  /* 0x000000210000780c */ /* 0x040fe20002fa1670 */
[----:B------:R-:W-:Y:S01]  /*0e70*/  CS2R R116, SRZ ;  /* 0x0000000000747805 */ /* 0x000fe2000001ff00 */
[----:B------:R-:W-:Y:S01]  /*0e80*/  ISETP.LT.OR P4, PT, R0, 0x21, P4 ;  /* 0x000000210000780c */ /* 0x000fe20002781670 */
[----:B------:R-:W-:Y:S01]  /*0e90*/  IMAD.SHL.U32 R240, R10, 0x2, RZ ;  /* 0x000000020af07824 */ /* 0x000fe200078e00ff */
[----:B------:R-:W-:Y:S01]  /*0ea0*/  ISETP.LT.OR P2, PT, R0, 0x21, P2 ;  /* 0x000000210000780c */ /* 0x000fe20001741670 */
[----:B------:R-:W-:Y:S01]  /*0eb0*/  IMAD.WIDE.U32 R10, R31, c[0x0][0x1b8], R6 ;  /* 0x00006e001f0a7a25 */ /* 0x000fe200078e0006 */
[----:B------:R-:W-:Y:S01]  /*0ec0*/  LEA.HI R17, R18, R248, RZ, 0x2 ;  /* 0x000000f812117211 */ /* 0x000fe200078f10ff */
[----:B------:R-:W-:Y:S01]  /*0ed0*/  CS2R R114, SRZ ;  /* 0x0000000000727805 */ /* 0x000fe2000001ff00 */
[----:B------:R-:W-:Y:S01]  /*0ee0*/  @!PT LDS RZ, [RZ] ;  /* 0x00000000fffff984 */ /* 0x000fe20000000800 */
[----:B------:R-:W-:Y:S01]  /*0ef0*/  @!PT LDS RZ, [RZ] ;  /* 0x00000000fffff984 */ /* 0x000fe20000000800 */
[----:B------:R-:W-:Y:S01]  /*0f00*/  @!PT LDS RZ, [RZ] ;  /* 0x00000000fffff984 */ /* 0x000fe20000000800 */
[----:B------:R1:W-:Y:S01]  /*0f10*/  LDGSTS.E.BYPASS.LTC128B.128 [R240+0x8080], [R2.64], !P1 ;  /* 0x0808000002f07fae */ /* 0x0003e2000c901d56 */
[----:B------:R-:W-:Y:S01]  /*0f20*/  ISETP.GE.AND P1, PT, R24, c[0x0][0x1cc], PT ;  /* 0x0000730018007a0c */ /* 0x000fe20003f26270 */
[----:B------:R-:W-:Y:S01]  /*0f30*/  IMAD.MOV.U32 R8, RZ, RZ, R10 ;  /* 0x000000ffff087224 */ /* 0x000fe200078e000a */
[----:B------:R-:W-:Y:S01]  /*0f40*/  IADD3 R9, R11, UR4, RZ ;  /* 0x000000040b097c10 */ /* 0x000fe2000fffe0ff */
[----:B------:R1:W-:Y:S01]  /*0f50*/  LDGSTS.E.BYPASS.LTC128B.128 [R240+0xa080], [R2.64+0x80], !P6 ;  /* 0x0a08008002f07fae */ /* 0x0003e2000f101d56 */
[C---:B------:R-:W-:Y:S01]  /*0f60*/  ISETP.LT.OR P6, PT, R0.reuse, 0x1, P1 ;  /* 0x000000010000780c */ /* 0x040fe20000fc1670 */
[----:B------:R-:W-:Y:S01]  /*0f70*/  IMAD.MOV.U32 R10, RZ, RZ, R12 ;  /* 0x000000ffff0a7224 */ /* 0x000fe200078e000c */
[----:B------:R-:W-:Y:S01]  /*0f80*/  ISETP.LT.OR P1, PT, R0, 0x21, P1 ;  /* 0x000000210000780c */ /* 0x000fe20000f21670 */
[----:B------:R1:W-:Y:S01]  /*0f90*/  LDGSTS.E.BYPASS.LTC128B.128 [R240+0xc080], [R2.64+0x100], !P3 ;  /* 0x0c08010002f07fae */ /* 0x0003e2000d901d56 */
[C---:B------:R-:W-:Y:S01]  /*0fa0*/  LEA R6, P3, R19.reuse, R2, 0x6 ;  /* 0x0000000213067211 */ /* 0x040fe200078630ff */
[C---:B------:R-:W-:Y:S01]  /*0fb0*/  IMAD R12, R16.reuse, c[0x0][0x1ac], R15 ;  /* 0x00006b00100c7a24 */ /* 0x040fe200078e020f */
[----:B------:R-:W-:Y:S01]  /*0fc0*/  ULDC.64 UR4, c[0x0][0x178] ;  /* 0x00005e0000047ab9 */ /* 0x000fe20000000a00 */
[----:B------:R-:W-:Y:S01]  /*0fd0*/  IMAD.WIDE.U32 R8, R16, c[0x0][0x1a8], R8 ;  /* 0x00006a0010087a25 */ /* 0x000fe200078e0008 */
[----:B------:R-:W-:Y:S01]  /*0fe0*/  LEA.HI.X R7, R19, R3, R22, 0x6, P3 ;  /* 0x0000000313077211 */ /* 0x000fe200018f3416 */
[----:B------:R-:W-:Y:S01]  /*0ff0*/  UIMAD UR7, UR17, UR4, URZ ;  /* 0x00000004110772a4 */ /* 0x000fe2000f8e023f */
[----:B------:R-:W-:Y:S01]  /*1000*/  ISETP.GE.AND P3, PT, R4, c[0x0][0x19c], PT ;  /* 0x0000670004007a0c */ /* 0x000fe20003f66270 */
[----:B------:R-:W-:Y:S01]  /*1010*/  IMAD R14, R30, c[0x0][0x180], RZ ;  /* 0x000060001e0e7a24 */ /* 0x000fe200078e02ff */
[----:B------:R-:W-:Y:S01]  /*1020*/  UIMAD.WIDE.U32 UR24, UR14, UR4, URZ ;  /* 0x000000040e1872a5 */ /* 0x000fe2000f8e003f */
[----:B------:R1:W-:Y:S01]  /*1030*/  LDGSTS.E.BYPASS.LTC128B.128 [R240+0xe080], [R2.64+0x180], !P6 ;  /* 0x0e08018002f07fae */ /* 0x0003e2000f101d56 */
[----:B------:R-:W-:Y:S01]  /*1040*/  UIMAD UR7, UR14, UR5, UR7 ;  /* 0x000000050e0772a4 */ /* 0x000fe2000f8e0207 */
[----:B------:R-:W-:Y:S01]  /*1050*/  IMAD R14, R84, c[0x0][0x184], R14 ;  /* 0x00006100540e7a24 */ /* 0x000fe200078e020e */
[-C--:B------:R-:W-:Y:S01]  /*1060*/  LEA.HI R15, R18, R248.reuse, RZ, 0x4 ;  /* 0x000000f8120f7211 */ /* 0x080fe200078f20ff */
[----:B------:R2:W-:Y:S01]  /*1070*/  LDGSTS.E.BYPASS.LTC128B.128 [R240+0x9080], [R6.64], !P5 ;  /* 0x0908000006f07fae */ /* 0x0005e2000e901d56 */
[----:B------:R-:W-:Y:S01]  /*1080*/  ISETP.GE.AND P5, PT, R21, c[0x0][0x19c], PT ;  /* 0x0000670015007a0c */ /* 0x000fe20003fa6270 */
[----:B------:R-:W-:Y:S01]  /*1090*/  ULDC.64 UR4, c[0x0][0x188] ;  /* 0x0000620000047ab9 */ /* 0x000fe20000000a00 */
[----:B------:R-:W-:Y:S01]  /*10a0*/  IMAD.IADD R11, R13, 0x1, R14 ;  /* 0x000000010d0b7824 */ /* 0x000fe200078e020e */
[----:B------:R2:W-:Y:S01]  /*10b0*/  LDGSTS.E.BYPASS.LTC128B.128 [R240+0xb080], [R6.64+0x80], !P4 ;  /* 0x0b08008006f07fae */ /* 0x0005e2000e101d56 */
[C---:B------:R-:W-:Y:S01]  /*10c0*/  ISETP.LT.OR P4, PT, R0.reuse, 0x1, P3 ;  /* 0x000000010000780c */ /* 0x040fe20001f81670 */
[----:B------:R-:W-:Y:S01]  /*10d0*/  UIMAD UR4, UR10, UR4, URZ ;  /* 0x000000040a0472a4 */ /* 0x000fe2000f8e023f */
[----:B------:R-:W-:Y:S01]  /*10e0*/  ISETP.LT.OR P3, PT, R0, 0x21, P3 ;  /* 0x000000210000780c */ /* 0x000fe20001f61670 */
[----:B------:R2:W-:Y:S01]  /*10f0*/  LDGSTS.E.BYPASS.LTC128B.128 [R240+0xd080], [R6.64+0x100], !P2 ;  /* 0x0d08010006f07fae */ /* 0x0005e2000d101d56 */
[----:B------:R-:W-:Y:S01]  /*1100*/  ISETP.GE.AND P2, PT, R20, c[0x0][0x19c], PT ;  /* 0x0000670014007a0c */ /* 0x000fe20003f46270 */
[----:B------:R-:W-:Y:S01]  /*1110*/  UIADD3 UR7, UR25, UR7, URZ ;  /* 0x0000000719077290 */ /* 0x000fe2000fffe03f */
[----:B------:R-:W-:Y:S01]  /*1120*/  IMAD.WIDE.U32 R34, R31, c[0x0][0x188], R10 ;  /* 0x000062001f227a25 */ /* 0x000fe200078e000a */
[----:B------:R2:W-:Y:S01]  /*1130*/  LDGSTS.E.BYPASS.LTC128B.128 [R240+0xf080], [R6.64+0x180], !P1 ;  /* 0x0f08018006f07fae */ /* 0x0005e2000c901d56 */
[C---:B------:R-:W-:Y:S01]  /*1140*/  ISETP.LT.OR P1, PT, R0.reuse, 0x1, P2 ;  /* 0x000000010000780c */ /* 0x040fe20001721670 */
[----:B------:R-:W-:Y:S01]  /*1150*/  UIMAD UR4, UR12, UR5, UR4 ;  /* 0x000000050c0472a4 */ /* 0x000fe2000f8e0204 */
[----:B------:R-:W-:Y:S01]  /*1160*/  ISETP.LT.OR P2, PT, R0, 0x21, P2 ;  /* 0x000000210000780c */ /* 0x000fe20001741670 */
[----:B------:R-:W-:Y:S01]  /*1170*/  IMAD.U32 R10, RZ, RZ, UR7 ;  /* 0x00000007ff0a7e24 */ /* 0x000fe2000f8e00ff */
[----:B------:R-:W-:Y:S01]  /*1180*/  LEA.HI R16, R18, R248, RZ, 0x5 ;  /* 0x000000f812107211 */ /* 0x000fe200078f28ff */
[----:B------:R-:W-:Y:S01]  /*1190*/  IMAD.U32 R11, RZ, RZ, UR6 ;  /* 0x00000006ff0b7e24 */ /* 0x000fe2000f8e00ff */
[----:B------:R-:W-:Y:S01]  /*11a0*/  SHF.R.S32.HI R13, RZ, 0x1f, R17 ;  /* 0x0000001fff0d7819 */ /* 0x000fe20000011411 */
[----:B------:R3:W-:Y:S01]  /*11b0*/  STL.64 [R1+0x18], R34 ;  /* 0x0000182201007387 */ /* 0x0007e20000100a00 */
[----:B------:R-:W-:Y:S01]  /*11c0*/  IADD3 R23, R35, UR4, RZ ;  /* 0x0000000423177c10 */ /* 0x000fe2000fffe0ff */
[----:B------:R-:W-:Y:S01]  /*11d0*/  ULDC.64 UR6, c[0x0][0x208] ;  /* 0x0000820000067ab9 */ /* 0x000fe20000000a00 */
[----:B-1----:R-:W-:Y:S01]  /*11e0*/  IMAD.IADD R3, R9, 0x1, R12 ;  /* 0x0000000109037824 */ /* 0x002fe200078e020c */
[C---:B------:R-:W-:Y:S01]  /*11f0*/  LEA R2, P6, R8.reuse, c[0x0][0x190], 0x1 ;  /* 0x0000640008027a11 */ /* 0x040fe200078c08ff */
[----:B------:R-:W-:Y:S01]  /*1200*/  IMAD.U32 R9, RZ, RZ, UR25 ;  /* 0x00000019ff097e24 */ /* 0x000fe2000f8e00ff */
[----:B------:R-:W-:Y:S01]  /*1210*/  SHF.R.S32.HI R12, RZ, 0x1f, R16 ;  /* 0x0000001fff0c7819 */ /* 0x000fe20000011410 */
[----:B------:R1:W-:Y:S01]  /*1220*/  STL [R1+0x28], R23 ;  /* 0x0000281701007387 */ /* 0x0003e20000100800 */
[----:B------:R-:W-:Y:S01]  /*1230*/  LEA.HI.X R3, R8, c[0x0][0x194], R3, 0x1, P6 ;  /* 0x0000650008037a11 */ /* 0x000fe200030f0c03 */
[----:B------:R-:W-:Y:S01]  /*1240*/  IMAD.MOV.U32 R8, RZ, RZ, c[0x0][0x1ac] ;  /* 0x00006b00ff087624 */ /* 0x000fe200078e00ff */
[C---:B------:R-:W-:Y:S01]  /*1250*/  ISETP.LT.OR P6, PT, R0.reuse, 0x1, P5 ;  /* 0x000000010000780c */ /* 0x040fe20002fc1670 */
[----:B------:R-:W-:Y:S01]  /*1260*/  UIMAD UR17, UR17, UR6, URZ ;  /* 0x00000006111172a4 */ /* 0x000fe2000f8e023f */
[----:B------:R-:W-:Y:S01]  /*1270*/  ISETP.LT.OR P5, PT, R0, 0x21, P5 ;  /* 0x000000210000780c */ /* 0x000fe20002fa1670 */
[----:B------:R4:W-:Y:S01]  /*1280*/  LDGSTS.E.BYPASS.LTC128B.128 [R240+0x80], [R2.64], !P4 ;  /* 0x0008000002f07fae */ /* 0x0009e2000e101d56 */
[----:B------:R-:W-:Y:S01]  /*1290*/  ULDC.64 UR4, c[0x0][0x218] ;  /* 0x0000860000047ab9 */ /* 0x000fe20000000a00 */
[----:B------:R-:W-:Y:S01]  /*12a0*/  IMAD.MOV.U32 R246, RZ, RZ, 0x20 ;  /* 0x00000020fff67424 */ /* 0x000fe200078e00ff */
[----:B------:R-:W-:Y:S01]  /*12b0*/  UIMAD UR17, UR14, UR7, UR17 ;  /* 0x000000070e1172a4 */ /* 0x000fe2000f8e0211 */
[----:B------:R4:W-:Y:S01]  /*12c0*/  LDGSTS.E.BYPASS.LTC128B.128 [R240+0x2080], [R2.64+0x80], !P1 ;  /* 0x0208008002f07fae */ /* 0x0009e2000c901d56 */
[----:B------:R-:W-:Y:S01]  /*12d0*/  ISETP.GE.AND P1, PT, R24, c[0x0][0x19c], PT ;  /* 0x0000670018007a0c */ /* 0x000fe20003f26270 */
[----:B--2---:R-:W-:Y:S01]  /*12e0*/  IMAD.MOV.U32 R7, RZ, RZ, c[0x0][0x1a8] ;  /* 0x00006a00ff077624 */ /* 0x004fe200078e00ff */
[----:B------:R-:W-:Y:S01]  /*12f0*/  UIMAD UR4, UR10, UR4, URZ ;  /* 0x000000040a0472a4 */ /* 0x000fe2000f8e023f */
[----:B------:R-:W-:Y:S01]  /*1300*/  IMAD.MOV.U32 R149, RZ, RZ, 0x1 ;  /* 0x00000001ff957424 */ /* 0x000fe200078e00ff */
[----:B------:R-:W-:Y:S01]  /*1310*/  CS2R R112, SRZ ;  /* 0x0000000000707805 */ /* 0x000fe2000001ff00 */
[----:B------:R4:W-:Y:S01]  /*1320*/  LDGSTS.E.BYPASS.LTC128B.128 [R240+0x4080], [R2.64+0x100], !P6 ;  /* 0x0408010002f07fae */ /* 0x0009e2000f101d56 */
[C---:B------:R-:W-:Y:S01]  /*1330*/  LEA R6, P4, R7.reuse, R2, 0x6 ;  /* 0x0000000207067211 */ /* 0x040fe200078830ff */
[----:B------:R-:W-:Y:S01]  /*1340*/  UIMAD UR4, UR12, UR5, UR4 ;  /* 0x000000050c0472a4 */ /* 0x000fe2000f8e0204 */
[C---:B------:R-:W-:Y:S01]  /*1350*/  ISETP.LT.OR P6, PT, R0.reuse, 0x1, P1 ;  /* 0x000000010000780c */ /* 0x040fe20000fc1670 */
[----:B------:R-:W-:Y:S01]  /*1360*/  CS2R R110, SRZ ;  /* 0x00000000006e7805 */ /* 0x000fe2000001ff00 */
[----:B------:R-:W-:Y:S01]  /*1370*/  LEA.HI.X R7, R7, R3, R8, 0x6, P4 ;  /* 0x0000000307077211 */ /* 0x000fe200020f3408 */
[----:B------:R-:W-:Y:S01]  /*1380*/  IMAD.U32 R8, RZ, RZ, UR24 ;  /* 0x00000018ff087e24 */ /* 0x000fe2000f8e00ff */
[----:B------:R-:W-:Y:S01]  /*1390*/  ISETP.LT.OR P1, PT, R0, 0x21, P1 ;  /* 0x000000210000780c */ /* 0x000fe20000f21670 */
[----:B------:R-:W-:Y:S01]  /*13a0*/  IMAD R0, R30, c[0x0][0x238], RZ ;  /* 0x00008e001e007a24 */ /* 0x000fe200078e02ff */
[----:B------:R-:W-:Y:S01]  /*13b0*/  UIMAD.WIDE.U32 UR24, UR14, UR6, URZ ;  /* 0x000000060e1872a5 */ /* 0x000fe2000f8e003f */
[----:B------:R-:W-:Y:S01]  /*13c0*/  CS2R R108, SRZ ;  /* 0x00000000006c7805 */ /* 0x000fe2000001ff00 */
[----:B------:R-:W-:Y:S01]  /*13d0*/  LEA R9, P4, R8, R34, 0x6 ;  /* 0x0000002208097211 */ /* 0x000fe200078830ff */
[----:B------:R-:W-:Y:S01]  /*13e0*/  IMAD R0, R84, c[0x0][0x23c], R0 ;  /* 0x00008f0054007a24 */ /* 0x000fe200078e0200 */
[----:B------:R-:W-:Y:S01]  /*13f0*/  UIADD3 UR17, UR25, UR17, URZ ;  /* 0x0000001119117290 */ /* 0x000fe2000fffe03f */
[----:B------:R-:W-:Y:S01]  /*1400*/  CS2R R106, SRZ ;  /* 0x00000000006a7805 */ /* 0x000fe2000001ff00 */
[----:B------:R-:W-:Y:S01]  /*1410*/  LEA.HI.X R8, R8, R23, R10, 0x6, P4 ;  /* 0x0000001708087211 */ /* 0x000fe200020f340a */
[----:B------:R4:W-:Y:S01]  /*1420*/  LDGSTS.E.BYPASS.LTC128B.128 [R240+0x6080], [R2.64+0x180], !P6 ;  /* 0x0608018002f07fae */ /* 0x0009e2000f101d56 */
[----:B------:R-:W-:Y:S01]  /*1430*/  IADD3 R10, -R11, c[0x0][0x168], -R250 ;  /* 0x00005a000b0a7a10 */ /* 0x000fe20007ffe9fa */
[----:B------:R-:W-:Y:S01]  /*1440*/  IMAD.MOV.U32 R11, RZ, RZ, c[0x0][0x17c] ;  /* 0x00005f00ff0b7624 */ /* 0x000fe200078e00ff */
[----:B------:R-:W-:Y:S01]  /*1450*/  ISETP.GE.AND P6, PT, R4, c[0x0][0x16c], PT ;  /* 0x00005b0004007a0c */ /* 0x000fe20003fc6270 */
[----:B------:R2:W-:Y:S01]  /*1460*/  LDGSTS.E.BYPASS.LTC128B.128 [R240+0x1080], [R6.64], !P3 ;  /* 0x0108000006f07fae */ /* 0x0005e2000d901d56 */
[----:B------:R-:W-:Y:S01]  /*1470*/  CS2R R104, SRZ ;  /* 0x0000000000687805 */ /* 0x000fe2000001ff00 */
[----:B------:R-:W-:Y:S01]  /*1480*/  CS2R R102, SRZ ;  /* 0x0000000000667805 */ /* 0x000fe2000001ff00 */
[----:B------:R-:W-:Y:S01]  /*1490*/  ISETP.LT.OR P4, PT, R10, 0x1, P6 ;  /* 0x000000010a00780c */ /* 0x000fe20003781670 */
[----:B------:R2:W-:Y:S01]  /*14a0*/  LDGSTS.E.BYPASS.LTC128B.128 [R240+0x3080], [R6.64+0x80], !P2 ;  /* 0x0308008006f07fae */ /* 0x0005e2000d101d56 */
[----:B------:R-:W-:Y:S01]  /*14b0*/  ISETP.GE.AND P2, PT, R20, c[0x0][0x16c], PT ;  /* 0x00005b0014007a0c */ /* 0x000fe20003f46270 */
[----:B------:R-:W-:Y:S01]  /*14c0*/  CS2R R100, SRZ ;  /* 0x0000000000647805 */ /* 0x000fe2000001ff00 */
[C---:B------:R-:W-:Y:S01]  /*14d0*/  ISETP.LT.OR P6, PT, R10.reuse, 0x21, P6 ;  /* 0x000000210a00780c */ /* 0x040fe200037c1670 */
[----:B------:R2:W-:Y:S01]  /*14e0*/  LDGSTS.E.BYPASS.LTC128B.128 [R240+0x5080], [R6.64+0x100], !P5 ;  /* 0x0508010006f07fae */ /* 0x0005e2000e901d56 */
[----:B------:R-:W-:Y:S01]  /*14f0*/  ISETP.GE.AND P5, PT, R21, c[0x0][0x16c], PT ;  /* 0x00005b0015007a0c */ /* 0x000fe20003fa6270 */
[----:B------:R-:W-:Y:S01]  /*1500*/  CS2R R98, SRZ ;  /* 0x0000000000627805 */ /* 0x000fe2000001ff00 */
[----:B------:R-:W-:Y:S01]  /*1510*/  CS2R R96, SRZ ;  /* 0x0000000000607805 */ /* 0x000fe2000001ff00 */
[----:B------:R2:W-:Y:S01]  /*1520*/  LDGSTS.E.BYPASS.LTC128B.128 [R240+0x7080], [R6.64+0x180], !P1 ;  /* 0x0708018006f07fae */ /* 0x0005e2000c901d56 */
[C---:B------:R-:W-:Y:S01]  /*1530*/  ISETP.LT.OR P1, PT, R10.reuse, 0x1, P5 ;  /* 0x000000010a00780c */ /* 0x040fe20002f21670 */
        /* <DEDUP_REMOVED lines=8> */
[----:B------:R-:W-:Y:S01]  /*15c0*/  CS2R R80, SRZ ;  /* 0x0000000000507805 */ /* 0x000fe2000001ff00 */
[C---:B----4-:R-:W-:Y:S01]  /*15d0*/  LEA R2, P3, R9.reuse, c[0x0][0x160], 0x1 ;  /* 0x0000580009027a11 */ /* 0x050fe200078608ff */
[----:B------:R-:W-:Y:S01]  /*15e0*/  CS2R R78, SRZ ;  /* 0x00000000004e7805 */ /* 0x000fe2000001ff00 */
[----:B------:R-:W-:Y:S01]  /*15f0*/  CS2R R76, SRZ ;  /* 0x00000000004c7805 */ /* 0x000fe2000001ff00 */
[----:B------:R-:W-:Y:S01]  /*1600*/  CS2R R74, SRZ ;  /* 0x00000000004a7805 */ /* 0x000fe2000001ff00 */
[----:B------:R-:W-:Y:S01]  /*1610*/  LEA.HI.X R3, R9, c[0x0][0x164], R8, 0x1, P3 ;  /* 0x0000590009037a11 */ /* 0x000fe200018f0c08 */
[----:B------:R-:W-:Y:S01]  /*1620*/  IMAD.MOV.U32 R9, RZ, RZ, c[0x0][0x178] ;  /* 0x00005e00ff097624 */ /* 0x000fe200078e00ff */
[C---:B------:R-:W-:Y:S01]  /*1630*/  ISETP.LT.OR P3, PT, R10.reuse, 0x1, P2 ;  /* 0x000000010a00780c */ /* 0x040fe20001761670 */
[----:B------:R-:W-:Y:S01]  /*1640*/  CS2R R72, SRZ ;  /* 0x0000000000487805 */ /* 0x000fe2000001ff00 */
[----:B------:R-:W-:Y:S01]  /*1650*/  ISETP.LT.OR P2, PT, R10, 0x21, P2 ;  /* 0x000000210a00780c */ /* 0x000fe20001741670 */
[----:B------:R4:W-:Y:S01]  /*1660*/  LDGSTS.E.BYPASS.LTC128B.128 [R240+0x10080], [R2.64], !P4 ;  /* 0x1008000002f07fae */ /* 0x0009e2000e101d56 */
[----:B------:R-:W-:Y:S01]  /*1670*/  ISETP.GE.AND P4, PT, R24, c[0x0][0x16c], PT ;  /* 0x00005b0018007a0c */ /* 0x000fe20003f86270 */
        /* <DEDUP_REMOVED lines=8> */
[----:B------:R4:W-:Y:S01]  /*1700*/  LDGSTS.E.BYPASS.LTC128B.128 [R240+0x12080], [R2.64+0x80], !P3 ;  /* 0x1208008002f07fae */ /* 0x0009e2000d901d56 */
[----:B------:R-:W-:Y:S01]  /*1710*/  ISETP.LT.OR P3, PT, R10, 0x1, P4 ;  /* 0x000000010a00780c */ /* 0x000fe20002761670 */
[----:B------:R-:W-:Y:S01]  /*1720*/  IMAD.IADD R7, R7, 0x1, R0 ;  /* 0x0000000107077824 */ /* 0x000fe200078e0200 */
[----:B------:R-:W-:Y:S01]  /*1730*/  SHF.R.S32.HI R0, RZ, 0x5, R16 ;  /* 0x00000005ff007819 */ /* 0x000fe20000011410 */
[----:B------:R4:W-:Y:S01]  /*1740*/  LDGSTS.E.BYPASS.LTC128B.128 [R240+0x14080], [R2.64+0x100], !P1 ;  /* 0x1408010002f07fae */ /* 0x0009e2000c901d56 */
[----:B------:R-:W-:Y:S01]  /*1750*/  LEA R8, P1, R9, R2, 0x6 ;  /* 0x0000000209087211 */ /* 0x000fe200078230ff */
[----:B------:R-:W-:Y:S01]  /*1760*/  IMAD.WIDE.U32 R150, R31, c[0x0][0x240], R6 ;  /* 0x000090001f967a25 */ /* 0x000fe200078e0006 */
[----:B------:R-:W-:Y:S01]  /*1770*/  LEA.HI R14, R12, R0, RZ, 0x2 ;  /* 0x000000000c0e7211 */ /* 0x000fe200078f10ff */
[----:B------:R-:W-:Y:S01]  /*1780*/  CS2R R56, SRZ ;  /* 0x0000000000387805 */ /* 0x000fe2000001ff00 */
[----:B------:R-:W-:Y:S01]  /*1790*/  LEA.HI.X R9, R9, R3, R11, 0x6, P1 ;  /* 0x0000000309097211 */ /* 0x000fe200008f340b */
[----:B------:R-:W-:Y:S01]  /*17a0*/  IMAD.U32 R6, RZ, RZ, UR7 ;  /* 0x00000007ff067e24 */ /* 0x000fe2000f8e00ff */
[----:B------:R-:W-:Y:S01]  /*17b0*/  LOP3.LUT R14, R14, 0xfffffffc, RZ, 0xc0, !PT ;  /* 0xfffffffc0e0e7812 */ /* 0x000fe200078ec0ff */
[----:B------:R-:W-:Y:S01]  /*17c0*/  STL.64 [R1+0x30], R150 ;  /* 0x0000309601007387 */ /* 0x000fe20000100a00 */
[----:B------:R-:W-:Y:S01]  /*17d0*/  ISETP.GE.AND P1, PT, R4, c[0x0][0x16c], PT ;  /* 0x00005b0004007a0c */ /* 0x000fe20003f26270 */
[----:B------:R-:W-:Y:S01]  /*17e0*/  CS2R R54, SRZ ;  /* 0x0000000000367805 */ /* 0x000fe2000001ff00 */
[----:B------:R-:W-:Y:S01]  /*17f0*/  ISETP.LT.OR P4, PT, R10, 0x21, P4 ;  /* 0x000000210a00780c */ /* 0x000fe20002781670 */
[----:B------:R4:W-:Y:S01]  /*1800*/  LDGSTS.E.BYPASS.LTC128B.128 [R240+0x16080], [R2.64+0x180], !P3 ;  /* 0x1608018002f07fae */ /* 0x0009e2000d901d56 */
[----:B------:R-:W-:Y:S01]  /*1810*/  IMAD.IADD R19, R0, 0x1, -R14 ;  /* 0x0000000100137824 */ /* 0x000fe200078e0a0e */
[----:B------:R-:W-:Y:S01]  /*1820*/  ISETP.GE.AND P3, PT, R4, c[0x0][0x1fc], PT ;  /* 0x00007f0004007a0c */ /* 0x000fe20003f66270 */
[----:B------:R-:W-:Y:S01]  /*1830*/  CS2R R52, SRZ ;  /* 0x0000000000347805 */ /* 0x000fe2000001ff00 */
[----:B------:R-:W-:Y:S01]  /*1840*/  SEL R33, RZ, 0x1, P1 ;  /* 0x00000001ff217807 */ /* 0x000fe20000800000 */
[----:B------:R2:W-:Y:S01]  /*1850*/  LDGSTS.E.BYPASS.LTC128B.128 [R240+0x11080], [R8.64], !P6 ;  /* 0x1108000008f07fae */ /* 0x0005e2000f101d56 */
[----:B---3--:R-:W-:Y:S01]  /*1860*/  SEL R34, RZ, 0x1, P3 ;  /* 0x00000001ff227807 */ /* 0x008fe20001800000 */
[----:B------:R-:W-:Y:S01]  /*1870*/  CS2R R50, SRZ ;  /* 0x0000000000327805 */ /* 0x000fe2000001ff00 */
[----:B------:R-:W-:Y:S01]  /*1880*/  ISETP.GE.AND P3, PT, R24, c[0x0][0x16c], PT ;  /* 0x00005b0018007a0c */ /* 0x000fe20003f66270 */
[----:B------:R2:W-:Y:S01]  /*1890*/  LDGSTS.E.BYPASS.LTC128B.128 [R240+0x13080], [R8.64+0x80], !P2 ;  /* 0x1308008008f07fae */ /* 0x0005e2000d101d56 */
[----:B------:R-:W-:Y:S01]  /*18a0*/  ISETP.GE.AND P6, PT, R4, c[0x0][0x1fc], PT ;  /* 0x00007f0004007a0c */ /* 0x000fe20003fc6270 */
[----:B------:R-:W-:Y:S01]  /*18b0*/  CS2R R48, SRZ ;  /* 0x0000000000307805 */ /* 0x000fe2000001ff00 */
[----:B------:R-:W-:Y:S01]  /*18c0*/  SEL R243, RZ, 0x8, P3 ;  /* 0x00000008fff37807 */ /* 0x000fe20001800000 */
[----:B------:R2:W-:Y:S01]  /*18d0*/  LDGSTS.E.BYPASS.LTC128B.128 [R240+0x15080], [R8.64+0x100], !P5 ;  /* 0x1508010008f07fae */ /* 0x0005e2000e901d56 */
[----:B------:R-:W-:Y:S01]  /*18e0*/  ISETP.GE.AND P3, PT, R21, c[0x0][0x1fc], PT ;  /* 0x00007f0015007a0c */ /* 0x000fe20003f66270 */
[----:B------:R-:W-:Y:S01]  /*18f0*/  CS2R R46, SRZ ;  /* 0x00000000002e7805 */ /* 0x000fe2000001ff00 */
[C---:B------:R-:W-:Y:S01]  /*1900*/  ISETP.GE.AND P5, PT, R20.reuse, c[0x0][0x1fc], PT ;  /* 0x00007f0014007a0c */ /* 0x040fe20003fa6270 */
[----:B------:R2:W-:Y:S01]  /*1910*/  LDGSTS.E.BYPASS.LTC128B.128 [R240+0x17080], [R8.64+0x180], !P4 ;  /* 0x1708018008f07fae */ /* 0x0005e2000e101d56 */
[----:B------:R-:W-:Y:S01]  /*1920*/  ISETP.GE.AND P4, PT, R20, c[0x0][0x16c], PT ;  /* 0x00005b0014007a0c */ /* 0x000fe20003f86270 */
[----:B------:R-:W-:Y:S01]  /*1930*/  CS2R R44, SRZ ;  /* 0x00000000002c7805 */ /* 0x000fe2000001ff00 */
[----:B------:R-:W-:Y:S01]  /*1940*/  CS2R R42, SRZ ;  /* 0x00000000002a7805 */ /* 0x000fe2000001ff00 */
[----:B------:R-:W-:Y:S01]  /*1950*/  CS2R R40, SRZ ;  /* 0x0000000000287805 */ /* 0x000fe2000001ff00 */
[----:B------:R-:W-:Y:S01]  /*1960*/  CS2R R38, SRZ ;  /* 0x0000000000267805 */ /* 0x000fe2000001ff00 */
[----:B------:R-:W-:-:S02]  /*1970*/  USHF.L.U64.HI UR7, UR6, 0x5, UR7 ;  /* 0x0000000506077899 */ /* 0x000fc40008010207 */
[----:B------:R-:W-:Y:S01]  /*1980*/  UISETP.GT.AND UP1, UPT, UR11, -0x1, UPT ;  /* 0xffffffff0b00788c */ /* 0x000fe2000bf24270 */
[----:B----4-:R-:W-:Y:S02]  /*1990*/  SHF.R.S32.HI R3, RZ, 0x4, R15 ;  /* 0x00000004ff037819 */ /* 0x010fe4000001140f */
[----:B------:R-:W-:Y:S02]  /*19a0*/  SHF.R.S32.HI R2, RZ, 0x2, R17 ;  /* 0x00000002ff027819 */ /* 0x000fe40000011411 */
[----:B------:R-:W-:Y:S02]  /*19b0*/  LEA.HI R11, R15, R3, RZ, 0x1 ;  /* 0x000000030f0b7211 */ /* 0x000fe400078f08ff */
[----:B------:R-:W-:Y:S02]  /*19c0*/  LEA.HI R13, R13, R2, RZ, 0x3 ;  /* 0x000000020d0d7211 */ /* 0x000fe400078f18ff */
[----:B------:R-:W-:Y:S02]  /*19d0*/  LOP3.LUT R12, R11, 0xfffffffe, RZ, 0xc0, !PT ;  /* 0xfffffffe0b0c7812 */ /* 0x000fe400078ec0ff */
[----:B------:R-:W-:-:S03]  /*19e0*/  LEA.HI R11, R0, R0, RZ, 0x1 ;  /* 0x00000000000b7211 */ /* 0x000fc600078f08ff */
[----:B------:R-:W-:Y:S01]  /*19f0*/  IMAD.IADD R236, R3, 0x1, -R12 ;  /* 0x0000000103ec7824 */ /* 0x000fe200078e0a0c */
[----:B------:R-:W-:Y:S01]  /*1a00*/  LOP3.LUT R11, R11, 0xfffffffe, RZ, 0xc0, !PT ;  /* 0xfffffffe0b0b7812 */ /* 0x000fe200078ec0ff */
[----:B------:R-:W-:Y:S01]  /*1a10*/  IMAD R3, R251, c[0x0][0x208], RZ ;  /* 0x00008200fb037a24 */ /* 0x000fe200078e02ff */
[----:B------:R-:W-:-:S03]  /*1a20*/  LOP3.LUT R12, R13, 0xfffffff8, RZ, 0xc0, !PT ;  /* 0xfffffff80d0c7812 */ /* 0x000fc600078ec0ff */
[----:B-1----:R-:W-:Y:S02]  /*1a30*/  IMAD.IADD R23, R0, 0x1, -R11 ;  /* 0x0000000100177824 */ /* 0x002fe400078e0a0b */
[----:B------:R-:W-:Y:S01]  /*1a40*/  IMAD.IADD R22, R2, 0x1, -R12 ;  /* 0x0000000102167824 */ /* 0x000fe200078e0a0c */
[C---:B------:R-:W-:Y:S01]  /*1a50*/  @!P0 LEA R12, P2, R25.reuse, c[0x0][0x258], 0x2 ;  /* 0x00009600190c8a11 */ /* 0x040fe200078410ff */
[C---:B------:R-:W-:Y:S02]  /*1a60*/  IMAD R0, R250.reuse, c[0x0][0x20c], R3 ;  /* 0x00008300fa007a24 */ /* 0x040fe400078e0203 */
[----:B------:R-:W-:Y:S01]  /*1a70*/  IMAD.WIDE.U32 R2, R250, c[0x0][0x208], R4 ;  /* 0x00008200fa027a25 */ /* 0x000fe200078e0004 */
[----:B------:R-:W-:Y:S02]  /*1a80*/  @!P0 LEA.HI.X R13, R25, c[0x0][0x25c], R28, 0x2, P2 ;  /* 0x00009700190d8a11 */ /* 0x000fe400010f141c */
[----:B------:R-:W-:Y:S01]  /*1a90*/  SEL R28, RZ, 0xffffffff, P4 ;  /* 0xffffffffff1c7807 */ /* 0x000fe20002000000 */
[----:B------:R-:W-:Y:S01]  /*1aa0*/  IMAD.IADD R3, R3, 0x1, R0 ;  /* 0x0000000103037824 */ /* 0x000fe200078e0200 */
[----:B------:R-:W-:Y:S01]  /*1ab0*/  ISETP.GE.AND P4, PT, R21, c[0x0][0x16c], PT ;  /* 0x00005b0015007a0c */ /* 0x000fe20003f86270 */
[----:B------:R-:W-:Y:S01]  /*1ac0*/  IMAD R0, R30, c[0x0][0x210], RZ ;  /* 0x000084001e007a24 */ /* 0x000fe200078e02ff */
[----:B------:R-:W-:Y:S01]  /*1ad0*/  SEL R30, RZ, 0x4, P3 ;  /* 0x00000004ff1e7807 */ /* 0x000fe20001800000 */
[----:B------:R-:W-:Y:S01]  /*1ae0*/  IMAD.WIDE.U32 R2, R84, c[0x0][0x210], R2 ;  /* 0x0000840054027a25 */ /* 0x000fe200078e0002 */
[----:B------:R-:W-:-:S02]  /*1af0*/  ISETP.LT.OR P3, PT, R10, 0x1, P6 ;  /* 0x000000010a00780c */ /* 0x000fc40003761670 */
[----:B------:R-:W-:Y:S01]  /*1b00*/  ISETP.GE.AND P2, PT, R20, c[0x0][0x1fc], PT ;  /* 0x00007f0014007a0c */ /* 0x000fe20003f46270 */
[----:B------:R-:W-:Y:S01]  /*1b10*/  IMAD R0, R84, c[0x0][0x214], R0 ;  /* 0x0000850054007a24 */ /* 0x000fe200078e0200 */
[C---:B------:R-:W-:Y:S01]  /*1b20*/  ISETP.LT.OR P6, PT, R10.reuse, 0x21, P6 ;  /* 0x000000210a00780c */ /* 0x040fe200037c1670 */
[----:B------:R-:W-:Y:S01]  /*1b30*/  CS2R R84, SRZ ;  /* 0x0000000000547805 */ /* 0x000fe2000001ff00 */
[----:B------:R-:W-:Y:S01]  /*1b40*/  SEL R25, RZ, 0xffffffff, P2 ;  /* 0xffffffffff197807 */ /* 0x000fe20001000000 */
[----:B------:R-:W-:Y:S01]  /*1b50*/  IMAD.IADD R3, R3, 0x1, R0 ;  /* 0x0000000103037824 */ /* 0x000fe200078e0200 */
[C---:B------:R-:W-:Y:S01]  /*1b60*/  ISETP.LT.OR P2, PT, R10.reuse, 0x1, P5 ;  /* 0x000000010a00780c */ /* 0x040fe20002f41670 */
[----:B------:R-:W-:Y:S01]  /*1b70*/  IMAD.U32 R0, RZ, RZ, UR17 ;  /* 0x00000011ff007e24 */ /* 0x000fe2000f8e00ff */
[----:B------:R-:W-:Y:S01]  /*1b80*/  ISETP.LT.OR P5, PT, R10, 0x21, P5 ;  /* 0x000000210a00780c */ /* 0x000fe20002fa1670 */
[----:B------:R-:W-:Y:S01]  /*1b90*/  IMAD.WIDE.U32 R36, R31, c[0x0][0x218], R2 ;  /* 0x000086001f247a25 */ /* 0x000fe200078e0002 */
[----:B------:R-:W-:-:S02]  /*1ba0*/  SEL R31, RZ, 0x4, P4 ;  /* 0x00000004ff1f7807 */ /* 0x000fc40002000000 */
[----:B------:R-:W-:Y:S01]  /*1bb0*/  ISETP.GE.AND P4, PT, R21, c[0x0][0x1fc], PT ;  /* 0x00007f0015007a0c */ /* 0x000fe20003f86270 */
[----:B------:R-:W-:Y:S01]  /*1bc0*/  IMAD.U32 R2, RZ, RZ, UR24 ;  /* 0x00000018ff027e24 */ /* 0x000fe2000f8e00ff */
[----:B------:R-:W-:Y:S01]  /*1bd0*/  IADD3 R35, R37, UR4, RZ ;  /* 0x0000000425237c10 */ /* 0x000fe2000fffe0ff */
[----:B------:R-:W-:Y:S01]  /*1be0*/  IMAD.U32 R3, RZ, RZ, UR25 ;  /* 0x00000019ff037e24 */ /* 0x000fe2000f8e00ff */
[----:B------:R-:W-:Y:S01]  /*1bf0*/  ULDC.64 UR4, c[0x0][0x240] ;  /* 0x0000900000047ab9 */ /* 0x000fe20000000a00 */
[----:B------:R1:W-:Y:S01]  /*1c00*/  STL.64 [R1+0x10], R36 ;  /* 0x0000102401007387 */ /* 0x0003e20000100a00 */
[C---:B------:R-:W-:Y:S01]  /*1c10*/  LEA R3, P1, R2.reuse, R36, 0x6 ;  /* 0x0000002402037211 */ /* 0x040fe200078230ff */
[----:B------:R-:W-:Y:S02]  /*1c20*/  UIMAD UR4, UR10, UR4, URZ ;  /* 0x000000040a0472a4 */ /* 0x000fe4000f8e023f */
[----:B------:R3:W-:Y:S01]  /*1c30*/  STL [R1+0x24], R35 ;  /* 0x0000242301007387 */ /* 0x0007e20000100800 */
[----:B------:R-:W-:Y:S01]  /*1c40*/  LEA.HI.X R0, R2, R35, R0, 0x6, P1 ;  /* 0x0000002302007211 */ /* 0x000fe200008f3400 */
[----:B------:R-:W-:Y:S01]  /*1c50*/  UIMAD UR12, UR12, UR5, UR4 ;  /* 0x000000050c0c72a4 */ /* 0x000fe2000f8e0204 */
[----:B------:R-:W-:Y:S01]  /*1c60*/  LEA R4, P1, R3, c[0x0][0x1f0], 0x1 ;  /* 0x00007c0003047a11 */ /* 0x000fe200078208ff */
[----:B------:R-:W-:Y:S01]  /*1c70*/  UMOV UR10, 0x1 ;  /* 0x00000001000a7882 */ /* 0x000fe20000000000 */
[----:B------:R-:W-:Y:S01]  /*1c80*/  LOP3.LUT R2, R15, 0xfffffff0, RZ, 0xc0, !PT ;  /* 0xfffffff00f027812 */ /* 0x000fe200078ec0ff */
[----:B------:R-:W-:Y:S01]  /*1c90*/  ULDC UR5, c[0x0][0x198] ;  /* 0x0000660000057ab9 */ /* 0x000fe20000000800 */
[----:B------:R-:W-:Y:S01]  /*1ca0*/  LEA.HI.X R5, R3, c[0x0][0x1f4], R0, 0x1, P1 ;  /* 0x00007d0003057a11 */ /* 0x000fe200008f0c00 */
[----:B------:R-:W-:Y:S01]  /*1cb0*/  @!P0 IMAD.SHL.U32 R0, R248, 0x10, RZ ;  /* 0x00000010f8008824 */ /* 0x000fe200078e00ff */
[----:B------:R-:W-:Y:S01]  /*1cc0*/  ISETP.GE.AND P1, PT, R24, c[0x0][0x1fc], PT ;  /* 0x00007f0018007a0c */ /* 0x000fe20003f26270 */
[----:B------:R-:W-:Y:S01]  /*1cd0*/  IMAD.U32 R3, RZ, RZ, UR6 ;  /* 0x00000006ff037e24 */ /* 0x000fe2000f8e00ff */
[----:B------:R-:W-:-:S02]  /*1ce0*/  UIADD3 UR5, -UR15, UR5, UR10 ;  /* 0x000000050f057290 */ /* 0x000fc4000fffe10a */
[----:B------:R4:W-:Y:S01]  /*1cf0*/  @!P0 LDGSTS.E.BYPASS.LTC128B.128 [R0+0x20080], [R12.64] ;  /* 0x200800000c008fae */ /* 0x0009e2000b901d56 */
[----:B------:R-:W-:Y:S01]  /*1d00*/  SEL R242, RZ, 0x8, P1 ;  /* 0x00000008fff27807 */ /* 0x000fe20000800000 */
[----:B------:R-:W-:Y:S01]  /*1d10*/  ULDC UR4, c[0x0][0x2a0] ;  /* 0x0000a80000047ab9 */ /* 0x000fe20000000800 */
[C---:B------:R-:W-:Y:S01]  /*1d20*/  ISETP.LT.OR P1, PT, R10.reuse, 0x1, P4 ;  /* 0x000000010a00780c */ /* 0x040fe20002721670 */
[----:B------:R-:W0:Y:S01]  /*1d30*/  LDGDEPBAR ;  /* 0x00000000000079af */ /* 0x000e220000000000 */
[----:B------:R-:W-:Y:S01]  /*1d40*/  ISETP.LT.OR P4, PT, R10, 0x21, P4 ;  /* 0x000000210a00780c */ /* 0x000fe20002781670 */
[----:B------:R-:W-:Y:S02]  /*1d50*/  ULOP3.LUT UR4, URZ, UR4, URZ, 0x33, !UPT ;  /* 0x000000043f047292 */ /* 0x000fe4000f8e333f */
[----:B------:R5:W-:Y:S01]  /*1d60*/  LDGSTS.E.BYPASS.LTC128B.128 [R240+0x18080], [R4.64], !P3 ;  /* 0x1808000004f07fae */ /* 0x000be2000d901d56 */
[----:B------:R-:W-:Y:S01]  /*1d70*/  USHF.L.U32 UR6, UR6, 0x5, URZ ;  /* 0x0000000506067899 */ /* 0x000fe2000800063f */
[----:B-1----:R-:W-:-:S02]  /*1d80*/  CS2R R36, SRZ ;  /* 0x0000000000247805 */ /* 0x002fc4000001ff00 */
[----:B------:R5:W-:Y:S01]  /*1d90*/  LDGSTS.E.BYPASS.LTC128B.128 [R240+0x1a080], [R4.64+0x80], !P2 ;  /* 0x1a08008004f07fae */ /* 0x000be2000d101d56 */
[----:B------:R-:W-:-:S03]  /*1da0*/  LEA R20, P2, R27, c[0x0][0x280], 0x2 ;  /* 0x0000a0001b147a11 */ /* 0x000fc600078410ff */
[----:B------:R5:W-:Y:S01]  /*1db0*/  LDGSTS.E.BYPASS.LTC128B.128 [R240+0x1c080], [R4.64+0x100], !P1 ;  /* 0x1c08010004f07fae */ /* 0x000be2000c901d56 */
[----:B------:R-:W-:Y:S01]  /*1dc0*/  LEA.HI.X R21, R27, c[0x0][0x284], R32, 0x2, P2 ;  /* 0x0000a1001b157a11 */ /* 0x000fe200010f1420 */
[----:B----4-:R-:W-:Y:S01]  /*1dd0*/  IMAD.IADD R0, R248, 0x1, -R2 ;  /* 0x00000001f8007824 */ /* 0x010fe200078e0a02 */
[----:B------:R-:W-:-:S04]  /*1de0*/  LEA R12, P3, R3, R4, 0x6 ;  /* 0x00000004030c7211 */ /* 0x000fc800078630ff */
[----:B------:R-:W-:Y:S02]  /*1df0*/  SHF.R.S32.HI R2, RZ, 0x1f, R0 ;  /* 0x0000001fff027819 */ /* 0x000fe40000011400 */
[----:B------:R-:W-:Y:S01]  /*1e00*/  LEA.HI.X R13, R3, R5, R6, 0x6, P3 ;  /* 0x00000005030d7211 */ /* 0x000fe200018f3406 */
[----:B------:R-:W-:Y:S01]  /*1e10*/  IMAD.SHL.U32 R3, R250, 0x8, RZ ;  /* 0x00000008fa037824 */ /* 0x000fe200078e00ff */
[----:B------:R-:W-:Y:S02]  /*1e20*/  LEA.HI R230, R2, R0, RZ, 0x3 ;  /* 0x0000000002e67211 */ /* 0x000fe400078f18ff */
[----:B------:R-:W-:Y:S02]  /*1e30*/  LOP3.LUT R6, R16, 0xffffffe0, RZ, 0xc0, !PT ;  /* 0xffffffe010067812 */ /* 0x000fe400078ec0ff */
[C---:B------:R-:W-:Y:S01]  /*1e40*/  LOP3.LUT R2, R230.reuse, 0xfffffff8, RZ, 0xc0, !PT ;  /* 0xfffffff8e6027812 */ /* 0x040fe200078ec0ff */
[----:B------:R-:W-:Y:S01]  /*1e50*/  IMAD.SHL.U32 R230, R230, 0x40, RZ ;  /* 0x00000040e6e67824 */ /* 0x000fe200078e00ff */
[----:B------:R-:W-:Y:S01]  /*1e60*/  ISETP.GE.AND P3, PT, R24, c[0x0][0x1fc], PT ;  /* 0x00007f0018007a0c */ /* 0x000fe20003f66270 */
[----:B------:R-:W-:Y:S01]  /*1e70*/  IMAD.IADD R6, R248, 0x1, -R6 ;  /* 0x00000001f8067824 */ /* 0x000fe200078e0a06 */
[----:B------:R-:W-:Y:S01]  /*1e80*/  LOP3.LUT R3, R3, 0x8, RZ, 0xc0, !PT ;  /* 0x0000000803037812 */ /* 0x000fe200078ec0ff */
[----:B------:R-:W-:Y:S01]  /*1e90*/  IMAD.IADD R11, R0, 0x1, -R2 ;  /* 0x00000001000b7824 */ /* 0x000fe200078e0a02 */
[----:B------:R-:W-:Y:S01]  /*1ea0*/  ISETP.LT.OR P1, PT, R10, 0x1, P3 ;  /* 0x000000010a00780c */ /* 0x000fe20001f21670 */
[----:B------:R-:W-:Y:S01]  /*1eb0*/  IMAD.SHL.U32 R0, R29, 0x40, RZ ;  /* 0x000000401d007824 */ /* 0x000fe200078e00ff */
[----:B------:R-:W-:-:S02]  /*1ec0*/  SHF.R.S32.HI R7, RZ, 0x1f, R6 ;  /* 0x0000001fff077819 */ /* 0x000fc40000011406 */
[----:B------:R-:W-:Y:S02]  /*1ed0*/  ISETP.LT.OR P3, PT, R10, 0x21, P3 ;  /* 0x000000210a00780c */ /* 0x000fe40001f61670 */
[----:B------:R-:W-:Y:S02]  /*1ee0*/  LEA.HI R2, R18, R248, RZ, 0x7 ;  /* 0x000000f812027211 */ /* 0x000fe400078f38ff */
[----:B------:R-:W-:Y:S02]  /*1ef0*/  LOP3.LUT R0, R0, 0x1c0, RZ, 0xc0, !PT ;  /* 0x000001c000007812 */ /* 0x000fe400078ec0ff */
[----:B------:R-:W-:Y:S01]  /*1f00*/  LEA.HI R10, R7, R6, RZ, 0x2 ;  /* 0x00000006070a7211 */ /* 0x000fe200078f10ff */
[----:B------:R-:W-:Y:S01]  /*1f10*/  IMAD.SHL.U32 R7, R23, 0x10, RZ ;  /* 0x0000001017077824 */ /* 0x000fe200078e00ff */
[----:B------:R-:W-:Y:S01]  /*1f20*/  SHF.R.S32.HI R16, RZ, 0x7, R2 ;  /* 0x00000007ff107819 */ /* 0x000fe20000011402 */
[----:B------:R5:W-:Y:S01]  /*1f30*/  LDGSTS.E.BYPASS.LTC128B.128 [R240+0x1e080], [R4.64+0x180], !P1 ;  /* 0x1e08018004f07fae */ /* 0x000be2000c901d56 */
[----:B------:R-:W-:-:S02]  /*1f40*/  SHF.R.U32.HI R2, RZ, 0x3, R0 ;  /* 0x00000003ff027819 */ /* 0x000fc40000011600 */
[----:B--2---:R-:W-:Y:S01]  /*1f50*/  LOP3.LUT R9, R10, 0x7ffffffc, RZ, 0xc0, !PT ;  /* 0x7ffffffc0a097812 */ /* 0x004fe200078ec0ff */
[----:B------:R-:W-:Y:S01]  /*1f60*/  IMAD R8, R236, 0x2, R16 ;  /* 0x00000002ec087824 */ /* 0x000fe200078e0210 */
[----:B------:R-:W-:Y:S01]  /*1f70*/  LOP3.LUT R7, R0, 0x10, R7, 0xf8, !PT ;  /* 0x0000001000077812 */ /* 0x000fe200078ef807 */
[----:B------:R1:W-:Y:S01]  /*1f80*/  LDGSTS.E.BYPASS.LTC128B.128 [R240+0x19080], [R12.64], !P6 ;  /* 0x190800000cf07fae */ /* 0x0003e2000f101d56 */
[----:B------:R-:W-:Y:S01]  /*1f90*/  LOP3.LUT R0, R2, R3, R0, 0x1e, !PT ;  /* 0x0000000302007212 */ /* 0x000fe200078e1e00 */
[----:B------:R-:W-:Y:S01]  /*1fa0*/  IMAD.IADD R14, R6, 0x1, -R9 ;  /* 0x00000001060e7824 */ /* 0x000fe200078e0a09 */
[C---:B------:R-:W-:Y:S01]  /*1fb0*/  LEA.HI R6, R16.reuse, R16, RZ, 0x1 ;  /* 0x0000001010067211 */ /* 0x040fe200078f08ff */
[----:B------:R-:W-:Y:S01]  /*1fc0*/  IMAD.SHL.U32 R9, R16, 0x8, RZ ;  /* 0x0000000810097824 */ /* 0x000fe200078e00ff */
[----:B------:R-:W-:Y:S01]  /*1fd0*/  LOP3.LUT R15, R2, R7, R3, 0x1e, !PT ;  /* 0x00000007020f7212 */ /* 0x000fe200078e1e03 */
[----:B------:R-:W-:Y:S01]  /*1fe0*/  IMAD.U32 R2, R8, 0x200, R0 ;  /* 0x0000020008027824 */ /* 0x000fe200078e0000 */
[----:B------:R-:W-:Y:S01]  /*1ff0*/  LOP3.LUT R8, R6, 0x1ffffffe, RZ, 0xc0, !PT ;  /* 0x1ffffffe06087812 */ /* 0x000fe200078ec0ff */
[----:B------:R-:W-:Y:S01]  /*2000*/  IMAD.SHL.U32 R0, R236, 0x20, RZ ;  /* 0x00000020ec007824 */ /* 0x000fe200078e00ff */
[----:B------:R-:W-:Y:S01]  /*2010*/  R2P PR, R11, 0x6 ;  /* 0x000000060b007804 */ /* 0x000fe20000000000 */
[----:B------:R-:W-:Y:S01]  /*2020*/  IMAD.SHL.U32 R6, R22, 0x40, RZ ;  /* 0x0000004016067824 */ /* 0x000fe200078e00ff */
[----:B------:R-:W-:Y:S01]  /*2030*/  LOP3.LUT R230, R230, 0xfffffe00, RZ, 0xc0, !PT ;  /* 0xfffffe00e6e67812 */ /* 0x000fe200078ec0ff */
[----:B------:R-:W-:Y:S01]  /*2040*/  IMAD.SHL.U32 R7, R26, 0x8, RZ ;  /* 0x000000081a077824 */ /* 0x000fe200078e00ff */
[----:B------:R-:W-:Y:S01]  /*2050*/  LOP3.LUT R3, R0, 0x20, RZ, 0xc0, !PT ;  /* 0x0000002000037812 */ /* 0x000fe200078ec0ff */
[----:B------:R-:W-:Y:S01]  /*2060*/  IMAD.IADD R8, R16, 0x1, -R8 ;  /* 0x0000000110087824 */ /* 0x000fe200078e0a08 */
[----:B------:R-:W-:Y:S01]  /*2070*/  LOP3.LUT R0, R6, 0x1c0, RZ, 0xc0, !PT ;  /* 0x000001c006007812 */ /* 0x000fe200078ec0ff */
[----:B------:R-:W-:Y:S01]  /*2080*/  IMAD.SHL.U32 R6, R25, 0x2, RZ ;  /* 0x0000000219067824 */ /* 0x000fe200078e00ff */
[----:B------:R-:W-:Y:S01]  /*2090*/  LOP3.LUT R16, R3, 0x18, R7, 0xf8, !PT ;  /* 0x0000001803107812 */ /* 0x000fe200078ef807 */
[----:B------:R-:W-:Y:S01]  /*20a0*/  IMAD.SHL.U32 R7, R28, 0x2, RZ ;  /* 0x000000021c077824 */ /* 0x000fe200078e00ff */
[----:B------:R-:W-:Y:S01]  /*20b0*/  LOP3.LUT R3, R0, 0x8, R9, 0xf8, !PT ;  /* 0x0000000800037812 */ /* 0x000fe200078ef809 */
[----:B------:R-:W-:Y:S01]  /*20c0*/  IMAD R14, R8, 0x4, R14 ;  /* 0x00000004080e7824 */ /* 0x000fe200078e020e */
[----:B------:R-:W-:Y:S01]  /*20d0*/  SHF.R.U32.HI R0, RZ, 0x3, R0 ;  /* 0x00000003ff007819 */ /* 0x000fe20000011600 */
[----:B------:R-:W-:Y:S01]  /*20e0*/  IMAD.SHL.U32 R8, R19, 0x400, RZ ;  /* 0x0000040013087824 */ /* 0x000fe200078e00ff */
[----:B------:R-:W-:Y:S01]  /*20f0*/  LOP3.LUT R7, R7, 0x2, R33, 0xe2, !PT ;  /* 0x0000000207077812 */ /* 0x000fe200078ee221 */
[----:B------:R1:W-:Y:S01]  /*2100*/  LDGSTS.E.BYPASS.LTC128B.128 [R240+0x1b080], [R12.64+0x80], !P5 ;  /* 0x1b0800800cf07fae */ /* 0x0003e2000e901d56 */
[----:B------:R-:W-:Y:S01]  /*2110*/  LOP3.LUT R9, R3, R0, RZ, 0x3c, !PT ;  /* 0x0000000003097212 */ /* 0x000fe200078e3cff */
[----:B------:R-:W-:Y:S01]  /*2120*/  IMAD.SHL.U32 R148, R14, 0x2, RZ ;  /* 0x000000020e947824 */ /* 0x000fe200078e00ff */
[----:B------:R-:W-:Y:S01]  /*2130*/  SHF.R.S32.HI R3, RZ, 0x2, R10 ;  /* 0x00000002ff037819 */ /* 0x000fe2000001140a */
[----:B------:R1:W-:Y:S01]  /*2140*/  LDGSTS.E.BYPASS.LTC128B.128 [R240+0x1d080], [R12.64+0x100], !P4 ;  /* 0x1d0801000cf07fae */ /* 0x0003e2000e101d56 */
[----:B------:R-:W-:Y:S01]  /*2150*/  LOP3.LUT R0, R17, 0x3ffffffc, RZ, 0xc0, !PT ;  /* 0x3ffffffc11007812 */ /* 0x000fe200078ec0ff */
[----:B------:R-:W-:Y:S01]  /*2160*/  IMAD.MOV.U32 R17, RZ, RZ, 0x10 ;  /* 0x00000010ff117424 */ /* 0x000fe200078e00ff */
[----:B------:R-:W-:Y:S01]  /*2170*/  LOP3.LUT R6, R6, 0x2, R34, 0xe2, !PT ;  /* 0x0000000206067812 */ /* 0x000fe200078ee222 */
[----:B------:R-:W-:Y:S01]  /*2180*/  IMAD R241, R19, 0x10, R3 ;  /* 0x0000001013f17824 */ /* 0x000fe200078e0203 */
[----:B------:R-:W-:Y:S01]  /*2190*/  LOP3.LUT R243, R243, R7, R31, 0xfe, !PT ;  /* 0x00000007f3f37212 */ /* 0x000fe200078efe1f */
[----:B------:R-:W-:Y:S01]  /*21a0*/  IMAD.SHL.U32 R3, R11, 0x40, RZ ;  /* 0x000000400b037824 */ /* 0x000fe200078e00ff */
[----:B------:R-:W-:Y:S01]  /*21b0*/  LOP3.LUT R242, R242, R6, R30, 0xfe, !PT ;  /* 0x00000006f2f27212 */ /* 0x000fe200078efe1e */
[----:B-----5:R-:W-:Y:S01]  /*21c0*/  IMAD.IADD R4, R248, 0x1, -R0 ;  /* 0x00000001f8047824 */ /* 0x020fe200078e0a00 */
[----:B------:R-:W-:Y:S01]  /*21d0*/  SEL R5, R17, 0xfffffff0, !P1 ;  /* 0xfffffff011057807 */ /* 0x000fe20004800000 */
[----:B------:R-:W-:Y:S01]  /*21e0*/  IMAD R0, R236, 0x200, R15 ;  /* 0x00000200ec007824 */ /* 0x000fe200078e020f */
[----:B------:R-:W-:Y:S01]  /*21f0*/  LOP3.LUT R3, R3, 0x1c0, RZ, 0xc0, !PT ;  /* 0x000001c003037812 */ /* 0x000fe200078ec0ff */
[----:B------:R-:W-:Y:S01]  /*2200*/  IMAD R7, R4, 0x2, R8 ;  /* 0x0000000204077824 */ /* 0x000fe200078e0208 */
[----:B------:R-:W-:Y:S01]  /*2210*/  SEL R4, R246, 0xffffffe0, !P2 ;  /* 0xffffffe0f6047807 */ /* 0x000fe20005000000 */
[----:B------:R-:W-:Y:S01]  /*2220*/  IMAD.SHL.U32 R236, R236, 0x8, RZ ;  /* 0x00000008ecec7824 */ /* 0x000fe200078e00ff */
[----:B------:R-:W-:Y:S01]  /*2230*/  SHF.R.U32.HI R6, RZ, 0x3, R3 ;  /* 0x00000003ff067819 */ /* 0x000fe20000011603 */
[----:B------:R-:W-:Y:S01]  /*2240*/  IMAD.IADD R10, R9, 0x1, R7 ;  /* 0x00000001090a7824 */ /* 0x000fe200078e0207 */
[----:B------:R-:W-:Y:S01]  /*2250*/  R2P PR, R29, 0x6 ;  /* 0x000000061d007804 */ /* 0x000fe20000000000 */
[----:B------:R1:W-:Y:S01]  /*2260*/  LDGSTS.E.BYPASS.LTC128B.128 [R240+0x1f080], [R12.64+0x180], !P3 ;  /* 0x1f0801800cf07fae */ /* 0x0003e2000d901d56 */
[----:B------:R-:W-:Y:S01]  /*2270*/  LOP3.LUT R236, R3, 0x8, R236, 0xf8, !PT ;  /* 0x0000000803ec7812 */ /* 0x000fe200078ef8ec */
[----:B------:R-:W-:Y:S01]  /*2280*/  IMAD.SHL.U32 R244, R10, 0x2, RZ ;  /* 0x000000020af47824 */ /* 0x000fe200078e00ff */
[----:B------:R-:W-:Y:S01]  /*2290*/  LOP3.LUT R7, R6, R16, R3, 0x1e, !PT ;  /* 0x0000001006077212 */ /* 0x000fe200078e1e03 */
[----:B------:R-:W-:Y:S01]  /*22a0*/  IMAD R9, R23, 0x400, R230 ;  /* 0x0000040017097824 */ /* 0x000fe200078e02e6 */
[----:B------:R-:W-:Y:S01]  /*22b0*/  SEL R3, R17, 0xfffffff0, !P1 ;  /* 0xfffffff011037807 */ /* 0x000fe20004800000 */
[----:B------:R-:W-:Y:S01]  /*22c0*/  STL [R1+0x8], R148 ;  /* 0x0000089401007387 */ /* 0x000fe20000100800 */
[----:B------:R-:W-:Y:S01]  /*22d0*/  SEL R228, R246, 0xffffffe0, !P2 ;  /* 0xffffffe0f6e47807 */ /* 0x000fe20005000000 */
[----:B------:R-:W-:Y:S01]  /*22e0*/  IMAD.SHL.U32 R2, R2, 0x2, RZ ;  /* 0x0000000202027824 */ /* 0x000fe200078e00ff */
[----:B------:R-:W-:Y:S01]  /*22f0*/  R2P PR, R22, 0x6 ;  /* 0x0000000616007804 */ /* 0x000fe20000000000 */
[----:B------:R-:W-:Y:S01]  /*2300*/  IMAD.SHL.U32 R235, R0, 0x2, RZ ;  /* 0x0000000200eb7824 */ /* 0x000fe200078e00ff */
[----:B------:R-:W-:Y:S01]  /*2310*/  ISETP.GE.AND P6, PT, R248, 0x10, PT ;  /* 0x00000010f800780c */ /* 0x000fe20003fc6270 */
[----:B------:R-:W-:Y:S01]  /*2320*/  IMAD R3, R3, 0x2, R2 ;  /* 0x0000000203037824 */ /* 0x000fe200078e0202 */
[----:B------:R-:W-:Y:S01]  /*2330*/  LOP3.LUT R236, R236, R6, RZ, 0x3c, !PT ;  /* 0x00000006ecec7212 */ /* 0x000fe200078e3cff */
[----:B------:R-:W-:Y:S01]  /*2340*/  IMAD.IADD R232, R0, 0x1, R228 ;  /* 0x0000000100e87824 */ /* 0x000fe200078e02e4 */
[-C--:B------:R-:W-:Y:S01]  /*2350*/  LOP3.LUT R6, R7, R230.reuse, RZ, 0xfc, !PT ;  /* 0x000000e607067212 */ /* 0x080fe200078efcff */
[----:B------:R-:W-:Y:S01]  /*2360*/  IMAD R229, R228, 0x2, R2 ;  /* 0x00000002e4e57824 */ /* 0x000fe200078e0202 */
[C---:B------:R-:W-:Y:S01]  /*2370*/  IADD3 R7, R244.reuse, 0x20280, RZ ;  /* 0x00020280f4077810 */ /* 0x040fe20007ffe0ff */
[----:B---3--:R-:W-:Y:S01]  /*2380*/  CS2R R34, SRZ ;  /* 0x0000000000227805 */ /* 0x008fe2000001ff00 */
[----:B------:R-:W-:Y:S01]  /*2390*/  IADD3 R245, R244, 0x202c0, RZ ;  /* 0x000202c0f4f57810 */ /* 0x000fe20007ffe0ff */
[----:B------:R-:W-:Y:S01]  /*23a0*/  CS2R R32, SRZ ;  /* 0x0000000000207805 */ /* 0x000fe2000001ff00 */
[C---:B------:R-:W-:Y:S01]  /*23b0*/  IADD3 R230, R236.reuse, R230, R8 ;  /* 0x000000e6ece67210 */ /* 0x040fe20007ffe008 */
[----:B------:R-:W-:Y:S01]  /*23c0*/  IMAD.IADD R236, R236, 0x1, R9 ;  /* 0x00000001ecec7824 */ /* 0x000fe200078e0209 */
[----:B------:R-:W-:Y:S01]  /*23d0*/  @P2 IADD3 R245, R7, -0x40, RZ ;  /* 0xffffffc007f52810 */ /* 0x000fe20007ffe0ff */
[----:B------:R-:W-:Y:S01]  /*23e0*/  @!P6 IMAD.SHL.U32 R7, R248, 0x10, RZ ;  /* 0x00000010f807e824 */ /* 0x000fe200078e00ff */
[----:B------:R-:W-:Y:S01]  /*23f0*/  IADD3 R8, R151, UR12, RZ ;  /* 0x0000000c97087c10 */ /* 0x000fe2000fffe0ff */
[----:B------:R-:W-:Y:S01]  /*2400*/  IMAD.SHL.U32 R230, R230, 0x2, RZ ;  /* 0x00000002e6e67824 */ /* 0x000fe200078e00ff */
[----:B------:R-:W-:Y:S01]  /*2410*/  LEA R236, R236, 0x22280, 0x1 ;  /* 0x00022280ecec7811 */ /* 0x000fe200078e08ff */
[----:B------:R-:W-:Y:S01]  /*2420*/  CS2R R30, SRZ ;  /* 0x00000000001e7805 */ /* 0x000fe2000001ff00 */
[----:B------:R2:W-:Y:S01]  /*2430*/  @!P6 LDGSTS.E.BYPASS.LTC128B.128 [R7+0x20180], [R20.64] ;  /* 0x201800001407efae */ /* 0x0005e2000b901d56 */
[----:B------:R-:W-:Y:S01]  /*2440*/  SEL R246, R246, 0xffffffe0, !P1 ;  /* 0xffffffe0f6f67807 */ /* 0x000fe20004800000 */
[C---:B------:R-:W-:Y:S01]  /*2450*/  IMAD R231, R5.reuse, 0x2, R230 ;  /* 0x0000000205e77824 */ /* 0x040fe200078e02e6 */
[----:B------:R-:W-:Y:S01]  /*2460*/  CS2R R28, SRZ ;  /* 0x00000000001c7805 */ /* 0x000fe2000001ff00 */
[----:B------:R3:W-:Y:S01]  /*2470*/  STL [R1+0x2c], R8 ;  /* 0x00002c0801007387 */ /* 0x0007e20000100800 */
[----:B------:R-:W-:Y:S01]  /*2480*/  IMAD R237, R5, 0x2, R236 ;  /* 0x0000000205ed7824 */ /* 0x000fe200078e02ec */
[----:B------:R-:W-:Y:S01]  /*2490*/  CS2R R26, SRZ ;  /* 0x00000000001a7805 */ /* 0x000fe2000001ff00 */
[----:B------:R-:W-:Y:S01]  /*24a0*/  IMAD.IADD R247, R244, 0x1, R246 ;  /* 0x00000001f4f77824 */ /* 0x000fe200078e02f6 */
[----:B------:R-:W0:Y:S01]  /*24b0*/  LDGDEPBAR ;  /* 0x00000000000079af */ /* 0x000e220000000000 */
[----:B------:R-:W-:Y:S01]  /*24c0*/  CS2R R24, SRZ ;  /* 0x0000000000187805 */ /* 0x000fe2000001ff00 */
[----:B------:R-:W-:Y:S01]  /*24d0*/  CS2R R22, SRZ ;  /* 0x0000000000167805 */ /* 0x000fe2000001ff00 */
[----:B------:R-:W-:Y:S01]  /*24e0*/  ISETP.LE.AND P2, PT, R149, c[0x0][0x2a8], PT ;  /* 0x0000aa0095007a0c */ /* 0x000fe20003f43270 */
[----:B------:R-:W-:-:S02]  /*24f0*/  IMAD.SHL.U32 R0, R6, 0x2, RZ ;  /* 0x0000000206007824 */ /* 0x000fc400078e00ff */
[----:B------:R-:W-:Y:S02]  /*2500*/  IMAD R228, R228, 0x2, R3 ;  /* 0x00000002e4e47824 */ /* 0x000fe400078e0203 */
[----:B------:R-:W-:Y:S02]  /*2510*/  IMAD.SHL.U32 R232, R232, 0x2, RZ ;  /* 0x00000002e8e87824 */ /* 0x000fe400078e00ff */
[----:B------:R-:W-:Y:S02]  /*2520*/  IMAD.IADD R246, R246, 0x1, R245 ;  /* 0x00000001f6f67824 */ /* 0x000fe400078e02f5 */
[C---:B------:R-:W-:Y:S02]  /*2530*/  IMAD R234, R4.reuse, 0x2, R230 ;  /* 0x0000000204ea7824 */ /* 0x040fe400078e02e6 */
[C---:B------:R-:W-:Y:S02]  /*2540*/  IMAD R239, R4.reuse, 0x2, R236 ;  /* 0x0000000204ef7824 */ /* 0x040fe400078e02ec */
[----:B------:R-:W-:-:S02]  /*2550*/  IMAD R233, R4, 0x2, R231 ;  /* 0x0000000204e97824 */ /* 0x000fc400078e02e7 */
[----:B------:R-:W-:Y:S01]  /*2560*/  IMAD R238, R4, 0x2, R237 ;  /* 0x0000000204ee7824 */ /* 0x000fe200078e02ed */
[----:B--2---:R-:W-:Y:S01]  /*2570*/  CS2R R20, SRZ ;  /* 0x0000000000147805 */ /* 0x004fe2000001ff00 */
[----:B------:R-:W-:Y:S01]  /*2580*/  IMAD.U32 R7, RZ, RZ, UR5 ;  /* 0x00000005ff077e24 */ /* 0x000fe2000f8e00ff */
[----:B---3--:R-:W-:-:S04]  /*2590*/  IADD3 R8, -R148, UR13, RZ ;  /* 0x0000000d94087c10 */ /* 0x008fc8000fffe1ff */
[----:B------:R-:W-:Y:S01]  /*25a0*/  IADD3 R7, R7, -c[0x0][0x168], -R148 ;  /* 0x80005a0007077a10 */ /* 0x000fe20007ffe894 */
[----:B------:R1:W-:Y:S03]  /*25b0*/  STL [R1+0x20], R8 ;  /* 0x0000200801007387 */ /* 0x0003e60000100800 */
[C---:B------:R-:W-:Y:S02]  /*25c0*/  IADD3 R252, R7.reuse, c[0x0][0x2a4], RZ ;  /* 0x0000a90007fc7a10 */ /* 0x040fe40007ffe0ff */
[----:B------:R-:W-:-:S05]  /*25d0*/  IADD3 R7, R7, UR4, RZ ;  /* 0x0000000407077c10 */ /* 0x000fca000fffe0ff */
[----:B------:R1:W-:Y:S02]  /*25e0*/  STL [R1+0xc], R7 ;  /* 0x00000c0701007387 */ /* 0x0003e40000100800 */
.L_x_707:
[----:B------:R-:W-:Y:S04]  /*25f0*/  DEPBAR.LE SB0, 0x0 ;  /* 0x000080000000791a */ /* 0x000fe80000000000 */
[----:B------:R-:W-:Y:S06]  /*2600*/  BAR.SYNC.DEFER_BLOCKING 0x0 ;  /* 0x0000000000007b1d */ /* 0x000fec0000010000 */
[----:B-1----:R-:W-:Y:S01]  /*2610*/  LDSM.16.M88.4 R16, [R230+0x10080] ;  /* 0x01008000e610783b */ /* 0x002fe20000000200 */
[----:B------:R-:W-:Y:S04]  /*2620*/  UMOV UR10, UR14 ;  /* 0x0000000e000a7c82 */ /* 0x000fe80008000000 */
[----:B-1----:R-:W1:Y:S05]  /*2630*/  LDSM.16.M88.4 R8, [R2+0x80] ;  /* 0x000080000208783b */ /* 0x002e6a0000000200 */
[----:B------:R-:W2:Y:S05]  /*2640*/  LDSM.16.M88.4 R148, [R2+0x1080] ;  /* 0x001080000294783b */ /* 0x000eaa0000000200 */
[----:B------:R-:W-:Y:S05]  /*2650*/  LDSM.16.M88.4 R152, [R231+0x10080] ;  /* 0x01008000e798783b */ /* 0x000fea0000000200 */
[----:B------:R-:W3:Y:S05]  /*2660*/  LDSM.16.M88.4 R156, [R3+0x80] ;  /* 0x00008000039c783b */ /* 0x000eea0000000200 */
[----:B------:R-:W4:Y:S05]  /*2670*/  LDL R183, [R1+0xc] ;  /* 0x00000c0001b77983 */ /* 0x000f2a0000100800 */
[----:B------:R-:W5:Y:S05]  /*2680*/  LDSM.16.M88.4 R160, [R3+0x1080] ;  /* 0x0010800003a0783b */ /* 0x000f6a0000000200 */
[----:B------:R-:W4:Y:S05]  /*2690*/  LDL R182, [R1+0x20] ;  /* 0x0000200001b67983 */ /* 0x000f2a0000100800 */
[----:B------:R-:W-:Y:S01]  /*26a0*/  LDSM.16.M88.4 R164, [R234+0x10080] ;  /* 0x01008000eaa4783b */ /* 0x000fe20000000200 */
[C---:B-1----:R-:W-:Y:S04]  /*26b0*/  HMMA.16816.F32.BF16 R4, R16.reuse, R8, RZ ;  /* 0x000000081004723c */ /* 0x042fe800000418ff */
[----:B------:R-:W1:Y:S05]  /*26c0*/  LDSM.16.M88.4 R168, [R229+0x80] ;  /* 0x00008000e5a8783b */ /* 0x000e6a0000000200 */
[----:B------:R-:W-:Y:S01]  /*26d0*/  LDSM.16.M88.4 R172, [R233+0x10080] ;  /* 0x01008000e9ac783b */ /* 0x000fe20000000200 */
[C---:B------:R-:W-:Y:S04]  /*26e0*/  HMMA.16816.F32.BF16 R8, R16.reuse, R10, RZ ;  /* 0x0000000a1008723c */ /* 0x040fe800000418ff */
[----:B------:R-:W-:Y:S04]  /*26f0*/  LDSM.16.M88.4 R176, [R228+0x80] ;  /* 0x00008000e4b0783b */ /* 0x000fe80000000200 */
[C---:B--2---:R-:W-:Y:S01]  /*2700*/  HMMA.16816.F32.BF16 R12, R16.reuse, R148, RZ ;  /* 0x00000094100c723c */ /* 0x044fe200000418ff */
[----:B------:R-:W-:Y:S05]  /*2710*/  LDS R180, [R241.X4+0x20080] ;  /* 0x02008000f1b47984 */ /* 0x000fea0000004800 */
[----:B------:R-:W-:Y:S02]  /*2720*/  LDS R181, [R241.X4+0x200a0] ;  /* 0x0200a000f1b57984 */ /* 0x000fe40000004800 */
[----:B------:R-:W-:Y:S03]  /*2730*/  HMMA.16816.F32.BF16 R16, R16, R150, RZ ;  /* 0x000000961010723c */ /* 0x000fe600000418ff */
[----:B------:R-:W2:Y:S05]  /*2740*/  LDSM.16.M88.4 R148, [R229+0x1080] ;  /* 0x00108000e594783b */ /* 0x000eaa0000000200 */
[C---:B---3--:R-:W-:Y:S08]  /*2750*/  HMMA.16816.F32.BF16 R4, R152.reuse, R156, R4 ;  /* 0x0000009c9804723c */ /* 0x048ff00000041804 */
[C---:B------:R-:W-:Y:S01]  /*2760*/  HMMA.16816.F32.BF16 R8, R152.reuse, R158, R8 ;  /* 0x0000009e9808723c */ /* 0x040fe20000041808 */
[----:B------:R-:W-:Y:S07]  /*2770*/  LDSM.16.M88.4 R156, [R230+0x12080] ;  /* 0x01208000e69c783b */ /* 0x000fee0000000200 */
[C---:B-----5:R-:W-:Y:S08]  /*2780*/  HMMA.16816.F32.BF16 R12, R152.reuse, R160, R12 ;  /* 0x000000a0980c723c */ /* 0x060ff0000004180c */
[----:B------:R-:W-:Y:S01]  /*2790*/  HMMA.16816.F32.BF16 R16, R152, R162, R16 ;  /* 0x000000a29810723c */ /* 0x000fe20000041810 */
[----:B------:R-:W3:Y:S05]  /*27a0*/  LDSM.16.M88.4 R152, [R228+0x1080] ;  /* 0x00108000e498783b */ /* 0x000eea0000000200 */
[----:B------:R-:W5:Y:S02]  /*27b0*/  LDSM.16.M88.4 R160, [R2+0x2080] ;  /* 0x0020800002a0783b */ /* 0x000f640000000200 */
[C---:B-1----:R-:W-:Y:S08]  /*27c0*/  HMMA.16816.F32.BF16 R4, R164.reuse, R168, R4 ;  /* 0x000000a8a404723c */ /* 0x042ff00000041804 */
[C---:B------:R-:W-:Y:S01]  /*27d0*/  HMMA.16816.F32.BF16 R8, R164.reuse, R170, R8 ;  /* 0x000000aaa408723c */ /* 0x040fe20000041808 */
[----:B------:R-:W-:Y:S07]  /*27e0*/  LDSM.16.M88.4 R168, [R3+0x2080] ;  /* 0x0020800003a8783b */ /* 0x000fee0000000200 */
[C---:B--2---:R-:W-:Y:S08]  /*27f0*/  HMMA.16816.F32.BF16 R12, R164.reuse, R148, R12 ;  /* 0x00000094a40c723c */ /* 0x044ff0000004180c */
[----:B------:R-:W-:Y:S01]  /*2800*/  HMMA.16816.F32.BF16 R16, R164, R150, R16 ;  /* 0x00000096a410723c */ /* 0x000fe20000041810 */
[----:B------:R-:W1:Y:S05]  /*2810*/  LDSM.16.M88.4 R148, [R2+0x3080] ;  /* 0x003080000294783b */ /* 0x000e6a0000000200 */
[----:B------:R-:W2:Y:S02]  /*2820*/  LDSM.16.M88.4 R164, [R231+0x12080] ;  /* 0x01208000e7a4783b */ /* 0x000ea40000000200 */
[C---:B------:R-:W-:Y:S08]  /*2830*/  HMMA.16816.F32.BF16 R4, R172.reuse, R176, R4 ;  /* 0x000000b0ac04723c */ /* 0x040ff00000041804 */
[C---:B------:R-:W-:Y:S01]  /*2840*/  HMMA.16816.F32.BF16 R8, R172.reuse, R178, R8 ;  /* 0x000000b2ac08723c */ /* 0x040fe20000041808 */
[----:B------:R-:W-:Y:S07]  /*2850*/  LDSM.16.M88.4 R176, [R229+0x2080] ;  /* 0x00208000e5b0783b */ /* 0x000fee0000000200 */
[C---:B---3--:R-:W-:Y:S08]  /*2860*/  HMMA.16816.F32.BF16 R12, R172.reuse, R152, R12 ;  /* 0x00000098ac0c723c */ /* 0x048ff0000004180c */
[----:B------:R-:W-:Y:S01]  /*2870*/  HMMA.16816.F32.BF16 R16, R172, R154, R16 ;  /* 0x0000009aac10723c */ /* 0x000fe20000041810 */
[----:B------:R-:W3:Y:S05]  /*2880*/  LDSM.16.M88.4 R152, [R3+0x3080] ;  /* 0x003080000398783b */ /* 0x000eea0000000200 */
[----:B------:R-:W3:Y:S02]  /*2890*/  LDSM.16.M88.4 R172, [R234+0x12080] ;  /* 0x01208000eaac783b */ /* 0x000ee40000000200 */
[C---:B-----5:R-:W-:Y:S08]  /*28a0*/  HMMA.16816.F32.BF16 R4, R156.reuse, R160, R4 ;  /* 0x000000a09c04723c */ /* 0x060ff00000041804 */
[C---:B------:R-:W-:Y:S01]  /*28b0*/  HMMA.16816.F32.BF16 R8, R156.reuse, R162, R8 ;  /* 0x000000a29c08723c */ /* 0x040fe20000041808 */
[----:B------:R-:W-:Y:S07]  /*28c0*/  LDSM.16.M88.4 R160, [R228+0x2080] ;  /* 0x00208000e4a0783b */ /* 0x000fee0000000200 */
[C---:B-1----:R-:W-:Y:S08]  /*28d0*/  HMMA.16816.F32.BF16 R12, R156.reuse, R148, R12 ;  /* 0x000000949c0c723c */ /* 0x042ff0000004180c */
[----:B------:R-:W-:Y:S01]  /*28e0*/  HMMA.16816.F32.BF16 R16, R156, R150, R16 ;  /* 0x000000969c10723c */ /* 0x000fe20000041810 */
[----:B------:R-:W1:Y:S05]  /*28f0*/  LDSM.16.M88.4 R148, [R229+0x3080] ;  /* 0x00308000e594783b */ /* 0x000e6a0000000200 */
[----:B------:R-:W5:Y:S02]  /*2900*/  LDSM.16.M88.4 R156, [R233+0x12080] ;  /* 0x01208000e99c783b */ /* 0x000f640000000200 */
[C---:B--2---:R-:W-:Y:S08]  /*2910*/  HMMA.16816.F32.BF16 R4, R164.reuse, R168, R4 ;  /* 0x000000a8a404723c */ /* 0x044ff00000041804 */
[C---:B------:R-:W-:Y:S01]  /*2920*/  HMMA.16816.F32.BF16 R8, R164.reuse, R170, R8 ;  /* 0x000000aaa408723c */ /* 0x040fe20000041808 */
[----:B------:R-:W-:Y:S07]  /*2930*/  LDSM.16.M88.4 R168, [R2+0x4080] ;  /* 0x0040800002a8783b */ /* 0x000fee0000000200 */
[C---:B---3--:R-:W-:Y:S08]  /*2940*/  HMMA.16816.F32.BF16 R12, R164.reuse, R152, R12 ;  /* 0x00000098a40c723c */ /* 0x048ff0000004180c */
[----:B------:R-:W-:Y:S01]  /*2950*/  HMMA.16816.F32.BF16 R16, R164, R154, R16 ;  /* 0x0000009aa410723c */ /* 0x000fe20000041810 */
[----:B------:R-:W2:Y:S05]  /*2960*/  LDSM.16.M88.4 R152, [R228+0x3080] ;  /* 0x00308000e498783b */ /* 0x000eaa0000000200 */
[----:B------:R-:W3:Y:S02]  /*2970*/  LDSM.16.M88.4 R164, [R230+0x14080] ;  /* 0x01408000e6a4783b */ /* 0x000ee40000000200 */
[C---:B------:R-:W-:Y:S08]  /*2980*/  HMMA.16816.F32.BF16 R4, R172.reuse, R176, R4 ;  /* 0x000000b0ac04723c */ /* 0x040ff00000041804 */
[C---:B------:R-:W-:Y:S01]  /*2990*/  HMMA.16816.F32.BF16 R8, R172.reuse, R178, R8 ;  /* 0x000000b2ac08723c */ /* 0x040fe20000041808 */
[----:B------:R-:W-:Y:S07]  /*29a0*/  LDSM.16.M88.4 R176, [R3+0x4080] ;  /* 0x0040800003b0783b */ /* 0x000fee0000000200 */
[C---:B-1----:R-:W-:Y:S08]  /*29b0*/  HMMA.16816.F32.BF16 R12, R172.reuse, R148, R12 ;  /* 0x00000094ac0c723c */ /* 0x042ff0000004180c */
[----:B------:R-:W-:Y:S01]  /*29c0*/  HMMA.16816.F32.BF16 R16, R172, R150, R16 ;  /* 0x00000096ac10723c */ /* 0x000fe20000041810 */
[----:B------:R-:W1:Y:S05]  /*29d0*/  LDSM.16.M88.4 R148, [R2+0x5080] ;  /* 0x005080000294783b */ /* 0x000e6a0000000200 */
[----:B------:R-:W1:Y:S02]  /*29e0*/  LDSM.16.M88.4 R172, [R231+0x14080] ;  /* 0x01408000e7ac783b */ /* 0x000e640000000200 */
[C---:B-----5:R-:W-:Y:S08]  /*29f0*/  HMMA.16816.F32.BF16 R4, R156.reuse, R160, R4 ;  /* 0x000000a09c04723c */ /* 0x060ff00000041804 */
[C---:B------:R-:W-:Y:S01]  /*2a00*/  HMMA.16816.F32.BF16 R8, R156.reuse, R162, R8 ;  /* 0x000000a29c08723c */ /* 0x040fe20000041808 */
[----:B------:R-:W-:Y:S07]  /*2a10*/  LDSM.16.M88.4 R160, [R229+0x4080] ;  /* 0x00408000e5a0783b */ /* 0x000fee0000000200 */
[C---:B--2---:R-:W-:Y:S08]  /*2a20*/  HMMA.16816.F32.BF16 R12, R156.reuse, R152, R12 ;  /* 0x000000989c0c723c */ /* 0x044ff0000004180c */
[----:B------:R-:W-:Y:S01]  /*2a30*/  HMMA.16816.F32.BF16 R16, R156, R154, R16 ;  /* 0x0000009a9c10723c */ /* 0x000fe20000041810 */
[----:B------:R-:W2:Y:S05]  /*2a40*/  LDSM.16.M88.4 R152, [R3+0x5080] ;  /* 0x005080000398783b */ /* 0x000eaa0000000200 */
[----:B------:R-:W5:Y:S02]  /*2a50*/  LDSM.16.M88.4 R156, [R234+0x14080] ;  /* 0x01408000ea9c783b */ /* 0x000f640000000200 */
[C---:B---3--:R-:W-:Y:S08]  /*2a60*/  HMMA.16816.F32.BF16 R4, R164.reuse, R168, R4 ;  /* 0x000000a8a404723c */ /* 0x048ff00000041804 */
[C---:B------:R-:W-:Y:S01]  /*2a70*/  HMMA.16816.F32.BF16 R8, R164.reuse, R170, R8 ;  /* 0x000000aaa408723c */ /* 0x040fe20000041808 */
[----:B------:R-:W-:Y:S07]  /*2a80*/  LDSM.16.M88.4 R168, [R228+0x4080] ;  /* 0x00408000e4a8783b */ /* 0x000fee0000000200 */
[C---:B-1----:R-:W-:Y:S08]  /*2a90*/  HMMA.16816.F32.BF16 R12, R164.reuse, R148, R12 ;  /* 0x00000094a40c723c */ /* 0x042ff0000004180c */
[----:B------:R-:W-:Y:S01]  /*2aa0*/  HMMA.16816.F32.BF16 R16, R164, R150, R16 ;  /* 0x00000096a410723c */ /* 0x000fe20000041810 */
[----:B------:R-:W1:Y:S05]  /*2ab0*/  LDSM.16.M88.4 R148, [R229+0x5080] ;  /* 0x00508000e594783b */ /* 0x000e6a0000000200 */
[----:B------:R-:W3:Y:S02]  /*2ac0*/  LDSM.16.M88.4 R164, [R233+0x14080] ;  /* 0x01408000e9a4783b */ /* 0x000ee40000000200 */
[C---:B------:R-:W-:Y:S08]  /*2ad0*/  HMMA.16816.F32.BF16 R4, R172.reuse, R176, R4 ;  /* 0x000000b0ac04723c */ /* 0x040ff00000041804 */
[C---:B------:R-:W-:Y:S01]  /*2ae0*/  HMMA.16816.F32.BF16 R8, R172.reuse, R178, R8 ;  /* 0x000000b2ac08723c */ /* 0x040fe20000041808 */
[----:B------:R-:W-:Y:S07]  /*2af0*/  LDSM.16.M88.4 R176, [R2+0x6080] ;  /* 0x0060800002b0783b */ /* 0x000fee0000000200 */
[C---:B--2---:R-:W-:Y:S08]  /*2b00*/  HMMA.16816.F32.BF16 R12, R172.reuse, R152, R12 ;  /* 0x00000098ac0c723c */ /* 0x044ff0000004180c */
[----:B------:R-:W-:Y:S01]  /*2b10*/  HMMA.16816.F32.BF16 R16, R172, R154, R16 ;  /* 0x0000009aac10723c */ /* 0x000fe20000041810 */
[----:B------:R-:W2:Y:S05]  /*2b20*/  LDSM.16.M88.4 R152, [R228+0x5080] ;  /* 0x00508000e498783b */ /* 0x000eaa0000000200 */
[----:B------:R-:W2:Y:S02]  /*2b30*/  LDSM.16.M88.4 R172, [R230+0x16080] ;  /* 0x01608000e6ac783b */ /* 0x000ea40000000200 */
[C---:B-----5:R-:W-:Y:S08]  /*2b40*/  HMMA.16816.F32.BF16 R4, R156.reuse, R160, R4 ;  /* 0x000000a09c04723c */ /* 0x060ff00000041804 */
[C---:B------:R-:W-:Y:S01]  /*2b50*/  HMMA.16816.F32.BF16 R8, R156.reuse, R162, R8 ;  /* 0x000000a29c08723c */ /* 0x040fe20000041808 */
[----:B------:R-:W-:Y:S07]  /*2b60*/  LDSM.16.M88.4 R160, [R3+0x6080] ;  /* 0x0060800003a0783b */ /* 0x000fee0000000200 */
[C---:B-1----:R-:W-:Y:S08]  /*2b70*/  HMMA.16816.F32.BF16 R12, R156.reuse, R148, R12 ;  /* 0x000000949c0c723c */ /* 0x042ff0000004180c */
[----:B------:R-:W-:Y:S01]  /*2b80*/  HMMA.16816.F32.BF16 R16, R156, R150, R16 ;  /* 0x000000969c10723c */ /* 0x000fe20000041810 */
[----:B------:R-:W1:Y:S05]  /*2b90*/  LDSM.16.M88.4 R148, [R2+0x7080] ;  /* 0x007080000294783b */ /* 0x000e6a0000000200 */
[----:B------:R-:W5:Y:S02]  /*2ba0*/  LDSM.16.M88.4 R156, [R231+0x16080] ;  /* 0x01608000e79c783b */ /* 0x000f640000000200 */
[C---:B---3--:R-:W-:Y:S08]  /*2bb0*/  HMMA.16816.F32.BF16 R4, R164.reuse, R168, R4 ;  /* 0x000000a8a404723c */ /* 0x048ff00000041804 */
[C---:B------:R-:W-:Y:S01]  /*2bc0*/  HMMA.16816.F32.BF16 R8, R164.reuse, R170, R8 ;  /* 0x000000aaa408723c */ /* 0x040fe20000041808 */
[----:B------:R-:W-:Y:S07]  /*2bd0*/  LDSM.16.M88.4 R168, [R229+0x6080] ;  /* 0x00608000e5a8783b */ /* 0x000fee0000000200 */
[C---:B--2---:R-:W-:Y:S08]  /*2be0*/  HMMA.16816.F32.BF16 R12, R164.reuse, R152, R12 ;  /* 0x00000098a40c723c */ /* 0x044ff0000004180c */
        /* <DEDUP_REMOVED lines=11> */
[C---:B------:R-:W-:Y:S08]  /*2ca0*/  HMMA.16816.F32.BF16 R8, R156.reuse, R162, R8 ;  /* 0x000000a29c08723c */ /* 0x040ff00000041808 */
[C---:B--2---:R-:W-:Y:S08]  /*2cb0*/  HMMA.16816.F32.BF16 R12, R156.reuse, R152, R12 ;  /* 0x000000989c0c723c */ /* 0x044ff0000004180c */
[----:B------:R-:W-:Y:S08]  /*2cc0*/  HMMA.16816.F32.BF16 R16, R156, R154, R16 ;  /* 0x0000009a9c10723c */ /* 0x000ff00000041810 */
[C---:B---3--:R-:W-:Y:S08]  /*2cd0*/  HMMA.16816.F32.BF16 R4, R164.reuse, R168, R4 ;  /* 0x000000a8a404723c */ /* 0x048ff00000041804 */
[C---:B------:R-:W-:Y:S08]  /*2ce0*/  HMMA.16816.F32.BF16 R8, R164.reuse, R170, R8 ;  /* 0x000000aaa408723c */ /* 0x040ff00000041808 */
[C---:B-1----:R-:W-:Y:S08]  /*2cf0*/  HMMA.16816.F32.BF16 R12, R164.reuse, R148, R12 ;  /* 0x00000094a40c723c */ /* 0x042ff0000004180c */
[----:B------:R-:W-:Y:S01]  /*2d00*/  HMMA.16816.F32.BF16 R16, R164, R150, R16 ;  /* 0x00000096a410723c */ /* 0x000fe20000041810 */
[----:B------:R-:W1:Y:S07]  /*2d10*/  LDSM.16.M88.4 R148, [R228+0x7080] ;  /* 0x00708000e494783b */ /* 0x000e6e0000000200 */
[C---:B------:R-:W-:Y:S08]  /*2d20*/  HMMA.16816.F32.BF16 R4, R172.reuse, R176, R4 ;  /* 0x000000b0ac04723c */ /* 0x040ff00000041804 */
[C---:B------:R-:W-:Y:S11]  /*2d30*/  HMMA.16816.F32.BF16 R8, R172.reuse, R178, R8 ;  /* 0x000000b2ac08723c */ /* 0x040ff60000041808 */
[----:B------:R-:W-:Y:S05]  /*2d40*/  @!UPT UIADD3 URZ, URZ, URZ, URZ ;  /* 0x0000003f3f3ff290 */ /* 0x000fea000fffe03f */
[----:B------:R-:W-:Y:S02]  /*2d50*/  FMUL.FTZ R5, R5, c[0x0][0x2b4] ;  /* 0x0000ad0005057a20 */ /* 0x000fe40000410000 */
[----:B------:R-:W-:Y:S02]  /*2d60*/  FMUL.FTZ R4, R4, c[0x0][0x2b4] ;  /* 0x0000ad0004047a20 */ /* 0x000fe40000410000 */
[----:B------:R2:W3:Y:S01]  /*2d70*/  MUFU.TANH R189, R5 ;  /* 0x0000000500bd7308 */ /* 0x0004e20000002400 */
[----:B------:R-:W-:Y:S02]  /*2d80*/  FMUL.FTZ R6, R6, c[0x0][0x2b4] ;  /* 0x0000ad0006067a20 */ /* 0x000fe40000410000 */
[----:B------:R-:W-:Y:S01]  /*2d90*/  FMUL.FTZ R7, R7, c[0x0][0x2b4] ;  /* 0x0000ad0007077a20 */ /* 0x000fe20000410000 */
[C---:B-1----:R-:W-:Y:S03]  /*2da0*/  HMMA.16816.F32.BF16 R12, R172.reuse, R148, R12 ;  /* 0x00000094ac0c723c */ /* 0x042fe6000004180c */
[----:B------:R-:W-:Y:S03]  /*2db0*/  FMUL.FTZ R8, R8, c[0x0][0x2b4] ;  /* 0x0000ad0008087a20 */ /* 0x000fe60000410000 */
[----:B------:R1:W1:Y:S01]  /*2dc0*/  MUFU.TANH R190, R4 ;  /* 0x0000000400be7308 */ /* 0x0002620000002400 */
[----:B------:R-:W-:Y:S01]  /*2dd0*/  FMUL.FTZ R9, R9, c[0x0][0x2b4] ;  /* 0x0000ad0009097a20 */ /* 0x000fe20000410000 */
[----:B------:R-:W-:Y:S04]  /*2de0*/  HMMA.16816.F32.BF16 R16, R172, R150, R16 ;  /* 0x00000096ac10723c */ /* 0x000fe80000041810 */
[----:B------:R-:W-:Y:S02]  /*2df0*/  FMUL.FTZ R10, R10, c[0x0][0x2b4] ;  /* 0x0000ad000a0a7a20 */ /* 0x000fe40000410000 */
[----:B------:R-:W-:Y:S02]  /*2e00*/  FMUL.FTZ R11, R11, c[0x0][0x2b4] ;  /* 0x0000ad000b0b7a20 */ /* 0x000fe40000410000 */
[----:B------:R1:W1:Y:S01]  /*2e10*/  MUFU.TANH R199, R6 ;  /* 0x0000000600c77308 */ /* 0x0002620000002400 */
[----:B--2---:R-:W-:Y:S07]  /*2e20*/  MOV R5, UR14 ;  /* 0x0000000e00057c02 */ /* 0x004fee0008000f00 */
[----:B------:R-:W-:Y:S02]  /*2e30*/  FMUL.FTZ R12, R12, c[0x0][0x2b4] ;  /* 0x0000ad000c0c7a20 */ /* 0x000fe40000410000 */
[----:B------:R2:W1:Y:S01]  /*2e40*/  MUFU.TANH R198, R7 ;  /* 0x0000000700c67308 */ /* 0x0004620000002400 */
[----:B------:R-:W-:Y:S01]  /*2e50*/  FMUL.FTZ R13, R13, c[0x0][0x2b4] ;  /* 0x0000ad000d0d7a20 */ /* 0x000fe20000410000 */
[----:B------:R-:W-:Y:S01]  /*2e60*/  LEA R5, R5, R241, 0x6 ;  /* 0x000000f105057211 */ /* 0x000fe200078e30ff */
[----:B------:R-:W-:Y:S02]  /*2e70*/  FMUL.FTZ R14, R14, c[0x0][0x2b4] ;  /* 0x0000ad000e0e7a20 */ /* 0x000fe40000410000 */
[----:B------:R-:W-:Y:S01]  /*2e80*/  FMUL.FTZ R15, R15, c[0x0][0x2b4] ;  /* 0x0000ad000f0f7a20 */ /* 0x000fe20000410000 */
[C---:B------:R-:W-:Y:S01]  /*2e90*/  IADD3 R177, R5.reuse, R252, RZ ;  /* 0x000000fc05b17210 */ /* 0x040fe20007ffe0ff */
[----:B------:R-:W-:Y:S01]  /*2ea0*/  FMUL.FTZ R16, R16, c[0x0][0x2b4] ;  /* 0x0000ad0010107a20 */ /* 0x000fe20000410000 */
[----:B----4-:R-:W-:Y:S01]  /*2eb0*/  IADD3 R176, R5, R183, RZ ;  /* 0x000000b705b07210 */ /* 0x010fe20007ffe0ff */
[----:B------:R-:W-:Y:S01]  /*2ec0*/  FMUL.FTZ R17, R17, c[0x0][0x2b4] ;  /* 0x0000ad0011117a20 */ /* 0x000fe20000410000 */
[----:B------:R2:W4:Y:S01]  /*2ed0*/  MUFU.TANH R191, R8 ;  /* 0x0000000800bf7308 */ /* 0x0005220000002400 */
[----:B------:R-:W-:Y:S01]  /*2ee0*/  FMUL.FTZ R18, R18, c[0x0][0x2b4] ;  /* 0x0000ad0012127a20 */ /* 0x000fe20000410000 */
[----:B------:R-:W-:Y:S01]  /*2ef0*/  IMNMX R177, R182, R177, PT ;  /* 0x000000b1b6b17217 */ /* 0x000fe20003800200 */
[----:B------:R-:W-:Y:S07]  /*2f00*/  FMUL.FTZ R19, R19, c[0x0][0x2b4] ;  /* 0x0000ad0013137a20 */ /* 0x000fee0000410000 */
[----:B------:R2:W1:Y:S10]  /*2f10*/  MUFU.TANH R188, R9 ;  /* 0x0000000900bc7308 */ /* 0x0004740000002400 */
        /* <DEDUP_REMOVED lines=9> */
[----:B------:R2:W1:Y:S01]  /*2fb0*/  MUFU.TANH R192, R19 ;  /* 0x0000001300c07308 */ /* 0x0004620000002400 */
[----:B------:R-:W-:-:S05]  /*2fc0*/  @!P2 BRA `(.L_x_697) ;  /* 0x000001900000a947 */ /* 0x000fca0003800000 */
[----:B-1-34-:R-:W-:Y:S01]  /*2fd0*/  IMAD.MOV.U32 R4, RZ, RZ, c[0x0][0x168] ;  /* 0x00005a00ff047624 */ /* 0x01afe200078e00ff */
[----:B------:R-:W-:Y:S01]  /*2fe0*/  BSSY B0, `(.L_x_698) ;  /* 0x0000010000007945 */ /* 0x000fe20003800000 */
[----:B------:R-:W-:Y:S03]  /*2ff0*/  IMAD.MOV.U32 R200, RZ, RZ, 0x1 ;  /* 0x00000001ffc87424 */ /* 0x000fe600078e00ff */
[----:B------:R-:W-:Y:S04]  /*3000*/  IADD3 R4, R5, c[0x0][0x198], -R4 ;  /* 0x0000660005047a10 */ /* 0x000fe80007ffe804 */
[----:B------:R-:W-:Y:S11]  /*3010*/  ISETP.GT.AND P1, PT, R4, -0x1, PT ;  /* 0xffffffff0400780c */ /* 0x000ff60003f24270 */
[----:B------:R-:W-:Y:S02]  /*3020*/  @!UPT UIADD3 URZ, URZ, URZ, URZ ;  /* 0x0000003f3f3ff290 */ /* 0x000fe4000fffe03f */
[----:B------:R-:W-:-:S05]  /*3030*/  @P1 BRA `(.L_x_699) ;  /* 0x0000006000001947 */ /* 0x000fca0003800000 */
[----:B------:R-:W-:Y:S02]  /*3040*/  ISETP.NE.AND P1, PT, R200, c[0x0][0x2a8], PT ;  /* 0x0000aa00c8007a0c */ /* 0x000fe40003f25270 */
[----:B------:R-:W-:Y:S11]  /*3050*/  LOP3.LUT R4, RZ, R4, RZ, 0x33, !PT ;  /* 0x00000004ff047212 */ /* 0x000ff600078e33ff */
[----:B------:R-:W-:Y:S05]  /*3060*/  @P1 IMAD.HI.U32 R6, R4, c[0x0][0x2ac], RZ ;  /* 0x0000ab0004061a27 */ /* 0x000fea00078e00ff */
[----:B------:R-:W-:Y:S04]  /*3070*/  @P1 SHF.R.U32.HI R4, RZ, c[0x0][0x2b0], R6 ;  /* 0x0000ac00ff041a19 */ /* 0x000fe80000011606 */
[----:B------:R-:W-:Y:S01]  /*3080*/  LOP3.LUT R4, RZ, R4, RZ, 0x33, !PT ;  /* 0x00000004ff047212 */ /* 0x000fe200078e33ff */
[----:B------:R-:W-:-:S05]  /*3090*/  BRA `(.L_x_700) ;  /* 0x0000004000007947 */ /* 0x000fca0003800000 */
.L_x_699:
[----:B------:R-:W-:Y:S11]  /*30a0*/  ISETP.NE.AND P1, PT, R200, c[0x0][0x2a8], PT ;  /* 0x0000aa00c8007a0c */ /* 0x000ff60003f25270 */
[----:B------:R-:W-:Y:S02]  /*30b0*/  @!UPT UIADD3 URZ, URZ, URZ, URZ ;  /* 0x0000003f3f3ff290 */ /* 0x000fe4000fffe03f */
[----:B------:R-:W-:Y:S05]  /*30c0*/  @P1 IMAD.HI.U32 R6, R4, c[0x0][0x2ac], RZ ;  /* 0x0000ab0004061a27 */ /* 0x000fea00078e00ff */
[----:B------:R-:W-:Y:S02]  /*30d0*/  @P1 SHF.R.U32.HI R4, RZ, c[0x0][0x2b0], R6 ;  /* 0x0000ac00ff041a19 */ /* 0x000fe40000011606 */
.L_x_700:
[----:B------:R-:W-:Y:S05]  /*30e0*/  BSYNC B0 ;  /* 0x0000000000007941 */ /* 0x000fea0003800000 */
.L_x_698:
[----:B--2---:R-:W2:Y:S01]  /*30f0*/  LDL R7, [R1+0x8] ;  /* 0x0000080001077983 */ /* 0x004ea20000100800 */
[----:B------:R-:W-:Y:S04]  /*3100*/  IMAD.MOV.U32 R6, RZ, RZ, c[0x0][0x2a8] ;  /* 0x0000aa00ff067624 */ /* 0x000fe800078e00ff */
[----:B------:R-:W-:Y:S04]  /*3110*/  IMAD R4, R4, R6, -UR15 ;  /* 0x8000000f04047e24 */ /* 0x000fe8000f8e0206 */
[----:B--2---:R-:W-:Y:S05]  /*3120*/  IMAD.IADD R4, R4, 0x1, -R7 ;  /* 0x0000000104047824 */ /* 0x004fea00078e0a07 */
[----:B------:R-:W-:Y:S02]  /*3130*/  IADD3 R6, R4, c[0x0][0x2a8], RZ ;  /* 0x0000aa0004067a10 */ /* 0x000fe40007ffe0ff */
[----:B------:R-:W-:Y:S02]  /*3140*/  IMNMX R176, R176, R4, !PT ;  /* 0x00000004b0b07217 */ /* 0x000fe40007800200 */
[----:B------:R-:W-:Y:S02]  /*3150*/  IMNMX R177, R177, R6, PT ;  /* 0x00000006b1b17217 */ /* 0x000fe40003800200 */
.L_x_697:
[----:B-1-34-:R-:W-:Y:S05]  /*3160*/  IADD3 R4, R5, 0x8, RZ ;  /* 0x0000000805047810 */ /* 0x01afea0007ffe0ff */
[--C-:B------:R-:W-:Y:S02]  /*3170*/  IMAD.IADD R179, R252, 0x1, R4.reuse ;  /* 0x00000001fcb37824 */ /* 0x100fe400078e0204 */
[----:B------:R-:W-:Y:S03]  /*3180*/  IMAD.IADD R178, R183, 0x1, R4 ;  /* 0x00000001b7b27824 */ /* 0x000fe600078e0204 */
[----:B------:R-:W-:Y:S01]  /*3190*/  IMNMX R179, R182, R179, PT ;  /* 0x000000b3b6b37217 */ /* 0x000fe20003800200 */
[----:B------:R-:W-:-:S05]  /*31a0*/  @!P2 BRA `(.L_x_701) ;  /* 0x000001900000a947 */ /* 0x000fca0003800000 */
[----:B------:R-:W-:Y:S01]  /*31b0*/  IMAD.MOV.U32 R5, RZ, RZ, c[0x0][0x168] ;  /* 0x00005a00ff057624 */ /* 0x000fe200078e00ff */
        /* <DEDUP_REMOVED lines=12> */
.L_x_703:
[----:B------:R-:W-:Y:S11]  /*3280*/  ISETP.NE.AND P1, PT, R6, c[0x0][0x2a8], PT ;  /* 0x0000aa0006007a0c */ /* 0x000ff60003f25270 */
[----:B------:R-:W-:Y:S02]  /*3290*/  @!UPT UIADD3 URZ, URZ, URZ, URZ ;  /* 0x0000003f3f3ff290 */ /* 0x000fe4000fffe03f */
[----:B------:R-:W-:Y:S05]  /*32a0*/  @P1 IMAD.HI.U32 R5, R4, c[0x0][0x2ac], RZ ;  /* 0x0000ab0004051a27 */ /* 0x000fea00078e00ff */
[----:B------:R-:W-:Y:S02]  /*32b0*/  @P1 SHF.R.U32.HI R4, RZ, c[0x0][0x2b0], R5 ;  /* 0x0000ac00ff041a19 */ /* 0x000fe40000011605 */
.L_x_704:
[----:B------:R-:W-:Y:S05]  /*32c0*/  BSYNC B0 ;  /* 0x0000000000007941 */ /* 0x000fea0003800000 */
.L_x_702:
[----:B------:R-:W3:Y:S01]  /*32d0*/  LDL R6, [R1+0x8] ;  /* 0x0000080001067983 */ /* 0x000ee20000100800 */
[----:B------:R-:W-:Y:S04]  /*32e0*/  IMAD.MOV.U32 R5, RZ, RZ, c[0x0][0x2a8] ;  /* 0x0000aa00ff057624 */ /* 0x000fe800078e00ff */
[----:B------:R-:W-:Y:S04]  /*32f0*/  IMAD R4, R4, R5, -UR15 ;  /* 0x8000000f04047e24 */ /* 0x000fe8000f8e0205 */
[----:B---3--:R-:W-:Y:S05]  /*3300*/  IMAD.IADD R4, R4, 0x1, -R6 ;  /* 0x0000000104047824 */ /* 0x008fea00078e0a06 */
[----:B------:R-:W-:Y:S02]  /*3310*/  IADD3 R5, R4, c[0x0][0x2a8], RZ ;  /* 0x0000aa0004057a10 */ /* 0x000fe40007ffe0ff */
[----:B------:R-:W-:Y:S02]  /*3320*/  IMNMX R178, R178, R4, !PT ;  /* 0x00000004b2b27217 */ /* 0x000fe40007800200 */
[----:B------:R-:W-:Y:S02]  /*3330*/  IMNMX R179, R179, R5, PT ;  /* 0x00000005b3b37217 */ /* 0x000fe40003800200 */
.L_x_701:
[----:B------:R-:W-:Y:S04]  /*3340*/  DEPBAR.LE SB0, 0x0 ;  /* 0x000080000000791a */ /* 0x000fe80000000000 */
[----:B------:R-:W-:Y:S01]  /*3350*/  BAR.SYNC.DEFER_BLOCKING 0x0 ;  /* 0x0000000000007b1d */ /* 0x000fe20000010000 */
[----:B------:R-:W-:Y:S01]  /*3360*/  PLOP3.LUT P1, PT, PT, PT, UP1, 0x80, 0x0 ;  /* 0x000000000000781c */ /* 0x000fe20003f2f018 */
[----:B------:R-:W-:Y:S03]  /*3370*/  UIADD3 UR14, UR14, 0x1, URZ ;  /* 0x000000010e0e7890 */ /* 0x000fe6000fffe03f */
[----:B------:R-:W-:Y:S01]  /*3380*/  ISETP.GT.AND P3, PT, R176, RZ, P1 ;  /* 0x000000ffb000720c */ /* 0x000fe20000f64270 */
[----:B------:R-:W-:Y:S01]  /*3390*/  UISETP.GE.AND UP0, UPT, UR14, UR16, UPT ;  /* 0x000000100e00728c */ /* 0x000fe2000bf06270 */
[C---:B------:R-:W-:Y:S02]  /*33a0*/  ISETP.GT.AND P4, PT, R178.reuse, 0x21, P1 ;  /* 0x00000021b200780c */ /* 0x040fe40000f84270 */
[----:B------:R-:W-:Y:S02]  /*33b0*/  ISETP.LT.OR P3, PT, R177, 0x1, P3 ;  /* 0x00000001b100780c */ /* 0x000fe40001f61670 */
[----:B------:R-:W-:Y:S02]  /*33c0*/  ISETP.GT.AND P5, PT, R178, 0x20, P1 ;  /* 0x00000020b200780c */ /* 0x000fe40000fa4270 */
[C---:B------:R-:W-:Y:S02]  /*33d0*/  ISETP.LT.OR P4, PT, R179.reuse, 0x22, P4 ;  /* 0x00000022b300780c */ /* 0x040fe40002781670 */
[----:B------:R-:W-:Y:S01]  /*33e0*/  ISETP.LT.OR P5, PT, R179, 0x21, P5 ;  /* 0x00000021b300780c */ /* 0x000fe20002fa1670 */
[----:B--2---:R-:W-:Y:S06]  /*33f0*/  LDSM.16.M88.4 R16, [R230+0x18080] ;  /* 0x01808000e610783b */ /* 0x004fec0000000200 */
[----:B------:R-:W1:Y:S06]  /*3400*/  LDSM.16.M88.4 R8, [R2+0x8080] ;  /* 0x008080000208783b */ /* 0x000e6c0000000200 */
[----:B------:R-:W2:Y:S06]  /*3410*/  LDSM.16.M88.4 R148, [R2+0x9080] ;  /* 0x009080000294783b */ /* 0x000eac0000000200 */
[----:B------:R-:W-:Y:S06]  /*3420*/  LDSM.16.M88.4 R152, [R231+0x18080] ;  /* 0x01808000e798783b */ /* 0x000fec0000000200 */
[----:B------:R-:W3:Y:S06]  /*3430*/  LDSM.16.M88.4 R156, [R3+0x8080] ;  /* 0x00808000039c783b */ /* 0x000eec0000000200 */
[----:B------:R-:W4:Y:S06]  /*3440*/  LDSM.16.M88.4 R160, [R3+0x9080] ;  /* 0x0090800003a0783b */ /* 0x000f2c0000000200 */
[----:B------:R-:W-:Y:S06]  /*3450*/  LDSM.16.M88.4 R164, [R234+0x18080] ;  /* 0x01808000eaa4783b */ /* 0x000fec0000000200 */
[----:B------:R-:W4:Y:S01]  /*3460*/  LDSM.16.M88.4 R168, [R229+0x8080] ;  /* 0x00808000e5a8783b */ /* 0x000f220000000200 */
[C---:B-1----:R-:W-:Y:S05]  /*3470*/  HMMA.16816.F32.BF16 R4, R16.reuse, R8, RZ ;  /* 0x000000081004723c */ /* 0x042fea00000418ff */
[----:B------:R-:W-:Y:S03]  /*3480*/  LDSM.16.M88.4 R172, [R228+0x8080] ;  /* 0x00808000e4ac783b */ /* 0x000fe60000000200 */
[C---:B------:R-:W-:Y:S03]  /*3490*/  HMMA.16816.F32.BF16 R8, R16.reuse, R10, RZ ;  /* 0x0000000a1008723c */ /* 0x040fe600000418ff */
[----:B------:R1:W5:Y:S05]  /*34a0*/  LDL.64 R224, [R1] ;  /* 0x0000000001e07983 */ /* 0x00036a0000100a00 */
        /* <DEDUP_REMOVED lines=8> */
[----:B------:R-:W4:Y:S06]  /*3530*/  LDSM.16.M88.4 R152, [R228+0x9080] ;  /* 0x00908000e498783b */ /* 0x000f2c0000000200 */
[----:B------:R-:W-:Y:S01]  /*3540*/  LDSM.16.M88.4 R160, [R230+0x1a080] ;  /* 0x01a08000e6a0783b */ /* 0x000fe20000000200 */
[C---:B------:R-:W-:Y:S08]  /*3550*/  HMMA.16816.F32.BF16 R4, R164.reuse, R168, R4 ;  /* 0x000000a8a404723c */ /* 0x040ff00000041804 */
[C---:B------:R-:W-:Y:S01]  /*3560*/  HMMA.16816.F32.BF16 R8, R164.reuse, R170, R8 ;  /* 0x000000aaa408723c */ /* 0x040fe20000041808 */
[----:B------:R-:W1:Y:S07]  /*3570*/  LDSM.16.M88.4 R168, [R2+0xa080] ;  /* 0x00a0800002a8783b */ /* 0x000e6e0000000200 */
[C---:B--2---:R-:W-:Y:S08]  /*3580*/  HMMA.16816.F32.BF16 R12, R164.reuse, R148, R12 ;  /* 0x00000094a40c723c */ /* 0x044ff0000004180c */
[----:B------:R-:W-:Y:S01]  /*3590*/  HMMA.16816.F32.BF16 R16, R164, R150, R16 ;  /* 0x00000096a410723c */ /* 0x000fe20000041810 */
[----:B------:R-:W2:Y:S06]  /*35a0*/  LDSM.16.M88.4 R148, [R2+0xb080] ;  /* 0x00b080000294783b */ /* 0x000eac0000000200 */
[----:B------:R-:W-:Y:S01]  /*35b0*/  LDSM.16.M88.4 R164, [R231+0x1a080] ;  /* 0x01a08000e7a4783b */ /* 0x000fe20000000200 */
[C---:B---3--:R-:W-:Y:S08]  /*35c0*/  HMMA.16816.F32.BF16 R4, R156.reuse, R172, R4 ;  /* 0x000000ac9c04723c */ /* 0x048ff00000041804 */
[C---:B------:R-:W-:Y:S01]  /*35d0*/  HMMA.16816.F32.BF16 R8, R156.reuse, R174, R8 ;  /* 0x000000ae9c08723c */ /* 0x040fe20000041808 */
[----:B------:R-:W3:Y:S07]  /*35e0*/  LDSM.16.M88.4 R172, [R3+0xa080] ;  /* 0x00a0800003ac783b */ /* 0x000eee0000000200 */
[C---:B----4-:R-:W-:Y:S08]  /*35f0*/  HMMA.16816.F32.BF16 R12, R156.reuse, R152, R12 ;  /* 0x000000989c0c723c */ /* 0x050ff0000004180c */
[----:B------:R-:W-:Y:S01]  /*3600*/  HMMA.16816.F32.BF16 R16, R156, R154, R16 ;  /* 0x0000009a9c10723c */ /* 0x000fe20000041810 */
[----:B------:R-:W4:Y:S06]  /*3610*/  LDSM.16.M88.4 R152, [R3+0xb080] ;  /* 0x00b080000398783b */ /* 0x000f2c0000000200 */
[----:B------:R-:W-:Y:S01]  /*3620*/  LDSM.16.M88.4 R156, [R234+0x1a080] ;  /* 0x01a08000ea9c783b */ /* 0x000fe20000000200 */
[C---:B-1----:R-:W-:Y:S08]  /*3630*/  HMMA.16816.F32.BF16 R4, R160.reuse, R168, R4 ;  /* 0x000000a8a004723c */ /* 0x042ff00000041804 */
        /* <DEDUP_REMOVED lines=43> */
[----:B------:R-:W-:Y:S07]  /*38f0*/  LDSM.16.M88.4 R168, [R231+0x1e080] ;  /* 0x01e08000e7a8783b */ /* 0x000fee0000000200 */
[C---:B--2---:R-:W-:Y:S08]  /*3900*/  HMMA.16816.F32.BF16 R12, R160.reuse, R148, R12 ;  /* 0x00000094a00c723c */ /* 0x044ff0000004180c */
[----:B------:R-:W-:Y:S01]  /*3910*/  HMMA.16816.F32.BF16 R16, R160, R150, R16 ;  /* 0x00000096a010723c */ /* 0x000fe20000041810 */
[----:B------:R-:W1:Y:S06]  /*3920*/  LDSM.16.M88.4 R148, [R230+0x1e080] ;  /* 0x01e08000e694783b */ /* 0x000e6c0000000200 */
[----:B------:R-:W2:Y:S01]  /*3930*/  LDSM.16.M88.4 R160, [R2+0xf080] ;  /* 0x00f0800002a0783b */ /* 0x000ea20000000200 */
[C---:B---3--:R-:W-:Y:S08]  /*3940*/  HMMA.16816.F32.BF16 R4, R164.reuse, R172, R4 ;  /* 0x000000aca404723c */ /* 0x048ff00000041804 */
[C---:B------:R-:W-:Y:S01]  /*3950*/  HMMA.16816.F32.BF16 R8, R164.reuse, R174, R8 ;  /* 0x000000aea408723c */ /* 0x040fe20000041808 */
[----:B------:R-:W3:Y:S07]  /*3960*/  LDSM.16.M88.4 R172, [R3+0xe080] ;  /* 0x00e0800003ac783b */ /* 0x000eee0000000200 */
[C---:B----4-:R-:W-:Y:S08]  /*3970*/  HMMA.16816.F32.BF16 R12, R164.reuse, R152, R12 ;  /* 0x00000098a40c723c */ /* 0x050ff0000004180c */
[----:B------:R-:W-:Y:S01]  /*3980*/  HMMA.16816.F32.BF16 R16, R164, R154, R16 ;  /* 0x0000009aa410723c */ /* 0x000fe20000041810 */
[----:B------:R-:W4:Y:S06]  /*3990*/  LDSM.16.M88.4 R152, [R3+0xf080] ;  /* 0x00f080000398783b */ /* 0x000f2c0000000200 */
[----:B------:R-:W-:Y:S01]  /*39a0*/  LDSM.16.M88.4 R164, [R228+0xe080] ;  /* 0x00e08000e4a4783b */ /* 0x000fe20000000200 */
[C---:B-1----:R-:W-:Y:S07]  /*39b0*/  HMMA.16816.F32.BF16 R4, R148.reuse, R156, R4 ;  /* 0x0000009c9404723c */ /* 0x042fee0000041804 */
[----:B------:R-:W-:Y:S01]  /*39c0*/  FSEL R156, R190, -INF , !P3 ;  /* 0xff800000be9c7808 */ /* 0x000fe20005800000 */
[C---:B------:R-:W-:Y:S03]  /*39d0*/  HMMA.16816.F32.BF16 R8, R148.reuse, R158, R8 ;  /* 0x0000009e9408723c */ /* 0x040fe60000041808 */
[C---:B------:R-:W-:Y:S04]  /*39e0*/  ISETP.GT.AND P3, PT, R176.reuse, 0x1, P1 ;  /* 0x00000001b000780c */ /* 0x040fe80000f64270 */
[----:B------:R-:W-:Y:S01]  /*39f0*/  ISETP.LT.OR P3, PT, R177, 0x2, P3 ;  /* 0x00000002b100780c */ /* 0x000fe20001f61670 */
[C---:B--2---:R-:W-:Y:S07]  /*3a00*/  HMMA.16816.F32.BF16 R12, R148.reuse, R160, R12 ;  /* 0x000000a0940c723c */ /* 0x044fee000004180c */
[----:B------:R-:W-:Y:S01]  /*3a10*/  FSEL R160, R189, -INF , !P3 ;  /* 0xff800000bda07808 */ /* 0x000fe20005800000 */
[----:B------:R-:W-:Y:S03]  /*3a20*/  HMMA.16816.F32.BF16 R16, R148, R162, R16 ;  /* 0x000000a29410723c */ /* 0x000fe60000041810 */
[----:B------:R-:W-:Y:S01]  /*3a30*/  ISETP.GT.AND P3, PT, R176, 0x10, P1 ;  /* 0x00000010b000780c */ /* 0x000fe20000f64270 */
[--C-:B------:R-:W-:Y:S03]  /*3a40*/  FFMA.FTZ R160, R160, c[0x0][0x29c], -R180.reuse ;  /* 0x0000a700a0a07a23 */ /* 0x100fe600000108b4 */
[----:B------:R-:W-:Y:S01]  /*3a50*/  ISETP.LT.OR P3, PT, R177, 0x11, P3 ;  /* 0x00000011b100780c */ /* 0x000fe20001f61670 */
[C---:B---3--:R-:W-:Y:S01]  /*3a60*/  HMMA.16816.F32.BF16 R4, R168.reuse, R172, R4 ;  /* 0x000000aca804723c */ /* 0x048fe20000041804 */
[----:B------:R1:W-:Y:S04]  /*3a70*/  MUFU.EX2 R182, R160 ;  /* 0x000000a000b67308 */ /* 0x0003e80000000800 */
[--C-:B------:R-:W-:Y:S02]  /*3a80*/  FFMA.FTZ R148, R156, c[0x0][0x29c], -R180.reuse ;  /* 0x0000a7009c947a23 */ /* 0x100fe400000108b4 */
[----:B------:R-:W-:Y:S01]  /*3a90*/  LDSM.16.M88.4 R156, [R229+0xe080] ;  /* 0x00e08000e59c783b */ /* 0x000fe20000000200 */
[C---:B------:R-:W-:Y:S03]  /*3aa0*/  HMMA.16816.F32.BF16 R8, R168.reuse, R174, R8 ;  /* 0x000000aea808723c */ /* 0x040fe60000041808 */
[----:B------:R2:W3:Y:S05]  /*3ab0*/  MUFU.EX2 R183, R148 ;  /* 0x0000009400b77308 */ /* 0x0004ea0000000800 */
[C---:B----4-:R-:W-:Y:S08]  /*3ac0*/  HMMA.16816.F32.BF16 R12, R168.reuse, R152, R12 ;  /* 0x00000098a80c723c */ /* 0x050ff0000004180c */
[----:B------:R-:W-:Y:S04]  /*3ad0*/  HMMA.16816.F32.BF16 R16, R168, R154, R16 ;  /* 0x0000009aa810723c */ /* 0x000fe80000041810 */
[----:B-1----:R-:W-:Y:S02]  /*3ae0*/  FSEL R160, R191, -INF , !P3 ;  /* 0xff800000bfa07808 */ /* 0x002fe40005800000 */
[----:B------:R-:W-:Y:S03]  /*3af0*/  ISETP.GT.AND P3, PT, R176, 0x11, P1 ;  /* 0x00000011b000780c */ /* 0x000fe60000f64270 */
[--C-:B------:R-:W-:Y:S01]  /*3b00*/  FFMA.FTZ R160, R160, c[0x0][0x29c], -R180.reuse ;  /* 0x0000a700a0a07a23 */ /* 0x100fe200000108b4 */
[C---:B------:R-:W-:Y:S01]  /*3b10*/  ISETP.LT.OR P3, PT, R177.reuse, 0x12, P3 ;  /* 0x00000012b100780c */ /* 0x040fe20001f61670 */
[----:B--2---:R-:W1:Y:S02]  /*3b20*/  LDSM.16.M88.4 R148, [R234+0x1e080] ;  /* 0x01e08000ea94783b */ /* 0x004e640000000200 */
[----:B------:R2:W4:Y:S02]  /*3b30*/  MUFU.EX2 R173, R160 ;  /* 0x000000a000ad7308 */ /* 0x0005240000000800 */
[----:B--2---:R-:W-:Y:S02]  /*3b40*/  FSEL R160, R188, -INF , !P3 ;  /* 0xff800000bca07808 */ /* 0x004fe40005800000 */
[----:B------:R-:W-:Y:S03]  /*3b50*/  ISETP.GT.AND P3, PT, R176, 0x20, P1 ;  /* 0x00000020b000780c */ /* 0x000fe60000f64270 */
[--C-:B------:R-:W-:Y:S01]  /*3b60*/  FFMA.FTZ R152, R160, c[0x0][0x29c], -R180.reuse ;  /* 0x0000a700a0987a23 */ /* 0x100fe200000108b4 */
[----:B------:R-:W-:Y:S01]  /*3b70*/  ISETP.LT.OR P3, PT, R177, 0x21, P3 ;  /* 0x00000021b100780c */ /* 0x000fe20001f61670 */
[----:B------:R-:W2:Y:S02]  /*3b80*/  LDSM.16.M88.4 R160, [R229+0xf080] ;  /* 0x00f08000e5a0783b */ /* 0x000ea40000000200 */
[----:B------:R3:W-:Y:S01]  /*3b90*/  MUFU.EX2 R172, R152 ;  /* 0x0000009800ac7308 */ /* 0x0007e20000000800 */
[C---:B-1----:R-:W-:Y:S08]  /*3ba0*/  HMMA.16816.F32.BF16 R4, R148.reuse, R156, R4 ;  /* 0x0000009c9404723c */ /* 0x042ff00000041804 */
[C---:B------:R-:W-:Y:S04]  /*3bb0*/  HMMA.16816.F32.BF16 R8, R148.reuse, R158, R8 ;  /* 0x0000009e9408723c */ /* 0x040fe80000041808 */
[----:B---3--:R-:W-:Y:S02]  /*3bc0*/  FSEL R152, R187, -INF , !P3 ;  /* 0xff800000bb987808 */ /* 0x008fe40005800000 */
[----:B------:R-:W-:Y:S03]  /*3bd0*/  ISETP.GT.AND P3, PT, R176, 0x21, P1 ;  /* 0x00000021b000780c */ /* 0x000fe60000f64270 */
[--C-:B------:R-:W-:Y:S01]  /*3be0*/  FFMA.FTZ R152, R152, c[0x0][0x29c], -R180.reuse ;  /* 0x0000a70098987a23 */ /* 0x100fe200000108b4 */
[----:B------:R-:W-:Y:S03]  /*3bf0*/  ISETP.LT.OR P3, PT, R177, 0x22, P3 ;  /* 0x00000022b100780c */ /* 0x000fe60001f61670 */
[----:B------:R1:W-:Y:S01]  /*3c00*/  MUFU.EX2 R170, R152 ;  /* 0x0000009800aa7308 */ /* 0x0003e20000000800 */
[C---:B--2---:R-:W-:Y:S08]  /*3c10*/  HMMA.16816.F32.BF16 R12, R148.reuse, R160, R12 ;  /* 0x000000a0940c723c */ /* 0x044ff0000004180c */
[----:B------:R-:W-:Y:S01]  /*3c20*/  HMMA.16816.F32.BF16 R16, R148, R162, R16 ;  /* 0x000000a29410723c */ /* 0x000fe20000041810 */
[----:B------:R-:W-:Y:S06]  /*3c30*/  LDS R148, [R241.X4+0x20180] ;  /* 0x02018000f1947984 */ /* 0x000fec0000004800 */
[----:B------:R-:W-:Y:S02]  /*3c40*/  FSEL R151, R195, -INF , !P4 ;  /* 0xff800000c3977808 */ /* 0x000fe40006000000 */
[----:B-1----:R-:W-:Y:S02]  /*3c50*/  FSEL R152, R186, -INF , !P3 ;  /* 0xff800000ba987808 */ /* 0x002fe40005800000 */
[----:B------:R-:W-:Y:S03]  /*3c60*/  ISETP.GT.AND P3, PT, R176, 0x30, P1 ;  /* 0x00000030b000780c */ /* 0x000fe60000f64270 */
[--C-:B------:R-:W-:Y:S01]  /*3c70*/  FFMA.FTZ R156, R152, c[0x0][0x29c], -R180.reuse ;  /* 0x0000a700989c7a23 */ /* 0x100fe200000108b4 */
[----:B------:R-:W-:Y:S01]  /*3c80*/  ISETP.LT.OR P3, PT, R177, 0x31, P3 ;  /* 0x00000031b100780c */ /* 0x000fe20001f61670 */
[----:B------:R-:W1:Y:S02]  /*3c90*/  LDSM.16.M88.4 R152, [R233+0x1e080] ;  /* 0x01e08000e998783b */ /* 0x000e640000000200 */
[----:B------:R2:W-:Y:S02]  /*3ca0*/  MUFU.EX2 R169, R156 ;  /* 0x0000009c00a97308 */ /* 0x0005e40000000800 */
[----:B--2---:R-:W-:Y:S02]  /*3cb0*/  FSEL R156, R185, -INF , !P3 ;  /* 0xff800000b99c7808 */ /* 0x004fe40005800000 */
[----:B------:R-:W-:Y:S03]  /*3cc0*/  ISETP.GT.AND P3, PT, R176, 0x31, P1 ;  /* 0x00000031b000780c */ /* 0x000fe60000f64270 */
[----:B------:R-:W-:Y:S01]  /*3cd0*/  FFMA.FTZ R156, R156, c[0x0][0x29c], -R180 ;  /* 0x0000a7009c9c7a23 */ /* 0x000fe200000108b4 */
[----:B------:R-:W-:Y:S03]  /*3ce0*/  ISETP.LT.OR P3, PT, R177, 0x32, P3 ;  /* 0x00000032b100780c */ /* 0x000fe60001f61670 */
[----:B------:R2:W-:Y:S01]  /*3cf0*/  MUFU.EX2 R168, R156 ;  /* 0x0000009c00a87308 */ /* 0x0005e20000000800 */
[C---:B-1----:R-:W-:Y:S08]  /*3d00*/  HMMA.16816.F32.BF16 R4, R152.reuse, R164, R4 ;  /* 0x000000a49804723c */ /* 0x042ff00000041804 */
[C---:B------:R-:W-:Y:S04]  /*3d10*/  HMMA.16816.F32.BF16 R8, R152.reuse, R166, R8 ;  /* 0x000000a69808723c */ /* 0x040fe80000041808 */
[----:B--2---:R-:W-:Y:S02]  /*3d20*/  FSEL R156, R184, -INF , !P3 ;  /* 0xff800000b89c7808 */ /* 0x004fe40005800000 */
[----:B------:R-:W-:Y:S10]  /*3d30*/  ISETP.GT.AND P3, PT, R178, RZ, P1 ;  /* 0x000000ffb200720c */ /* 0x000ff40000f64270 */
[----:B------:R-:W-:Y:S01]  /*3d40*/  FADD.FTZ R5, R5, -R148 ;  /* 0x8000009405057221 */ /* 0x000fe20000010000 */
[----:B------:R-:W-:Y:S01]  /*3d50*/  ISETP.LT.OR P3, PT, R179, 0x1, P3 ;  /* 0x00000001b300780c */ /* 0x000fe20001f61670 */
[----:B------:R-:W-:Y:S02]  /*3d60*/  FFMA.FTZ R180, R156, c[0x0][0x29c], -R180 ;  /* 0x0000a7009cb47a23 */ /* 0x000fe400000108b4 */
[----:B------:R-:W1:Y:S01]  /*3d70*/  LDSM.16.M88.4 R156, [R228+0xf080] ;  /* 0x00f08000e49c783b */ /* 0x000e620000000200 */
[----:B------:R-:W-:Y:S01]  /*3d80*/  FSEL R160, R199, -INF , !P3 ;  /* 0xff800000c7a07808 */ /* 0x000fe20005800000 */
[--C-:B------:R-:W-:Y:S01]  /*3d90*/  FADD.FTZ R4, R4, -R148.reuse ;  /* 0x8000009404047221 */ /* 0x100fe20000010000 */
[----:B------:R-:W-:Y:S01]  /*3da0*/  ISETP.GT.AND P3, PT, R178, 0x1, P1 ;  /* 0x00000001b200780c */ /* 0x000fe20000f64270 */
[----:B------:R-:W2:Y:S01]  /*3db0*/  MUFU.EX2 R180, R180 ;  /* 0x000000b400b47308 */ /* 0x000ea20000000800 */
[--C-:B------:R-:W-:Y:S02]  /*3dc0*/  FADD.FTZ R8, R8, -R148.reuse ;  /* 0x8000009408087221 */ /* 0x100fe40000010000 */
[----:B------:R-:W-:Y:S01]  /*3dd0*/  ISETP.LT.OR P3, PT, R179, 0x2, P3 ;  /* 0x00000002b300780c */ /* 0x000fe20001f61670 */
[--C-:B------:R-:W-:Y:S02]  /*3de0*/  FFMA.FTZ R160, R160, c[0x0][0x29c], -R181.reuse ;  /* 0x0000a700a0a07a23 */ /* 0x100fe400000108b5 */
[--C-:B------:R-:W-:Y:S01]  /*3df0*/  FADD.FTZ R9, R9, -R148.reuse ;  /* 0x8000009409097221 */ /* 0x100fe20000010000 */
[----:B------:R-:W-:Y:S02]  /*3e00*/  FSEL R149, R198, -INF , !P3 ;  /* 0xff800000c6957808 */ /* 0x000fe40005800000 */
[C---:B------:R-:W-:Y:S01]  /*3e10*/  ISETP.GT.AND P3, PT, R178.reuse, 0x10, P1 ;  /* 0x00000010b200780c */ /* 0x040fe20000f64270 */
[----:B------:R-:W-:Y:S02]  /*3e20*/  MUFU.EX2 R163, R160 ;  /* 0x000000a000a37308 */ /* 0x000fe40000000800 */
[--C-:B------:R-:W-:Y:S01]  /*3e30*/  FFMA.FTZ R149, R149, c[0x0][0x29c], -R181.reuse ;  /* 0x0000a70095957a23 */ /* 0x100fe200000108b5 */
[----:B------:R-:W-:Y:S07]  /*3e40*/  ISETP.LT.OR P3, PT, R179, 0x11, P3 ;  /* 0x00000011b300780c */ /* 0x000fee0001f61670 */
[----:B------:R3:W2:Y:S01]  /*3e50*/  MUFU.EX2 R162, R149 ;  /* 0x0000009500a27308 */ /* 0x0006a20000000800 */
[C---:B-1----:R-:W-:Y:S08]  /*3e60*/  HMMA.16816.F32.BF16 R12, R152.reuse, R156, R12 ;  /* 0x0000009c980c723c */ /* 0x042ff0000004180c */
[----:B------:R-:W-:Y:S04]  /*3e70*/  HMMA.16816.F32.BF16 R16, R152, R158, R16 ;  /* 0x0000009e9810723c */ /* 0x000fe80000041810 */
[----:B---3--:R-:W-:Y:S02]  /*3e80*/  FSEL R149, R197, -INF , !P3 ;  /* 0xff800000c5957808 */ /* 0x008fe40005800000 */
[----:B------:R-:W-:Y:S01]  /*3e90*/  ISETP.GT.AND P3, PT, R178, 0x11, P1 ;  /* 0x00000011b200780c */ /* 0x000fe20000f64270 */
[--C-:B------:R-:W-:Y:S01]  /*3ea0*/  FFMA.FTZ R152, R151, c[0x0][0x29c], -R181.reuse ;  /* 0x0000a70097987a23 */ /* 0x100fe200000108b5 */
[C---:B------:R-:W-:Y:S01]  /*3eb0*/  F2FP.BF16.PACK_AB R151, R182.reuse, R183 ;  /* 0x000000b7b697723e */ /* 0x040fe200000010ff */
[--C-:B------:R-:W-:Y:S01]  /*3ec0*/  FFMA.FTZ R149, R149, c[0x0][0x29c], -R181.reuse ;  /* 0x0000a70095957a23 */ /* 0x100fe200000108b5 */
[----:B------:R-:W-:Y:S01]  /*3ed0*/  ISETP.LT.OR P3, PT, R179, 0x12, P3 ;  /* 0x00000012b300780c */ /* 0x000fe20001f61670 */
[----:B------:R1:W-:Y:S01]  /*3ee0*/  MUFU.EX2 R158, R152 ;  /* 0x00000098009e7308 */ /* 0x0003e20000000800 */
[----:B------:R-:W-:Y:S02]  /*3ef0*/  FMUL.FTZ R154, R182, R5 ;  /* 0x00000005b69a7220 */ /* 0x000fe40000410000 */
[----:B------:R-:W-:Y:S02]  /*3f00*/  FFMA.FTZ R5, -R189, R189, 1 ;  /* 0x3f800000bd057423 */ /* 0x000fe400000101bd */
[----:B----4-:R-:W-:Y:S02]  /*3f10*/  FMUL.FTZ R153, R173, R8 ;  /* 0x00000008ad997220 */ /* 0x010fe40000410000 */
[----:B------:R-:W-:Y:S02]  /*3f20*/  FMUL.FTZ R154, R154, R5 ;  /* 0x000000059a9a7220 */ /* 0x000fe40000410000 */
[----:B------:R-:W-:Y:S01]  /*3f30*/  FFMA.FTZ R8, -R191, R191, 1 ;  /* 0x3f800000bf087423 */ /* 0x000fe200000101bf */
[----:B------:R3:W-:Y:S01]  /*3f40*/  MUFU.EX2 R161, R149 ;  /* 0x0000009500a17308 */ /* 0x0007e20000000800 */
[----:B------:R-:W-:Y:S02]  /*3f50*/  FFMA.FTZ R5, -R188, R188, 1 ;  /* 0x3f800000bc057423 */ /* 0x000fe400000101bc */
[--C-:B------:R-:W-:Y:S02]  /*3f60*/  FADD.FTZ R16, R16, -R148.reuse ;  /* 0x8000009410107221 */ /* 0x100fe40000010000 */
[--C-:B------:R-:W-:Y:S02]  /*3f70*/  FADD.FTZ R17, R17, -R148.reuse ;  /* 0x8000009411117221 */ /* 0x100fe40000010000 */
[----:B------:R-:W-:Y:S02]  /*3f80*/  FMUL.FTZ R155, R183, R4 ;  /* 0x00000004b79b7220 */ /* 0x000fe40000410000 */
[----:B------:R-:W-:Y:S02]  /*3f90*/  FFMA.FTZ R4, -R190, R190, 1 ;  /* 0x3f800000be047423 */ /* 0x000fe400000101be */
[----:B------:R-:W-:Y:S02]  /*3fa0*/  FMUL.FTZ R153, R153, R8 ;  /* 0x0000000899997220 */ /* 0x000fe40000410000 */
[----:B--2---:R-:W-:Y:S02]  /*3fb0*/  FMUL.FTZ R17, R180, R17 ;  /* 0x00000011b4117220 */ /* 0x004fe40000410000 */
[----:B-1----:R-:W-:Y:S01]  /*3fc0*/  FMUL.FTZ R152, R172, R9 ;  /* 0x00000009ac987220 */ /* 0x002fe20000410000 */
[----:B------:R-:W-:Y:S01]  /*3fd0*/  F2FP.BF16.PACK_AB R9, R169, R170 ;  /* 0x000000aaa909723e */ /* 0x000fe200000010ff */
[----:B------:R-:W-:Y:S02]  /*3fe0*/  FFMA.FTZ R8, -R185, R185, 1 ;  /* 0x3f800000b9087423 */ /* 0x000fe400000101b9 */
[----:B------:R-:W-:Y:S02]  /*3ff0*/  FMUL.FTZ R152, R152, R5 ;  /* 0x0000000598987220 */ /* 0x000fe40000410000 */
[----:B------:R-:W-:Y:S02]  /*4000*/  FFMA.FTZ R5, -R184, R184, 1 ;  /* 0x3f800000b8057423 */ /* 0x000fe400000101b8 */
[--C-:B------:R-:W-:Y:S01]  /*4010*/  FADD.FTZ R12, R12, -R148.reuse ;  /* 0x800000940c0c7221 */ /* 0x100fe20000010000 */
[----:B---3--:R-:W-:Y:S01]  /*4020*/  FSEL R149, R196, -INF , !P3 ;  /* 0xff800000c4957808 */ /* 0x008fe20005800000 */
[----:B------:R-:W-:Y:S01]  /*4030*/  FADD.FTZ R13, R13, -R148 ;  /* 0x800000940d0d7221 */ /* 0x000fe20000010000 */
[----:B------:R-:W-:Y:S01]  /*4040*/  ISETP.GT.AND P3, PT, R178, 0x30, P1 ;  /* 0x00000030b200780c */ /* 0x000fe20000f64270 */
[----:B------:R-:W-:Y:S01]  /*4050*/  FMUL.FTZ R148, R168, R16 ;  /* 0x00000010a8947220 */ /* 0x000fe20000410000 */
[----:B------:R-:W-:Y:S01]  /*4060*/  ISETP.GT.AND P1, PT, R178, 0x31, P1 ;  /* 0x00000031b200780c */ /* 0x000fe20000f24270 */
[--C-:B------:R-:W-:Y:S01]  /*4070*/  FFMA.FTZ R149, R149, c[0x0][0x29c], -R181.reuse ;  /* 0x0000a70095957a23 */ /* 0x100fe200000108b5 */
[----:B------:R-:W-:Y:S01]  /*4080*/  ISETP.LT.OR P3, PT, R179, 0x31, P3 ;  /* 0x00000031b300780c */ /* 0x000fe20001f61670 */
[----:B------:R-:W-:Y:S01]  /*4090*/  FMUL.FTZ R155, R155, R4 ;  /* 0x000000049b9b7220 */ /* 0x000fe20000410000 */
[----:B------:R-:W-:Y:S01]  /*40a0*/  ISETP.LT.OR P1, PT, R179, 0x32, P1 ;  /* 0x00000032b300780c */ /* 0x000fe20000f21670 */
[----:B------:R1:W-:Y:S01]  /*40b0*/  MUFU.EX2 R160, R149 ;  /* 0x0000009500a07308 */ /* 0x0003e20000000800 */
[----:B------:R-:W2:Y:S01]  /*40c0*/  LDS R4, [R241.X4+0x201a0] ;  /* 0x0201a000f1047984 */ /* 0x000ea20000004800 */
[----:B------:R-:W-:Y:S02]  /*40d0*/  FMUL.FTZ R8, R148, R8 ;  /* 0x0000000894087220 */ /* 0x000fe40000410000 */
[----:B------:R-:W-:Y:S01]  /*40e0*/  FMUL.FTZ R148, R17, R5 ;  /* 0x0000000511947220 */ /* 0x000fe20000410000 */
[----:B------:R-:W-:Y:S01]  /*40f0*/  F2FP.BF16.PACK_AB R5, R162, R163 ;  /* 0x000000a3a205723e */ /* 0x000fe200000010ff */
[----:B------:R-:W-:Y:S01]  /*4100*/  FMUL.FTZ R156, R169, R13 ;  /* 0x0000000da99c7220 */ /* 0x000fe20000410000 */
[----:B------:R-:W-:Y:S01]  /*4110*/  STS [R244+0x20280], R151 ;  /* 0x02028097f4007388 */ /* 0x000fe20000000800 */
[----:B------:R-:W-:Y:S01]  /*4120*/  FFMA.FTZ R16, -R187, R187, 1 ;  /* 0x3f800000bb107423 */ /* 0x000fe200000101bb */
[----:B------:R-:W-:Y:S02]  /*4130*/  F2FP.BF16.PACK_AB R148, R148, R8 ;  /* 0x000000089494723e */ /* 0x000fe400000010ff */
[----:B------:R-:W-:Y:S02]  /*4140*/  F2FP.BF16.PACK_AB R13, R180, R168 ;  /* 0x000000a8b40d723e */ /* 0x000fe400000010ff */
[----:B------:R3:W-:Y:S01]  /*4150*/  STS [R244+0x20680], R5 ;  /* 0x02068005f4007388 */ /* 0x0007e20000000800 */
[----:B------:R-:W-:Y:S02]  /*4160*/  F2FP.BF16.PACK_AB R17, R152, R153 ;  /* 0x000000999811723e */ /* 0x000fe400000010ff */
[----:B-1----:R-:W-:Y:S05]  /*4170*/  FSEL R149, R194, -INF , !P5 ;  /* 0xff800000c2957808 */ /* 0x002fea0006800000 */
[--C-:B------:R-:W-:Y:S01]  /*4180*/  FFMA.FTZ R150, R149, c[0x0][0x29c], -R181.reuse ;  /* 0x0000a70095967a23 */ /* 0x100fe200000108b5 */
[----:B------:R-:W-:Y:S03]  /*4190*/  FSEL R149, R193, -INF , !P3 ;  /* 0xff800000c1957808 */ /* 0x000fe60005800000 */
[----:B------:R1:W4:Y:S02]  /*41a0*/  MUFU.EX2 R159, R150 ;  /* 0x00000096009f7308 */ /* 0x0003240000000800 */
[--C-:B------:R-:W-:Y:S02]  /*41b0*/  FFMA.FTZ R149, R149, c[0x0][0x29c], -R181.reuse ;  /* 0x0000a70095957a23 */ /* 0x100fe400000108b5 */
[--C-:B--2---:R-:W-:Y:S06]  /*41c0*/  FADD.FTZ R6, R6, -R4.reuse ;  /* 0x8000000406067221 */ /* 0x104fec0000010000 */
[----:B------:R2:W2:Y:S01]  /*41d0*/  MUFU.EX2 R157, R149 ;  /* 0x00000095009d7308 */ /* 0x0004a20000000800 */
[--C-:B------:R-:W-:Y:S02]  /*41e0*/  FADD.FTZ R7, R7, -R4.reuse ;  /* 0x8000000407077221 */ /* 0x100fe40000010000 */
[--C-:B------:R-:W-:Y:S02]  /*41f0*/  FADD.FTZ R11, R11, -R4.reuse ;  /* 0x800000040b0b7221 */ /* 0x100fe40000010000 */
[--C-:B------:R-:W-:Y:S02]  /*4200*/  FADD.FTZ R14, R14, -R4.reuse ;  /* 0x800000040e0e7221 */ /* 0x100fe40000010000 */
[--C-:B------:R-:W-:Y:S02]  /*4210*/  FADD.FTZ R15, R15, -R4.reuse ;  /* 0x800000040f0f7221 */ /* 0x100fe40000010000 */
[--C-:B------:R-:W-:Y:S02]  /*4220*/  FADD.FTZ R10, R10, -R4.reuse ;  /* 0x800000040a0a7221 */ /* 0x100fe40000010000 */
[--C-:B------:R-:W-:Y:S02]  /*4230*/  FADD.FTZ R18, R18, -R4.reuse ;  /* 0x8000000412127221 */ /* 0x100fe40000010000 */
[----:B------:R-:W-:Y:S01]  /*4240*/  FADD.FTZ R19, R19, -R4 ;  /* 0x8000000413137221 */ /* 0x000fe20000010000 */
[----:B-1----:R-:W-:Y:S01]  /*4250*/  FSEL R150, R192, -INF , !P1 ;  /* 0xff800000c0967808 */ /* 0x002fe20004800000 */
[----:B------:R-:W-:Y:S01]  /*4260*/  FFMA.FTZ R4, -R196, R196, 1 ;  /* 0x3f800000c4047423 */ /* 0x000fe200000101c4 */
[----:B----4-:R-:W-:Y:S02]  /*4270*/  F2FP.BF16.PACK_AB R8, R158, R159 ;  /* 0x0000009f9e08723e */ /* 0x010fe400000010ff */
[----:B------:R-:W-:Y:S01]  /*4280*/  PLOP3.LUT P1, PT, PT, PT, UP0, 0x80, 0x0 ;  /* 0x000000000000781c */ /* 0x000fe20003f2f008 */
[----:B------:R-:W-:Y:S01]  /*4290*/  FFMA.FTZ R181, R150, c[0x0][0x29c], -R181 ;  /* 0x0000a70096b57a23 */ /* 0x000fe200000108b5 */
[----:B------:R-:W-:Y:S01]  /*42a0*/  F2FP.BF16.PACK_AB R150, R172, R173 ;  /* 0x000000adac96723e */ /* 0x000fe200000010ff */
[----:B--2---:R-:W-:Y:S04]  /*42b0*/  FMUL.FTZ R149, R170, R12 ;  /* 0x0000000caa957220 */ /* 0x004fe80000410000 */
[----:B------:R-:W3:Y:S01]  /*42c0*/  MUFU.EX2 R181, R181 ;  /* 0x000000b500b57308 */ /* 0x000ee20000000800 */
[----:B------:R-:W-:Y:S01]  /*42d0*/  FFMA.FTZ R12, -R186, R186, 1 ;  /* 0x3f800000ba0c7423 */ /* 0x000fe200000101ba */
[----:B------:R-:W-:Y:S01]  /*42e0*/  STS [R247+0x20280], R150 ;  /* 0x02028096f7007388 */ /* 0x000fe20000000800 */
[----:B------:R-:W-:Y:S01]  /*42f0*/  FMUL.FTZ R149, R149, R16 ;  /* 0x0000001095957220 */ /* 0x000fe20000410000 */
[----:B------:R-:W-:Y:S01]  /*4300*/  F2FP.BF16.PACK_AB R16, R154, R155 ;  /* 0x0000009b9a10723e */ /* 0x000fe200000010ff */
[----:B------:R-:W-:Y:S02]  /*4310*/  FMUL.FTZ R12, R156, R12 ;  /* 0x0000000c9c0c7220 */ /* 0x000fe40000410000 */
[----:B------:R-:W-:Y:S03]  /*4320*/  FMUL.FTZ R18, R157, R18 ;  /* 0x000000129d127220 */ /* 0x000fe60000410000 */
[----:B------:R-:W-:Y:S02]  /*4330*/  F2FP.BF16.PACK_AB R149, R12, R149 ;  /* 0x000000950c95723e */ /* 0x000fe400000010ff */
[C---:B------:R-:W-:Y:S05]  /*4340*/  F2FP.BF16.PACK_AB R12, R160.reuse, R161 ;  /* 0x000000a1a00c723e */ /* 0x040fea00000010ff */
[----:B------:R1:W-:Y:S06]  /*4350*/  STS [R247+0x20680], R12 ;  /* 0x0206800cf7007388 */ /* 0x0003ec0000000800 */
[----:B------:R2:W-:Y:S01]  /*4360*/  STS [R245], R9 ;  /* 0x00000009f5007388 */ /* 0x0005e20000000800 */
[C---:B---3--:R-:W-:Y:S01]  /*4370*/  F2FP.BF16.PACK_AB R5, R181.reuse, R157 ;  /* 0x0000009db505723e */ /* 0x048fe200000010ff */
[----:B------:R-:W-:Y:S04]  /*4380*/  FMUL.FTZ R19, R181, R19 ;  /* 0x00000013b5137220 */ /* 0x000fe80000410000 */
[----:B------:R3:W-:Y:S06]  /*4390*/  STS [R245+0x400], R8 ;  /* 0x00040008f5007388 */ /* 0x0007ec0000000800 */
[----:B------:R4:W-:Y:S06]  /*43a0*/  STS [R246+0x400], R5 ;  /* 0x00040005f6007388 */ /* 0x0009ec0000000800 */
[----:B------:R4:W-:Y:S01]  /*43b0*/  STS [R246], R13 ;  /* 0x0000000df6007388 */ /* 0x0009e20000000800 */
[----:B-1----:R-:W-:Y:S05]  /*43c0*/  FMUL.FTZ R12, R160, R11 ;  /* 0x0000000ba00c7220 */ /* 0x002fea0000410000 */
[----:B------:R-:W-:Y:S01]  /*43d0*/  BAR.SYNC.DEFER_BLOCKING 0x0 ;  /* 0x0000000000007b1d */ /* 0x000fe20000010000 */
[----:B--2---:R-:W-:Y:S02]  /*43e0*/  FMUL.FTZ R9, R163, R6 ;  /* 0x00000006a3097220 */ /* 0x004fe40000410000 */
[----:B------:R-:W-:Y:S02]  /*43f0*/  FFMA.FTZ R6, -R199, R199, 1 ;  /* 0x3f800000c7067423 */ /* 0x000fe400000101c7 */
[----:B---3--:R-:W-:Y:S02]  /*4400*/  FMUL.FTZ R8, R162, R7 ;  /* 0x00000007a2087220 */ /* 0x008fe40000410000 */
[----:B------:R-:W-:Y:S02]  /*4410*/  FMUL.FTZ R7, R9, R6 ;  /* 0x0000000609077220 */ /* 0x000fe40000410000 */
[----:B------:R-:W-:Y:S02]  /*4420*/  FMUL.FTZ R9, R158, R15 ;  /* 0x0000000f9e097220 */ /* 0x000fe40000410000 */
[----:B----4-:R-:W-:Y:S04]  /*4430*/  FFMA.FTZ R5, -R198, R198, 1 ;  /* 0x3f800000c6057423 */ /* 0x010fe800000101c6 */
[----:B------:R-:W-:Y:S02]  /*4440*/  FMUL.FTZ R6, R8, R5 ;  /* 0x0000000508067220 */ /* 0x000fe40000410000 */
[----:B------:R-:W-:Y:S02]  /*4450*/  FMUL.FTZ R8, R12, R4 ;  /* 0x000000040c087220 */ /* 0x000fe40000410000 */
[----:B------:R-:W-:Y:S01]  /*4460*/  FMUL.FTZ R13, R161, R10 ;  /* 0x0000000aa10d7220 */ /* 0x000fe20000410000 */
[----:B------:R-:W-:Y:S01]  /*4470*/  F2FP.BF16.PACK_AB R4, R6, R7 ;  /* 0x000000070604723e */ /* 0x000fe200000010ff */
[----:B------:R-:W-:Y:S01]  /*4480*/  FFMA.FTZ R5, -R197, R197, 1 ;  /* 0x3f800000c5057423 */ /* 0x000fe200000101c5 */
[----:B------:R-:W-:Y:S01]  /*4490*/  STS [R244+0x22280], R16 ;  /* 0x02228010f4007388 */ /* 0x000fe20000000800 */
[----:B------:R-:W-:Y:S02]  /*44a0*/  FFMA.FTZ R6, -R195, R195, 1 ;  /* 0x3f800000c3067423 */ /* 0x000fe400000101c3 */
[----:B------:R-:W-:Y:S02]  /*44b0*/  FMUL.FTZ R11, R13, R5 ;  /* 0x000000050d0b7220 */ /* 0x000fe40000410000 */
[----:B------:R-:W-:Y:S01]  /*44c0*/  FMUL.FTZ R10, R159, R14 ;  /* 0x0000000e9f0a7220 */ /* 0x000fe20000410000 */
[----:B------:R1:W-:Y:S01]  /*44d0*/  STS [R244+0x22680], R4 ;  /* 0x02268004f4007388 */ /* 0x0003e20000000800 */
[----:B------:R-:W-:Y:S02]  /*44e0*/  FFMA.FTZ R5, -R194, R194, 1 ;  /* 0x3f800000c2057423 */ /* 0x000fe400000101c2 */
[----:B------:R-:W-:Y:S01]  /*44f0*/  FMUL.FTZ R9, R9, R6 ;  /* 0x0000000609097220 */ /* 0x000fe20000410000 */
[----:B------:R-:W-:Y:S01]  /*4500*/  F2FP.BF16.PACK_AB R6, R8, R11 ;  /* 0x0000000b0806723e */ /* 0x000fe200000010ff */
[----:B------:R-:W-:Y:S01]  /*4510*/  FMUL.FTZ R10, R10, R5 ;  /* 0x000000050a0a7220 */ /* 0x000fe20000410000 */
[----:B------:R-:W-:Y:S01]  /*4520*/  STS [R247+0x22280], R17 ;  /* 0x02228011f7007388 */ /* 0x000fe20000000800 */
[----:B------:R-:W-:Y:S02]  /*4530*/  FFMA.FTZ R7, -R193, R193, 1 ;  /* 0x3f800000c1077423 */ /* 0x000fe400000101c1 */
[----:B------:R-:W-:Y:S02]  /*4540*/  FFMA.FTZ R5, -R192, R192, 1 ;  /* 0x3f800000c0057423 */ /* 0x000fe400000101c0 */
[----:B------:R-:W-:Y:S01]  /*4550*/  FMUL.FTZ R8, R18, R7 ;  /* 0x0000000712087220 */ /* 0x000fe20000410000 */
[----:B------:R-:W-:Y:S01]  /*4560*/  STS [R247+0x22680], R6 ;  /* 0x02268006f7007388 */ /* 0x000fe20000000800 */
[----:B------:R-:W-:Y:S01]  /*4570*/  FMUL.FTZ R7, R19, R5 ;  /* 0x0000000513077220 */ /* 0x000fe20000410000 */
[----:B------:R-:W-:Y:S04]  /*4580*/  F2FP.BF16.PACK_AB R5, R9, R10 ;  /* 0x0000000a0905723e */ /* 0x000fe800000010ff */
[----:B------:R-:W-:Y:S06]  /*4590*/  STS [R245+0x2000], R149 ;  /* 0x00200095f5007388 */ /* 0x000fec0000000800 */
[----:B------:R-:W-:Y:S01]  /*45a0*/  STS [R245+0x2400], R5 ;  /* 0x00240005f5007388 */ /* 0x000fe20000000800 */
[----:B-1----:R-:W-:Y:S05]  /*45b0*/  F2FP.BF16.PACK_AB R4, R7, R8 ;  /* 0x000000080704723e */ /* 0x002fea00000010ff */
[----:B------:R-:W-:Y:S06]  /*45c0*/  STS [R246+0x2000], R148 ;  /* 0x00200094f6007388 */ /* 0x000fec0000000800 */
[----:B------:R-:W-:Y:S06]  /*45d0*/  STS [R246+0x2400], R4 ;  /* 0x00240004f6007388 */ /* 0x000fec0000000800 */
[----:B------:R-:W-:Y:S06]  /*45e0*/  LDSM.16.MT88.4 R4, [R235+0x20280] ;  /* 0x02028000eb04783b */ /* 0x000fec0000004200 */
[----:B------:R-:W1:Y:S06]  /*45f0*/  LDSM.16.MT88.4 R8, [R0+0x18080] ;  /* 0x018080000008783b */ /* 0x000e6c0000004200 */
[----:B------:R-:W2:Y:S06]  /*4600*/  LDSM.16.MT88.4 R12, [R232+0x20280] ;  /* 0x02028000e80c783b */ /* 0x000eac0000004200 */
[----:B------:R-:W3:Y:S06]  /*4610*/  LDSM.16.MT88.4 R16, [R0+0x1a080] ;  /* 0x01a080000010783b */ /* 0x000eec0000004200 */
[----:B------:R-:W4:Y:S06]  /*4620*/  LDSM.16.MT88.4 R148, [R0+0x1c080] ;  /* 0x01c080000094783b */ /* 0x000f2c0000004200 */
[----:B------:R-:W3:Y:S06]  /*4630*/  LDSM.16.MT88.4 R152, [R0+0x1e080] ;  /* 0x01e080000098783b */ /* 0x000eec0000004200 */
[----:B------:R-:W-:Y:S06]  /*4640*/  LDSM.16.MT88.4 R156, [R235+0x20a80] ;  /* 0x020a8000eb9c783b */ /* 0x000fec0000004200 */
[----:B------:R-:W4:Y:S01]  /*4650*/  LDSM.16.MT88.4 R160, [R0+0x18880] ;  /* 0x0188800000a0783b */ /* 0x000f220000004200 */
[-C--:B-1----:R-:W-:Y:S05]  /*4660*/  HMMA.16816.F32.BF16 R20, R4, R8.reuse, R20 ;  /* 0x000000080414723c */ /* 0x082fea0000041814 */
[----:B------:R-:W1:Y:S03]  /*4670*/  LDSM.16.MT88.4 R164, [R232+0x20a80] ;  /* 0x020a8000e8a4783b */ /* 0x000e660000004200 */
[C---:B--2---:R-:W-:Y:S03]  /*4680*/  HMMA.16816.F32.BF16 R24, R12.reuse, R8, R24 ;  /* 0x000000080c18723c */ /* 0x044fe60000041818 */
[----:B------:R-:W2:Y:S06]  /*4690*/  LDSM.16.MT88.4 R168, [R0+0x1a880] ;  /* 0x01a8800000a8783b */ /* 0x000eac0000004200 */
[----:B------:R-:W-:Y:S01]  /*46a0*/  LDSM.16.MT88.4 R172, [R0+0x19880] ;  /* 0x0198800000ac783b */ /* 0x000fe20000004200 */
[-C--:B------:R-:W-:Y:S05]  /*46b0*/  HMMA.16816.F32.BF16 R28, R12, R10.reuse, R28 ;  /* 0x0000000a0c1c723c */ /* 0x080fea000004181c */
[----:B------:R-:W-:Y:S03]  /*46c0*/  LDSM.16.MT88.4 R176, [R232+0x21a80] ;  /* 0x021a8000e8b0783b */ /* 0x000fe60000004200 */
[C---:B------:R-:W-:Y:S03]  /*46d0*/  HMMA.16816.F32.BF16 R32, R4.reuse, R10, R32 ;  /* 0x0000000a0420723c */ /* 0x040fe60000041820 */
[----:B------:R-:W1:Y:S05]  /*46e0*/  LDSM.16.MT88.4 R8, [R0+0x1c880] ;  /* 0x01c880000008783b */ /* 0x000e6a0000004200 */
        /* <DEDUP_REMOVED lines=15> */
[----:B------:R-:W4:Y:S06]  /*47e0*/  LDSM.16.MT88.4 R4, [R235+0x21280] ;  /* 0x02128000eb04783b */ /* 0x000f2c0000004200 */
[----:B------:R-:W3:Y:S01]  /*47f0*/  LDSM.16.MT88.4 R152, [R0+0x1b080] ;  /* 0x01b080000098783b */ /* 0x000ee20000004200 */
[-C--:B------:R-:W-:Y:S08]  /*4800*/  HMMA.16816.F32.BF16 R20, R156, R160.reuse, R20 ;  /* 0x000000a09c14723c */ /* 0x080ff00000041814 */
[C---:B-1----:R-:W-:Y:S08]  /*4810*/  HMMA.16816.F32.BF16 R24, R164.reuse, R160, R24 ;  /* 0x000000a0a418723c */ /* 0x042ff00000041818 */
        /* <DEDUP_REMOVED lines=8> */
[-C--:B------:R-:W-:Y:S08]  /*48a0*/  HMMA.16816.F32.BF16 R52, R156, R8.reuse, R52 ;  /* 0x000000089c34723c */ /* 0x080ff00000041834 */
[C---:B------:R-:W-:Y:S08]  /*48b0*/  HMMA.16816.F32.BF16 R56, R164.reuse, R8, R56 ;  /* 0x00000008a438723c */ /* 0x040ff00000041838 */
[-C--:B------:R-:W-:Y:S08]  /*48c0*/  HMMA.16816.F32.BF16 R60, R164, R10.reuse, R60 ;  /* 0x0000000aa43c723c */ /* 0x080ff0000004183c */
[C---:B------:R-:W-:Y:S01]  /*48d0*/  HMMA.16816.F32.BF16 R64, R156.reuse, R10, R64 ;  /* 0x0000000a9c40723c */ /* 0x040fe20000041840 */
[----:B------:R-:W1:Y:S07]  /*48e0*/  LDSM.16.MT88.4 R8, [R235+0x21a80] ;  /* 0x021a8000eb08783b */ /* 0x000e6e0000004200 */
        /* <DEDUP_REMOVED lines=10> */
[----:B------:R-:W4:Y:S06]  /*4990*/  LDSM.16.MT88.4 R16, [R0+0x1f880] ;  /* 0x01f880000010783b */ /* 0x000f2c0000004200 */
[----:B------:R-:W-:Y:S01]  /*49a0*/  BAR.SYNC.DEFER_BLOCKING 0x0 ;  /* 0x0000000000007b1d */ /* 0x000fe20000010000 */
[-C--:B------:R-:W-:Y:S08]  /*49b0*/  HMMA.16816.F32.BF16 R36, R4, R152.reuse, R36 ;  /* 0x000000980424723c */ /* 0x080ff00000041824 */
[C---:B------:R-:W-:Y:S08]  /*49c0*/  HMMA.16816.F32.BF16 R40, R148.reuse, R152, R40 ;  /* 0x000000989428723c */ /* 0x040ff00000041828 */
[-C--:B------:R-:W-:Y:S08]  /*49d0*/  HMMA.16816.F32.BF16 R44, R148, R154.reuse, R44 ;  /* 0x0000009a942c723c */ /* 0x080ff0000004182c */
[C---:B------:R-:W-:Y:S08]  /*49e0*/  HMMA.16816.F32.BF16 R48, R4.reuse, R154, R48 ;  /* 0x0000009a0430723c */ /* 0x040ff00000041830 */
[-C--:B-1----:R-:W-:Y:S08]  /*49f0*/  HMMA.16816.F32.BF16 R52, R4, R160.reuse, R52 ;  /* 0x000000a00434723c */ /* 0x082ff00000041834 */
[C---:B------:R-:W-:Y:S08]  /*4a00*/  HMMA.16816.F32.BF16 R56, R148.reuse, R160, R56 ;  /* 0x000000a09438723c */ /* 0x040ff00000041838 */
[-C--:B------:R-:W-:Y:S08]  /*4a10*/  HMMA.16816.F32.BF16 R60, R148, R162.reuse, R60 ;  /* 0x000000a2943c723c */ /* 0x080ff0000004183c */
[C---:B------:R-:W-:Y:S08]  /*4a20*/  HMMA.16816.F32.BF16 R64, R4.reuse, R162, R64 ;  /* 0x000000a20440723c */ /* 0x040ff00000041840 */
[-C--:B--2---:R-:W-:Y:S08]  /*4a30*/  HMMA.16816.F32.BF16 R68, R4, R168.reuse, R68 ;  /* 0x000000a80444723c */ /* 0x084ff00000041844 */
[C---:B------:R-:W-:Y:S08]  /*4a40*/  HMMA.16816.F32.BF16 R72, R148.reuse, R168, R72 ;  /* 0x000000a89448723c */ /* 0x040ff00000041848 */
[-C--:B------:R-:W-:Y:S01]  /*4a50*/  HMMA.16816.F32.BF16 R76, R148, R170.reuse, R76 ;  /* 0x000000aa944c723c */ /* 0x080fe2000004184c */
[----:B------:R1:W2:Y:S06]  /*4a60*/  LDSM.16.MT88.4 R152, [R232+0x22280] ;  /* 0x02228000e898783b */ /* 0x0002ac0000004200 */
[----:B------:R1:W1:Y:S01]  /*4a70*/  LDSM.16.MT88.4 R148, [R0+0x10080] ;  /* 0x010080000094783b */ /* 0x0002620000004200 */
[----:B------:R-:W-:Y:S05]  /*4a80*/  HMMA.16816.F32.BF16 R80, R4, R170, R80 ;  /* 0x000000aa0450723c */ /* 0x000fea0000041850 */
[----:B------:R1:W1:Y:S03]  /*4a90*/  LDSM.16.MT88.4 R4, [R235+0x22280] ;  /* 0x02228000eb04783b */ /* 0x0002660000004200 */
[-C--:B------:R-:W-:Y:S03]  /*4aa0*/  HMMA.16816.F32.BF16 R20, R8, R172.reuse, R20 ;  /* 0x000000ac0814723c */ /* 0x080fe60000041814 */
[----:B------:R1:W1:Y:S05]  /*4ab0*/  LDSM.16.MT88.4 R156, [R0+0x12080] ;  /* 0x01208000009c783b */ /* 0x00026a0000004200 */
[C---:B------:R-:W-:Y:S01]  /*4ac0*/  HMMA.16816.F32.BF16 R24, R176.reuse, R172, R24 ;  /* 0x000000acb018723c */ /* 0x040fe20000041818 */
[----:B------:R1:W1:Y:S06]  /*4ad0*/  LDSM.16.MT88.4 R160, [R0+0x14080] ;  /* 0x0140800000a0783b */ /* 0x00026c0000004200 */
[----:B------:R1:W1:Y:S01]  /*4ae0*/  LDSM.16.MT88.4 R168, [R0+0x16080] ;  /* 0x0160800000a8783b */ /* 0x0002620000004200 */
[-C--:B------:R-:W-:Y:S05]  /*4af0*/  HMMA.16816.F32.BF16 R28, R176, R174.reuse, R28 ;  /* 0x000000aeb01c723c */ /* 0x080fea000004181c */
[----:B------:R1:W1:Y:S03]  /*4b00*/  LDSM.16.MT88.4 R184, [R232+0x22a80] ;  /* 0x022a8000e8b8783b */ /* 0x0002660000004200 */
[C---:B------:R-:W-:Y:S03]  /*4b10*/  HMMA.16816.F32.BF16 R32, R8.reuse, R174, R32 ;  /* 0x000000ae0820723c */ /* 0x040fe60000041820 */
[----:B------:R1:W1:Y:S05]  /*4b20*/  LDSM.16.MT88.4 R172, [R235+0x22a80] ;  /* 0x022a8000ebac783b */ /* 0x00026a0000004200 */
[-C--:B---3--:R-:W-:Y:S01]  /*4b30*/  HMMA.16816.F32.BF16 R36, R8, R164.reuse, R36 ;  /* 0x000000a40824723c */ /* 0x088fe20000041824 */
[----:B------:R3:W1:Y:S06]  /*4b40*/  LDSM.16.MT88.4 R180, [R0+0x10880] ;  /* 0x0108800000b4783b */ /* 0x00066c0000004200 */
[----:B------:R3:W1:Y:S01]  /*4b50*/  LDSM.16.MT88.4 R188, [R0+0x12880] ;  /* 0x0128800000bc783b */ /* 0x0006620000004200 */
[C---:B------:R-:W-:Y:S05]  /*4b60*/  HMMA.16816.F32.BF16 R40, R176.reuse, R164, R40 ;  /* 0x000000a4b028723c */ /* 0x040fea0000041828 */
[----:B------:R3:W1:Y:S03]  /*4b70*/  LDSM.16.MT88.4 R192, [R0+0x14880] ;  /* 0x0148800000c0783b */ /* 0x0006660000004200 */
[-C--:B------:R-:W-:Y:S03]  /*4b80*/  HMMA.16816.F32.BF16 R44, R176, R166.reuse, R44 ;  /* 0x000000a6b02c723c */ /* 0x080fe6000004182c */
[----:B------:R3:W1:Y:S05]  /*4b90*/  LDSM.16.MT88.4 R196, [R0+0x16880] ;  /* 0x0168800000c4783b */ /* 0x00066a0000004200 */
[C---:B------:R-:W-:Y:S08]  /*4ba0*/  HMMA.16816.F32.BF16 R48, R8.reuse, R166, R48 ;  /* 0x000000a60830723c */ /* 0x040ff00000041830 */
        /* <DEDUP_REMOVED lines=11> */
[----:B------:R-:W-:Y:S01]  /*4c60*/  USHF.L.U32 UR17, UR14, 0x6, URZ ;  /* 0x000000060e117899 */ /* 0x000fe2000800063f */
[----:B-----5:R-:W-:Y:S01]  /*4c70*/  IMAD.MOV.U32 R8, RZ, RZ, R224 ;  /* 0x000000ffff087224 */ /* 0x020fe200078e00e0 */
[----:B------:R-:W-:Y:S01]  /*4c80*/  USHF.R.S32.HI UR12, URZ, 0x1f, UR14 ;  /* 0x0000001f3f0c7899 */ /* 0x000fe2000801140e */
[----:B------:R-:W3:Y:S01]  /*4c90*/  LDL R200, [R1+0x24] ;  /* 0x0000240001c87983 */ /* 0x000ee20000100800 */
[----:B------:R-:W-:Y:S01]  /*4ca0*/  IMAD.MOV.U32 R9, RZ, RZ, R225 ;  /* 0x000000ffff097224 */ /* 0x000fe200078e00e1 */
[----:B------:R-:W-:Y:S01]  /*4cb0*/  USHF.R.S32.HI UR13, URZ, 0x1f, UR17 ;  /* 0x0000001f3f0d7899 */ /* 0x000fe20008011411 */
[----:B------:R-:W-:Y:S01]  /*4cc0*/  IMAD.U32 R15, RZ, RZ, UR17 ;  /* 0x00000011ff0f7e24 */ /* 0x000fe2000f8e00ff */
[----:B------:R-:W1:Y:S01]  /*4cd0*/  S2R R11, SR_CTAID.Y ;  /* 0x00000000000b7919 */ /* 0x000e620000002600 */
[----:B------:R-:W-:Y:S01]  /*4ce0*/  ULDC.64 UR4, c[0x0][0x208] ;  /* 0x0000820000047ab9 */ /* 0x000fe20000000a00 */
[----:B------:R-:W-:Y:S01]  /*4cf0*/  IMAD.U32 R16, RZ, RZ, UR7 ;  /* 0x00000007ff107e24 */ /* 0x000fe2000f8e00ff */
[----:B------:R-:W-:Y:S01]  /*4d00*/  UIMAD UR12, UR12, UR4, URZ ;  /* 0x000000040c0c72a4 */ /* 0x000fe2000f8e023f */
[----:B------:R-:W-:Y:S01]  /*4d10*/  IMAD.U32 R17, RZ, RZ, UR13 ;  /* 0x0000000dff117e24 */ /* 0x000fe2000f8e00ff */
[----:B------:R-:W-:Y:S02]  /*4d20*/  UIMAD.WIDE.U32 UR24, UR14, UR4, URZ ;  /* 0x000000040e1872a5 */ /* 0x000fe4000f8e003f */
[----:B------:R-:W-:Y:S02]  /*4d30*/  UIMAD UR12, UR14, UR5, UR12 ;  /* 0x000000050e0c72a4 */ /* 0x000fe4000f8e020c */
[----:B------:R-:W-:Y:S02]  /*4d40*/  USHF.L.U32 UR4, UR24, 0x6, URZ ;  /* 0x0000000618047899 */ /* 0x000fe4000800063f */
[----:B------:R-:W-:Y:S04]  /*4d50*/  UIADD3 UR12, UR25, UR12, URZ ;  /* 0x0000000c190c7290 */ /* 0x000fe8000fffe03f */
[----:B------:R-:W-:Y:S01]  /*4d60*/  USHF.L.U64.HI UR12, UR24, 0x6, UR12 ;  /* 0x00000006180c7899 */ /* 0x000fe2000801020c */
[----:B-1----:R-:W-:Y:S01]  /*4d70*/  SHF.R.S32.HI R10, RZ, 0x1f, R11 ;  /* 0x0000001fff0a7819 */ /* 0x002fe2000001140b */
[----:B------:R-:W-:Y:S04]  /*4d80*/  IMAD.WIDE.U32 R8, R11, c[0x0][0x288], R8 ;  /* 0x0000a2000b087a25 */ /* 0x000fe800078e0008 */
[----:B------:R-:W-:Y:S01]  /*4d90*/  IMAD R10, R10, c[0x0][0x288], RZ ;  /* 0x0000a2000a0a7a24 */ /* 0x000fe200078e02ff */
[----:B------:R-:W-:Y:S03]  /*4da0*/  IADD3 R15, P3, P1, R15, UR18, R8 ;  /* 0x000000120f0f7c10 */ /* 0x000fe6000f97e008 */
[----:B------:R-:W-:Y:S02]  /*4db0*/  IMAD R10, R11, c[0x0][0x28c], R10 ;  /* 0x0000a3000b0a7a24 */ /* 0x000fe400078e020a */
[----:B------:R-:W-:Y:S02]  /*4dc0*/  IMAD.U32 R11, RZ, RZ, UR6 ;  /* 0x00000006ff0b7e24 */ /* 0x000fe4000f8e00ff */
[----:B------:R-:W-:Y:S05]  /*4dd0*/  IMAD.IADD R8, R9, 0x1, R10 ;  /* 0x0000000109087824 */ /* 0x000fea00078e020a */
[----:B------:R-:W-:Y:S01]  /*4de0*/  IADD3.X R17, R17, UR9, R8, P3, P1 ;  /* 0x0000000911117c10 */ /* 0x000fe20009fe2408 */
[----:B------:R-:W-:Y:S05]  /*4df0*/  IMAD.U32 R8, RZ, RZ, UR17 ;  /* 0x00000011ff087e24 */ /* 0x000fea000f8e00ff */
[----:B------:R-:W-:Y:S04]  /*4e00*/  IADD3 R8, -R250, c[0x0][0x168], -R8 ;  /* 0x00005a00fa087a10 */ /* 0x000fe80007ffe908 */
[C---:B------:R-:W-:Y:S02]  /*4e10*/  ISETP.LT.OR P6, PT, R8.reuse, 0x1, !P5 ;  /* 0x000000010800780c */ /* 0x040fe40006fc1670 */
[----:B------:R-:W-:Y:S02]  /*4e20*/  ISETP.LT.OR P5, PT, R8, 0x21, !P5 ;  /* 0x000000210800780c */ /* 0x000fe40006fa1670 */
[C---:B--2---:R-:W-:Y:S02]  /*4e30*/  IADD3 R9, P4, R202.reuse, UR4, RZ ;  /* 0x00000004ca097c10 */ /* 0x044fe4000ff9e0ff */
[----:B------:R-:W-:Y:S02]  /*4e40*/  IADD3 R11, P3, P1, R202, UR4, R11 ;  /* 0x00000004ca0b7c10 */ /* 0x000fe4000f97e00b */
[C---:B---3--:R-:W-:Y:S02]  /*4e50*/  IADD3.X R13, R200.reuse, UR12, RZ, P4, !PT ;  /* 0x0000000cc80d7c10 */ /* 0x048fe4000a7fe4ff */
[----:B------:R-:W-:Y:S02]  /*4e60*/  LEA R12, P4, R9, c[0x0][0x1f0], 0x1 ;  /* 0x00007c00090c7a11 */ /* 0x000fe400078808ff */
[----:B------:R-:W-:Y:S02]  /*4e70*/  IADD3.X R16, R200, UR12, R16, P3, P1 ;  /* 0x0000000cc8107c10 */ /* 0x000fe40009fe2410 */
[----:B------:R-:W-:Y:S02]  /*4e80*/  LEA R10, P3, R11, c[0x0][0x1f0], 0x1 ;  /* 0x00007c000b0a7a11 */ /* 0x000fe400078608ff */
[----:B------:R-:W-:Y:S02]  /*4e90*/  LEA R14, P1, R15, c[0x0][0x280], 0x2 ;  /* 0x0000a0000f0e7a11 */ /* 0x000fe400078210ff */
[----:B------:R-:W-:Y:S02]  /*4ea0*/  LEA.HI.X R13, R9, c[0x0][0x1f4], R13, 0x1, P4 ;  /* 0x00007d00090d7a11 */ /* 0x000fe400020f0c0d */
[----:B------:R-:W-:Y:S02]  /*4eb0*/  LOP3.LUT P4, RZ, R242, 0x2, RZ, 0xc0, !PT ;  /* 0x00000002f2ff7812 */ /* 0x000fe4000788c0ff */
[----:B------:R-:W-:Y:S01]  /*4ec0*/  LEA.HI.X R11, R11, c[0x0][0x1f4], R16, 0x1, P3 ;  /* 0x00007d000b0b7a11 */ /* 0x000fe200018f0c10 */
[----:B------:R-:W-:Y:S01]  /*4ed0*/  @!PT LDS RZ, [RZ] ;  /* 0x00000000fffff984 */ /* 0x000fe20000000800 */
[----:B------:R-:W-:Y:S01]  /*4ee0*/  @!PT LDS RZ, [RZ] ;  /* 0x00000000fffff984 */ /* 0x000fe20000000800 */
[----:B------:R-:W-:Y:S01]  /*4ef0*/  @!PT LDS RZ, [RZ] ;  /* 0x00000000fffff984 */ /* 0x000fe20000000800 */
[----:B------:R1:W-:Y:S01]  /*4f00*/  LDGSTS.E.BYPASS.LTC128B.128 [R240+0x18080], [R12.64], !P6 ;  /* 0x180800000cf07fae */ /* 0x0003e2000f101d56 */
[----:B------:R-:W-:Y:S02]  /*4f10*/  LEA.HI.X R15, R15, c[0x0][0x284], R17, 0x2, P1 ;  /* 0x0000a1000f0f7a11 */ /* 0x000fe400008f1411 */
[----:B------:R-:W-:Y:S02]  /*4f20*/  ISETP.LT.OR P3, PT, R8, 0x1, !P4 ;  /* 0x000000010800780c */ /* 0x000fe40006761670 */
[----:B------:R-:W-:Y:S02]  /*4f30*/  LOP3.LUT P1, RZ, R242, 0x4, RZ, 0xc0, !PT ;  /* 0x00000004f2ff7812 */ /* 0x000fe4000782c0ff */
[C---:B------:R-:W-:Y:S02]  /*4f40*/  ISETP.LT.OR P4, PT, R8.reuse, 0x21, !P4 ;  /* 0x000000210800780c */ /* 0x040fe40006781670 */
[C---:B------:R-:W-:Y:S02]  /*4f50*/  ISETP.LT.OR P6, PT, R8.reuse, 0x1, !P1 ;  /* 0x000000010800780c */ /* 0x040fe40004fc1670 */
[----:B------:R-:W-:Y:S05]  /*4f60*/  ISETP.LT.OR P1, PT, R8, 0x21, !P1 ;  /* 0x000000210800780c */ /* 0x000fea0004f21670 */
[----:B------:R1:W-:Y:S01]  /*4f70*/  LDGSTS.E.BYPASS.LTC128B.128 [R240+0x1a080], [R12.64+0x80], !P3 ;  /* 0x1a0800800cf07fae */ /* 0x0003e2000d901d56 */
[----:B------:R-:W-:Y:S05]  /*4f80*/  LOP3.LUT P3, RZ, R242, 0x8, RZ, 0xc0, !PT ;  /* 0x00000008f2ff7812 */ /* 0x000fea000786c0ff */
[----:B------:R1:W-:Y:S01]  /*4f90*/  LDGSTS.E.BYPASS.LTC128B.128 [R240+0x1c080], [R12.64+0x100], !P6 ;  /* 0x1c0801000cf07fae */ /* 0x0003e2000f101d56 */
[C---:B------:R-:W-:Y:S02]  /*4fa0*/  ISETP.LT.OR P6, PT, R8.reuse, 0x1, !P3 ;  /* 0x000000010800780c */ /* 0x040fe40005fc1670 */
[----:B------:R-:W-:Y:S01]  /*4fb0*/  ISETP.LT.OR P3, PT, R8, 0x21, !P3 ;  /* 0x000000210800780c */ /* 0x000fe20005f61670 */
[----:B------:R-:W-:Y:S10]  /*4fc0*/  @!P0 IMAD.SHL.U32 R8, R248, 0x10, RZ ;  /* 0x00000010f8088824 */ /* 0x000ff400078e00ff */
[----:B------:R1:W-:Y:S04]  /*4fd0*/  LDGSTS.E.BYPASS.LTC128B.128 [R240+0x1e080], [R12.64+0x180], !P6 ;  /* 0x1e0801800cf07fae */ /* 0x0003e8000f101d56 */
[----:B------:R1:W-:Y:S04]  /*4fe0*/  LDGSTS.E.BYPASS.LTC128B.128 [R240+0x19080], [R10.64], !P5 ;  /* 0x190800000af07fae */ /* 0x0003e8000e901d56 */
[----:B------:R1:W-:Y:S04]  /*4ff0*/  LDGSTS.E.BYPASS.LTC128B.128 [R240+0x1b080], [R10.64+0x80], !P4 ;  /* 0x1b0800800af07fae */ /* 0x0003e8000e101d56 */
[----:B------:R1:W-:Y:S04]  /*5000*/  LDGSTS.E.BYPASS.LTC128B.128 [R240+0x1d080], [R10.64+0x100], !P1 ;  /* 0x1d0801000af07fae */ /* 0x0003e8000c901d56 */
[----:B------:R1:W-:Y:S04]  /*5010*/  LDGSTS.E.BYPASS.LTC128B.128 [R240+0x1f080], [R10.64+0x180], !P3 ;  /* 0x1f0801800af07fae */ /* 0x0003e8000d901d56 */
[----:B------:R1:W-:Y:S02]  /*5020*/  @!P0 LDGSTS.E.BYPASS.LTC128B.128 [R8+0x20180], [R14.64] ;  /* 0x201800000e088fae */ /* 0x0003e4000b901d56 */
.L_x_705:
[-C--:B-123--:R-:W-:Y:S01]  /*5030*/  HMMA.16816.F32.BF16 R84, R4, R148.reuse, R84 ;  /* 0x000000940454723c */ /* 0x08efe20000041854 */
[----:B------:R-:W-:Y:S01]  /*5040*/  LDSM.16.MT88.4 R8, [R0+0x11080] ;  /* 0x011080000008783b */ /* 0x000fe20000004200 */
[----:B------:R-:W-:Y:S06]  /*5050*/  PLOP3.LUT P1, PT, PT, PT, UP0, 0x80, 0x0 ;  /* 0x000000000000781c */ /* 0x000fec0003f2f008 */
        /* <DEDUP_REMOVED lines=91> */
[----:B-----5:R-:W-:Y:S01]  /*5610*/  IMAD.MOV.U32 R180, RZ, RZ, R224 ;  /* 0x000000ffffb47224 */ /* 0x020fe200078e00e0 */
[----:B------:R-:W-:Y:S01]  /*5620*/  USHF.R.S32.HI UR17, URZ, 0x1f, UR14 ;  /* 0x0000001f3f117899 */ /* 0x000fe2000801140e */
[----:B------:R-:W-:Y:S01]  /*5630*/  IMAD.MOV.U32 R181, RZ, RZ, R225 ;  /* 0x000000ffffb57224 */ /* 0x000fe200078e00e1 */
[----:B----4-:R-:W4:Y:S01]  /*5640*/  LDL R224, [R1+0x28] ;  /* 0x0000280001e07983 */ /* 0x010f220000100800 */
[----:B------:R-:W-:Y:S01]  /*5650*/  USHF.L.U32 UR13, UR14, 0x6, URZ ;  /* 0x000000060e0d7899 */ /* 0x000fe2000800063f */
[----:B------:R-:W-:Y:S01]  /*5660*/  IMAD.MOV.U32 R4, RZ, RZ, R180 ;  /* 0x000000ffff047224 */ /* 0x000fe200078e00b4 */
[----:B------:R-:W-:Y:S01]  /*5670*/  ULDC.64 UR4, c[0x0][0x178] ;  /* 0x00005e0000047ab9 */ /* 0x000fe20000000a00 */
[----:B------:R-:W3:Y:S01]  /*5680*/  S2R R7, SR_CTAID.Y ;  /* 0x0000000000077919 */ /* 0x000ee20000002600 */
[----:B------:R-:W-:Y:S01]  /*5690*/  IMAD.MOV.U32 R5, RZ, RZ, R181 ;  /* 0x000000ffff057224 */ /* 0x000fe200078e00b5 */
[----:B------:R-:W-:Y:S01]  /*56a0*/  UIMAD UR17, UR17, UR4, URZ ;  /* 0x00000004111172a4 */ /* 0x000fe2000f8e023f */
[----:B------:R-:W-:Y:S01]  /*56b0*/  IMAD.U32 R11, RZ, RZ, UR13 ;  /* 0x0000000dff0b7e24 */ /* 0x000fe2000f8e00ff */
[----:B------:R-:W-:Y:S02]  /*56c0*/  USHF.R.S32.HI UR12, URZ, 0x1f, UR13 ;  /* 0x0000001f3f0c7899 */ /* 0x000fe4000801140d */
[----:B------:R-:W-:Y:S02]  /*56d0*/  UIMAD.WIDE.U32 UR26, UR14, UR4, URZ ;  /* 0x000000040e1a72a5 */ /* 0x000fe4000f8e003f */
[----:B------:R-:W-:Y:S02]  /*56e0*/  UIMAD UR17, UR14, UR5, UR17 ;  /* 0x000000050e1172a4 */ /* 0x000fe4000f8e0211 */
[----:B------:R-:W-:Y:S01]  /*56f0*/  USHF.L.U32 UR24, UR26, 0x6, URZ ;  /* 0x000000061a187899 */ /* 0x000fe2000800063f */
[----:B------:R-:W-:Y:S01]  /*5700*/  IMAD.U32 R13, RZ, RZ, UR12 ;  /* 0x0000000cff0d7e24 */ /* 0x000fe2000f8e00ff */
[----:B------:R-:W-:Y:S02]  /*5710*/  UIADD3 UR17, UR27, UR17, URZ ;  /* 0x000000111b117290 */ /* 0x000fe4000fffe03f */
[----:B------:R-:W-:Y:S02]  /*5720*/  ULEA UR12, UP0, UR4, UR24, 0x5 ;  /* 0x00000018040c7291 */ /* 0x000fe4000f80283f */
[----:B------:R-:W-:Y:S04]  /*5730*/  USHF.L.U64.HI UR17, UR26, 0x6, UR17 ;  /* 0x000000061a117899 */ /* 0x000fe80008010211 */
[----:B------:R-:W-:Y:S01]  /*5740*/  ULEA.HI.X UR4, UR4, UR17, UR5, 0x5, UP0 ;  /* 0x0000001104047291 */ /* 0x000fe200080f2c05 */
[----:B---3--:R-:W-:Y:S01]  /*5750*/  SHF.R.S32.HI R6, RZ, 0x1f, R7 ;  /* 0x0000001fff067819 */ /* 0x008fe20000011407 */
[----:B------:R-:W-:Y:S04]  /*5760*/  IMAD.WIDE.U32 R4, R7, c[0x0][0x270], R4 ;  /* 0x00009c0007047a25 */ /* 0x000fe800078e0004 */
[----:B------:R-:W-:Y:S01]  /*5770*/  IMAD R6, R6, c[0x0][0x270], RZ ;  /* 0x00009c0006067a24 */ /* 0x000fe200078e02ff */
[----:B------:R-:W-:Y:S01]  /*5780*/  IADD3 R11, P3, P1, R11, UR20, R4 ;  /* 0x000000140b0b7c10 */ /* 0x000fe2000f97e004 */
[----:B------:R-:W-:Y:S02]  /*5790*/  IMAD.U32 R4, RZ, RZ, UR13 ;  /* 0x0000000dff047e24 */ /* 0x000fe4000f8e00ff */
[----:B------:R-:W-:Y:S03]  /*57a0*/  IMAD R6, R7, c[0x0][0x274], R6 ;  /* 0x00009d0007067a24 */ /* 0x000fe600078e0206 */
[----:B------:R-:W-:Y:S01]  /*57b0*/  IADD3 R4, -R250, c[0x0][0x168], -R4 ;  /* 0x00005a00fa047a10 */ /* 0x000fe20007ffe904 */
[----:B------:R-:W-:Y:S03]  /*57c0*/  IMAD.IADD R5, R5, 0x1, R6 ;  /* 0x0000000105057824 */ /* 0x000fe600078e0206 */
[C---:B------:R-:W-:Y:S02]  /*57d0*/  ISETP.LT.OR P6, PT, R4.reuse, 0x1, !P5 ;  /* 0x000000010400780c */ /* 0x040fe40006fc1670 */
[----:B------:R-:W-:Y:S02]  /*57e0*/  IADD3.X R13, R13, UR8, R5, P3, P1 ;  /* 0x000000080d0d7c10 */ /* 0x000fe40009fe2405 */
[----:B------:R-:W-:Y:S02]  /*57f0*/  ISETP.LT.OR P5, PT, R4, 0x21, !P5 ;  /* 0x000000210400780c */ /* 0x000fe40006fa1670 */
[C---:B--2---:R-:W-:Y:S02]  /*5800*/  IADD3 R5, P1, R226.reuse, UR24, RZ ;  /* 0x00000018e2057c10 */ /* 0x044fe4000ff3e0ff */
[----:B------:R-:W-:Y:S02]  /*5810*/  IADD3 R7, P3, R226, UR12, RZ ;  /* 0x0000000ce2077c10 */ /* 0x000fe4000ff7e0ff */
[----:B------:R-:W-:Y:S02]  /*5820*/  LEA R8, P4, R5, c[0x0][0x160], 0x1 ;  /* 0x0000580005087a11 */ /* 0x000fe400078808ff */
[C---:B----4-:R-:W-:Y:S02]  /*5830*/  IADD3.X R9, R224.reuse, UR17, RZ, P1, !PT ;  /* 0x00000011e0097c10 */ /* 0x050fe40008ffe4ff */
[----:B------:R-:W-:Y:S02]  /*5840*/  LEA R10, P1, R11, c[0x0][0x258], 0x2 ;  /* 0x000096000b0a7a11 */ /* 0x000fe400078210ff */
[----:B------:R-:W-:Y:S02]  /*5850*/  LEA.HI.X R9, R5, c[0x0][0x164], R9, 0x1, P4 ;  /* 0x0000590005097a11 */ /* 0x000fe400020f0c09 */
[----:B------:R-:W-:Y:S02]  /*5860*/  IADD3.X R12, R224, UR4, RZ, P3, !PT ;  /* 0x00000004e00c7c10 */ /* 0x000fe40009ffe4ff */
[----:B------:R-:W-:Y:S01]  /*5870*/  LEA R6, P3, R7, c[0x0][0x160], 0x1 ;  /* 0x0000580007067a11 */ /* 0x000fe200078608ff */
[----:B------:R-:W-:Y:S01]  /*5880*/  @!PT LDS RZ, [RZ] ;  /* 0x00000000fffff984 */ /* 0x000fe20000000800 */
[----:B------:R-:W-:Y:S01]  /*5890*/  @!PT LDS RZ, [RZ] ;  /* 0x00000000fffff984 */ /* 0x000fe20000000800 */
[----:B------:R-:W-:Y:S01]  /*58a0*/  @!PT LDS RZ, [RZ] ;  /* 0x00000000fffff984 */ /* 0x000fe20000000800 */
[----:B------:R2:W-:Y:S01]  /*58b0*/  LDGSTS.E.BYPASS.LTC128B.128 [R240+0x10080], [R8.64], !P6 ;  /* 0x1008000008f07fae */ /* 0x0005e2000f101d56 */
[----:B------:R-:W-:Y:S02]  /*58c0*/  LOP3.LUT P4, RZ, R243, 0x2, RZ, 0xc0, !PT ;  /* 0x00000002f3ff7812 */ /* 0x000fe4000788c0ff */
[----:B------:R-:W-:Y:S02]  /*58d0*/  LEA.HI.X R11, R11, c[0x0][0x25c], R13, 0x2, P1 ;  /* 0x000097000b0b7a11 */ /* 0x000fe400008f140d */
[----:B------:R-:W-:Y:S02]  /*58e0*/  LEA.HI.X R7, R7, c[0x0][0x164], R12, 0x1, P3 ;  /* 0x0000590007077a11 */ /* 0x000fe400018f0c0c */
[C---:B------:R-:W-:Y:S02]  /*58f0*/  ISETP.LT.OR P3, PT, R4.reuse, 0x1, !P4 ;  /* 0x000000010400780c */ /* 0x040fe40006761670 */
[C---:B------:R-:W-:Y:S02]  /*5900*/  LOP3.LUT P1, RZ, R243.reuse, 0x4, RZ, 0xc0, !PT ;  /* 0x00000004f3ff7812 */ /* 0x040fe4000782c0ff */
[C---:B------:R-:W-:Y:S02]  /*5910*/  ISETP.LT.OR P4, PT, R4.reuse, 0x21, !P4 ;  /* 0x000000210400780c */ /* 0x040fe40006781670 */
[C---:B------:R-:W-:Y:S02]  /*5920*/  ISETP.LT.OR P6, PT, R4.reuse, 0x1, !P1 ;  /* 0x000000010400780c */ /* 0x040fe40004fc1670 */
[C---:B------:R-:W-:Y:S05]  /*5930*/  ISETP.LT.OR P1, PT, R4.reuse, 0x21, !P1 ;  /* 0x000000210400780c */ /* 0x040fea0004f21670 */
        /* <DEDUP_REMOVED lines=12> */
.L_x_706:
[-C--:B--2---:R-:W-:Y:S01]  /*5a00*/  HMMA.16816.F32.BF16 R4, R192, R16.reuse, RZ ;  /* 0x00000010c004723c */ /* 0x084fe200000418ff */
[----:B-----5:R-:W-:Y:S01]  /*5a10*/  LDSM.16.MT88.4 R224, [R0+0x3080] ;  /* 0x0030800000e0783b */ /* 0x020fe20000004200 */
        /* <DEDUP_REMOVED lines=37> */
[----:B------:R-:W-:Y:S07]  /*5c70*/  LDSM.16.MT88.4 R208, [R0+0x1880] ;  /* 0x0018800000d0783b */ /* 0x000fee0000004200 */
[----:B------:R-:W-:Y:S01]  /*5c80*/  HMMA.16816.F32.BF16 R192, R200, R222, R192 ;  /* 0x000000dec8c0723c */ /* 0x000fe200000418c0 */
[----:B------:R-:W4:Y:S04]  /*5c90*/  LDSM.16.MT88.4 R200, [R0+0x7080] ;  /* 0x0070800000c8783b */ /* 0x000f280000004200 */
[----:B------:R-:W-:Y:S03]  /*5ca0*/  LDSM.16.M88.4 R220, [R238+0x1000] ;  /* 0x00100000eedc783b */ /* 0x000fe60000000200 */
[-C--:B-1----:R-:W-:Y:S08]  /*5cb0*/  HMMA.16816.F32.BF16 R4, R196, R204.reuse, R4 ;  /* 0x000000ccc404723c */ /* 0x082ff00000041804 */
[C---:B--2---:R-:W-:Y:S08]  /*5cc0*/  HMMA.16816.F32.BF16 R8, R212.reuse, R204, R8 ;  /* 0x000000ccd408723c */ /* 0x044ff00000041808 */
[-C--:B------:R-:W-:Y:S08]  /*5cd0*/  HMMA.16816.F32.BF16 R12, R212, R206.reuse, R12 ;  /* 0x000000ced40c723c */ /* 0x080ff0000004180c */
[C---:B------:R-:W-:Y:S01]  /*5ce0*/  HMMA.16816.F32.BF16 R16, R196.reuse, R206, R16 ;  /* 0x000000cec410723c */ /* 0x040fe20000041810 */
[----:B------:R-:W1:Y:S07]  /*5cf0*/  LDSM.16.M88.4 R204, [R238] ;  /* 0x00000000eecc783b */ /* 0x000e6e0000000200 */
[-C--:B------:R-:W-:Y:S08]  /*5d00*/  HMMA.16816.F32.BF16 R148, R196, R224.reuse, R148 ;  /* 0x000000e0c494723c */ /* 0x080ff00000041894 */
[C---:B------:R-:W-:Y:S08]  /*5d10*/  HMMA.16816.F32.BF16 R152, R212.reuse, R224, R152 ;  /* 0x000000e0d498723c */ /* 0x040ff00000041898 */
[-C--:B------:R-:W-:Y:S08]  /*5d20*/  HMMA.16816.F32.BF16 R156, R212, R226.reuse, R156 ;  /* 0x000000e2d49c723c */ /* 0x080ff0000004189c */
[C---:B------:R-:W-:Y:S01]  /*5d30*/  HMMA.16816.F32.BF16 R160, R196.reuse, R226, R160 ;  /* 0x000000e2c4a0723c */ /* 0x040fe200000418a0 */
[----:B------:R-:W2:Y:S07]  /*5d40*/  LDSM.16.MT88.4 R224, [R0+0x3880] ;  /* 0x0038800000e0783b */ /* 0x000eae0000004200 */
[-C--:B---3--:R-:W-:Y:S08]  /*5d50*/  HMMA.16816.F32.BF16 R164, R196, R216.reuse, R164 ;  /* 0x000000d8c4a4723c */ /* 0x088ff000000418a4 */
[C---:B------:R-:W-:Y:S08]  /*5d60*/  HMMA.16816.F32.BF16 R168, R212.reuse, R216, R168 ;  /* 0x000000d8d4a8723c */ /* 0x040ff000000418a8 */
[-C--:B------:R-:W-:Y:S08]  /*5d70*/  HMMA.16816.F32.BF16 R172, R212, R218.reuse, R172 ;  /* 0x000000dad4ac723c */ /* 0x080ff000000418ac */
[C---:B------:R-:W-:Y:S01]  /*5d80*/  HMMA.16816.F32.BF16 R176, R196.reuse, R218, R176 ;  /* 0x000000dac4b0723c */ /* 0x040fe200000418b0 */
[----:B------:R-:W3:Y:S07]  /*5d90*/  LDSM.16.MT88.4 R216, [R0+0x5880] ;  /* 0x0058800000d8783b */ /* 0x000eee0000004200 */
[-C--:B----4-:R-:W-:Y:S08]  /*5da0*/  HMMA.16816.F32.BF16 R180, R196, R200.reuse, R180 ;  /* 0x000000c8c4b4723c */ /* 0x090ff000000418b4 */
[C---:B------:R-:W-:Y:S01]  /*5db0*/  HMMA.16816.F32.BF16 R184, R212.reuse, R200, R184 ;  /* 0x000000c8d4b8723c */ /* 0x040fe200000418b8 */
[----:B------:R-:W4:Y:S07]  /*5dc0*/  LDL R201, [R1+0x2c] ;  /* 0x00002c0001c97983 */ /* 0x000f2e0000100800 */
[-C--:B------:R-:W-:Y:S01]  /*5dd0*/  HMMA.16816.F32.BF16 R188, R212, R202.reuse, R188 ;  /* 0x000000cad4bc723c */ /* 0x080fe200000418bc */
[----:B------:R-:W2:Y:S07]  /*5de0*/  LDSM.16.MT88.4 R212, [R0+0x7880] ;  /* 0x0078800000d4783b */ /* 0x000eae0000004200 */
[----:B------:R-:W-:Y:S01]  /*5df0*/  HMMA.16816.F32.BF16 R192, R196, R202, R192 ;  /* 0x000000cac4c0723c */ /* 0x000fe200000418c0 */
[----:B------:R-:W4:Y:S06]  /*5e00*/  LDL.64 R202, [R1+0x30] ;  /* 0x0000300001ca7983 */ /* 0x000f2c0000100a00 */
[----:B------:R-:W-:Y:S01]  /*5e10*/  IMAD.U32 R198, RZ, RZ, UR10 ;  /* 0x0000000affc67e24 */ /* 0x000fe2000f8e00ff */
[-C--:B-1----:R-:W-:Y:S08]  /*5e20*/  HMMA.16816.F32.BF16 R4, R204, R208.reuse, R4 ;  /* 0x000000d0cc04723c */ /* 0x082ff00000041804 */
[C---:B------:R-:W-:Y:S08]  /*5e30*/  HMMA.16816.F32.BF16 R8, R220.reuse, R208, R8 ;  /* 0x000000d0dc08723c */ /* 0x040ff00000041808 */
[-C--:B------:R-:W-:Y:S08]  /*5e40*/  HMMA.16816.F32.BF16 R12, R220, R210.reuse, R12 ;  /* 0x000000d2dc0c723c */ /* 0x080ff0000004180c */
[C---:B------:R-:W-:Y:S08]  /*5e50*/  HMMA.16816.F32.BF16 R16, R204.reuse, R210, R16 ;  /* 0x000000d2cc10723c */ /* 0x040ff00000041810 */
[-C--:B--2---:R-:W-:Y:S08]  /*5e60*/  HMMA.16816.F32.BF16 R148, R204, R224.reuse, R148 ;  /* 0x000000e0cc94723c */ /* 0x084ff00000041894 */
[C---:B------:R-:W-:Y:S08]  /*5e70*/  HMMA.16816.F32.BF16 R152, R220.reuse, R224, R152 ;  /* 0x000000e0dc98723c */ /* 0x040ff00000041898 */
[-C--:B------:R-:W-:Y:S08]  /*5e80*/  HMMA.16816.F32.BF16 R156, R220, R226.reuse, R156 ;  /* 0x000000e2dc9c723c */ /* 0x080ff0000004189c */
[C---:B------:R-:W-:Y:S08]  /*5e90*/  HMMA.16816.F32.BF16 R160, R204.reuse, R226, R160 ;  /* 0x000000e2cca0723c */ /* 0x040ff000000418a0 */
[-C--:B---3--:R-:W-:Y:S08]  /*5ea0*/  HMMA.16816.F32.BF16 R164, R204, R216.reuse, R164 ;  /* 0x000000d8cca4723c */ /* 0x088ff000000418a4 */
[C---:B------:R-:W-:Y:S08]  /*5eb0*/  HMMA.16816.F32.BF16 R168, R220.reuse, R216, R168 ;  /* 0x000000d8dca8723c */ /* 0x040ff000000418a8 */
[-C--:B------:R-:W-:Y:S08]  /*5ec0*/  HMMA.16816.F32.BF16 R172, R220, R218.reuse, R172 ;  /* 0x000000dadcac723c */ /* 0x080ff000000418ac */
[C---:B------:R-:W-:Y:S08]  /*5ed0*/  HMMA.16816.F32.BF16 R176, R204.reuse, R218, R176 ;  /* 0x000000daccb0723c */ /* 0x040ff000000418b0 */
[-C--:B------:R-:W-:Y:S08]  /*5ee0*/  HMMA.16816.F32.BF16 R180, R204, R212.reuse, R180 ;  /* 0x000000d4ccb4723c */ /* 0x080ff000000418b4 */
[C---:B------:R-:W-:Y:S08]  /*5ef0*/  HMMA.16816.F32.BF16 R184, R220.reuse, R212, R184 ;  /* 0x000000d4dcb8723c */ /* 0x040ff000000418b8 */
[-C--:B------:R-:W-:Y:S08]  /*5f00*/  HMMA.16816.F32.BF16 R188, R220, R214.reuse, R188 ;  /* 0x000000d6dcbc723c */ /* 0x080ff000000418bc */
[----:B------:R-:W-:Y:S04]  /*5f10*/  HMMA.16816.F32.BF16 R192, R204, R214, R192 ;  /* 0x000000d6ccc0723c */ /* 0x000fe800000418c0 */
[----:B----4-:R-:W-:Y:S04]  /*5f20*/  IADD3 R197, P1, R202, UR10, RZ ;  /* 0x0000000acac57c10 */ /* 0x010fe8000ff3e0ff */
[----:B------:R-:W-:Y:S04]  /*5f30*/  LEA.HI.X.SX32 R198, R198, R201, 0x1, P1 ;  /* 0x000000c9c6c67211 */ /* 0x000fe800008f0eff */
        /* <DEDUP_REMOVED lines=133> */
.L_x_696:
[----:B------:R-:W-:Y:S05]  /*6790*/  @P1 BRA `(.L_x_708) ;  /* 0x00001d1000001947 */ /* 0x000fea0003800000 */
[----:B------:R-:W-:Y:S01]  /*67a0*/  F2FP.BF16.PACK_AB R39, R39, R38 ;  /* 0x000000262727723e */ /* 0x000fe200000010ff */
[----:B------:R-:W-:Y:S01]  /*67b0*/  BAR.SYNC.DEFER_BLOCKING 0x1, 0x100 ;  /* 0x0044000000007b1d */ /* 0x000fe20000010000 */
[----:B------:R-:W-:Y:S02]  /*67c0*/  F2FP.BF16.PACK_AB R38, R3, R5 ;  /* 0x000000050326723e */ /* 0x000fe400000010ff */
[----:B------:R-:W-:Y:S02]  /*67d0*/  SHF.R.S32.HI R5, RZ, 0x1f, R248 ;  /* 0x0000001fff057819 */ /* 0x000fe400000114f8 */
[----:B------:R-:W-:Y:S01]  /*67e0*/  F2FP.BF16.PACK_AB R84, R37, R36 ;  /* 0x000000242554723e */ /* 0x000fe200000010ff */
[----:B------:R-:W-:Y:S01]  /*67f0*/  ULDC UR4, c[0x0][0x2f0] ;  /* 0x0000bc0000047ab9 */ /* 0x000fe20000000800 */
[----:B------:R-:W-:Y:S01]  /*6800*/  LEA.HI R3, R5, R248, RZ, 0x2 ;  /* 0x000000f805037211 */ /* 0x000fe200078f10ff */
[----:B------:R-:W-:Y:S01]  /*6810*/  UIADD3 UR4, -UR15, UR4, URZ ;  /* 0x000000040f047290 */ /* 0x000fe2000fffe13f */
[----:B------:R-:W-:Y:S01]  /*6820*/  F2FP.BF16.PACK_AB R37, R0, R4 ;  /* 0x000000040025723e */ /* 0x000fe200000010ff */
[----:B------:R-:W-:Y:S01]  /*6830*/  BSSY B0, `(.L_x_709) ;  /* 0x00000d2000007945 */ /* 0x000fe20003800000 */
[--C-:B------:R-:W-:Y:S01]  /*6840*/  SHF.R.S32.HI R4, RZ, 0x2, R3.reuse ;  /* 0x00000002ff047819 */ /* 0x100fe20000011403 */
[----:B------:R-:W-:Y:S01]  /*6850*/  UISETP.LT.AND UP0, UPT, UR4, 0x40, UPT ;  /* 0x000000400400788c */ /* 0x000fe2000bf01270 */
[----:B------:R-:W-:-:S02]  /*6860*/  SHF.R.S32.HI R0, RZ, 0x1f, R3 ;  /* 0x0000001fff007819 */ /* 0x000fc40000011403 */
[----:B------:R-:W-:Y:S01]  /*6870*/  F2FP.BF16.PACK_AB R36, R89, R2 ;  /* 0x000000025924723e */ /* 0x000fe200000010ff */
[----:B------:R-:W-:Y:S01]  /*6880*/  USEL UR4, UR4, 0x40, UP0 ;  /* 0x0000004004047887 */ /* 0x000fe20008000000 */
[----:B------:R-:W-:Y:S02]  /*6890*/  LEA.HI R2, R0, R4, RZ, 0x3 ;  /* 0x0000000400027211 */ /* 0x000fe400078f18ff */
[-C--:B------:R-:W-:Y:S02]  /*68a0*/  LEA.HI R0, R5, R248.reuse, RZ, 0x5 ;  /* 0x000000f805007211 */ /* 0x080fe400078f28ff */
[----:B------:R-:W-:Y:S02]  /*68b0*/  LOP3.LUT R2, R2, 0xfffffff8, RZ, 0xc0, !PT ;  /* 0xfffffff802027812 */ /* 0x000fe400078ec0ff */
[----:B------:R-:W-:Y:S02]  /*68c0*/  SHF.R.S32.HI R8, RZ, 0x5, R0 ;  /* 0x00000005ff087819 */ /* 0x000fe40000011400 */
[----:B------:R-:W-:Y:S01]  /*68d0*/  LOP3.LUT R6, R3, 0x3ffffffc, RZ, 0xc0, !PT ;  /* 0x3ffffffc03067812 */ /* 0x000fe200078ec0ff */
[----:B------:R-:W-:Y:S01]  /*68e0*/  IMAD.IADD R9, R4, 0x1, -R2 ;  /* 0x0000000104097824 */ /* 0x000fe200078e0a02 */
[----:B------:R-:W-:-:S02]  /*68f0*/  LEA.HI R2, R5, R248, RZ, 0x6 ;  /* 0x000000f805027211 */ /* 0x000fc400078f30ff */
        /* <DEDUP_REMOVED lines=12> */
[----:B------:R-:W-:Y:S01]  /*69c0*/  LOP3.LUT P0, RZ, R9, 0x4, RZ, 0xc0, !PT ;  /* 0x0000000409ff7812 */ /* 0x000fe2000780c0ff */
[----:B------:R-:W-:Y:S01]  /*69d0*/  IMAD R4, R4, 0x200, R5 ;  /* 0x0000020004047824 */ /* 0x000fe200078e0205 */
[----:B------:R-:W-:-:S02]  /*69e0*/  LOP3.LUT R0, R7, R3, RZ, 0x3c, !PT ;  /* 0x0000000307007212 */ /* 0x000fc400078e3cff */
[----:B------:R-:W-:Y:S02]  /*69f0*/  SHF.R.S32.HI R3, RZ, 0x1f, R2 ;  /* 0x0000001fff037819 */ /* 0x000fe40000011402 */
[----:B------:R-:W-:Y:S01]  /*6a00*/  LOP3.LUT R7, R6, 0x1c0, RZ, 0xc0, !PT ;  /* 0x000001c006077812 */ /* 0x000fe200078ec0ff */
[----:B------:R-:W-:Y:S01]  /*6a10*/  IMAD.U32 R0, R4, 0x2, R0 ;  /* 0x0000000204007824 */ /* 0x000fe200078e0000 */
[----:B------:R-:W-:Y:S01]  /*6a20*/  LEA.HI R3, R3, R2, RZ, 0x3 ;  /* 0x0000000203037211 */ /* 0x000fe200078f18ff */
[----:B------:R-:W-:Y:S01]  /*6a30*/  IMAD.SHL.U32 R6, R2, 0x8, RZ ;  /* 0x0000000802067824 */ /* 0x000fe200078e00ff */
[----:B------:R-:W-:Y:S01]  /*6a40*/  F2FP.BF16.PACK_AB R129, R21, R20 ;  /* 0x000000141581723e */ /* 0x000fe200000010ff */
[----:B------:R-:W-:Y:S01]  /*6a50*/  IMAD.SHL.U32 R0, R0, 0x2, RZ ;  /* 0x0000000200007824 */ /* 0x000fe200078e00ff */
[----:B------:R-:W-:Y:S02]  /*6a60*/  F2FP.BF16.PACK_AB R127, R23, R22 ;  /* 0x00000016177f723e */ /* 0x000fe400000010ff */
[----:B------:R-:W-:-:S02]  /*6a70*/  F2FP.BF16.PACK_AB R88, R33, R32 ;  /* 0x000000202158723e */ /* 0x000fc400000010ff */
[C---:B------:R-:W-:Y:S01]  /*6a80*/  IADD3 R2, R0.reuse, 0x40, RZ ;  /* 0x0000004000027810 */ /* 0x040fe20007ffe0ff */
[----:B------:R-:W-:Y:S01]  /*6a90*/  STS [R0+0x8080], R129 ;  /* 0x0080808100007388 */ /* 0x000fe20000000800 */
[----:B------:R-:W-:Y:S02]  /*6aa0*/  F2FP.BF16.PACK_AB R87, R35, R34 ;  /* 0x000000222357723e */ /* 0x000fe400000010ff */
[----:B------:R-:W-:Y:S01]  /*6ab0*/  @P0 IADD3 R2, R0, -0x40, RZ ;  /* 0xffffffc000020810 */ /* 0x000fe20007ffe0ff */
        /* <DEDUP_REMOVED lines=68> */
[----:B------:R-:W-:Y:S01]  /*6f00*/  LOP3.LUT R5, R7, 0x38, R6, 0xf8, !PT ;  /* 0x0000003807057812 */ /* 0x000fe200078ef806 */
[----:B------:R-:W-:Y:S01]  /*6f10*/  STS [R0+0xe080], R68 ;  /* 0x00e0804400007388 */ /* 0x000fe20000000800 */
[----:B------:R-:W-:Y:S01]  /*6f20*/  SHF.R.U32.HI R9, RZ, 0x3, R7 ;  /* 0x00000003ff097819 */ /* 0x000fe20000011607 */
[----:B------:R-:W-:Y:S01]  /*6f30*/  IMAD.SHL.U32 R7, R3, 0x200, RZ ;  /* 0x0000020003077824 */ /* 0x000fe200078e00ff */
        /* <DEDUP_REMOVED lines=10> */
[----:B------:R1:W-:Y:S01]  /*6fe0*/  STS [R0+0xf080], R72 ;  /* 0x00f0804800007388 */ /* 0x0003e20000000800 */
[----:B------:R-:W-:Y:S02]  /*6ff0*/  F2FP.BF16.PACK_AB R11, R11, R138 ;  /* 0x0000008a0b0b723e */ /* 0x000fe400000010ff */
[----:B------:R-:W-:Y:S01]  /*7000*/  LOP3.LUT R9, R5, R9, RZ, 0x3c, !PT ;  /* 0x0000000905097212 */ /* 0x000fe200078e3cff */
[----:B------:R2:W-:Y:S01]  /*7010*/  STS [R0+0xf480], R74 ;  /* 0x00f4804a00007388 */ /* 0x0005e20000000800 */
[----:B------:R-:W-:-:S02]  /*7020*/  F2FP.BF16.PACK_AB R3, R141, R140 ;  /* 0x0000008c8d03723e */ /* 0x000fc400000010ff */
[----:B------:R-:W-:Y:S01]  /*7030*/  F2FP.BF16.PACK_AB R5, R143, R142 ;  /* 0x0000008e8f05723e */ /* 0x000fe200000010ff */
[----:B------:R-:W-:Y:S01]  /*7040*/  STS [R2+0xf080], R76 ;  /* 0x00f0804c02007388 */ /* 0x000fe20000000800 */
[----:B------:R-:W-:Y:S02]  /*7050*/  LOP3.LUT R7, R9, 0x7ffff000, R7, 0xf8, !PT ;  /* 0x7ffff00009077812 */ /* 0x000fe400078ef807 */
[----:B------:R-:W-:Y:S01]  /*7060*/  ISETP.GE.AND P1, PT, R8, UR4, PT ;  /* 0x0000000408007c0c */ /* 0x000fe2000bf26270 */
[----:B------:R-:W-:Y:S01]  /*7070*/  STS [R2+0xf480], R78 ;  /* 0x00f4804e02007388 */ /* 0x000fe20000000800 */
[----:B------:R-:W-:Y:S02]  /*7080*/  SHF.R.S32.HI R9, RZ, 0x1f, R8 ;  /* 0x0000001fff097819 */ /* 0x000fe40000011408 */
[----:B------:R-:W-:Y:S01]  /*7090*/  ISETP.GE.OR P0, PT, R6, c[0x0][0x324], P1 ;  /* 0x0000c90006007a0c */ /* 0x000fe20000f06670 */
        /* <DEDUP_REMOVED lines=33> */
[----:B--2---:R-:W2:Y:S04]  /*72b0*/  S2R R74, SR_CTAID.Y ;  /* 0x00000000004a7919 */ /* 0x004ea80000002600 */
[----:B------:R-:W4:Y:S01]  /*72c0*/  S2R R73, SR_CTAID.Z ;  /* 0x0000000000497919 */ /* 0x000f220000002700 */
[----:B-1----:R-:W-:-:S03]  /*72d0*/  IMAD.SHL.U32 R0, R7, 0x2, RZ ;  /* 0x0000000207007824 */ /* 0x002fc600078e00ff */
[----:B------:R-:W-:Y:S01]  /*72e0*/  BAR.SYNC.DEFER_BLOCKING 0x1, 0x100 ;  /* 0x0044000000007b1d */ /* 0x000fe20000010000 */
[----:B------:R-:W-:Y:S01]  /*72f0*/  SHF.R.S32.HI R7, RZ, 0x1f, R6 ;  /* 0x0000001fff077819 */ /* 0x000fe20000011406 */
[----:B---3--:R-:W-:Y:S01]  /*7300*/  IMAD.U32 R5, RZ, RZ, UR11 ;  /* 0x0000000bff057e24 */ /* 0x008fe2000f8e00ff */
[----:B--2---:R-:W-:-:S03]  /*7310*/  SHF.R.S32.HI R75, RZ, 0x1f, R74 ;  /* 0x0000001fff4b7819 */ /* 0x004fc6000001144a */
[----:B------:R-:W-:Y:S01]  /*7320*/  IMAD.WIDE.U32 R2, R74, c[0x0][0x338], R6 ;  /* 0x0000ce004a027a25 */ /* 0x000fe200078e0006 */
[----:B----4-:R-:W-:-:S03]  /*7330*/  SHF.R.S32.HI R84, RZ, 0x1f, R73 ;  /* 0x0000001fff547819 */ /* 0x010fc60000011449 */
        /* <DEDUP_REMOVED lines=33> */
.L_x_710:
[----:B--234-:R-:W-:Y:S05]  /*7550*/  BSYNC B0 ;  /* 0x0000000000007941 */ /* 0x01cfea0003800000 */
.L_x_709:
        /* <DEDUP_REMOVED lines=17> */
.L_x_712:
[----:B------:R-:W-:Y:S05]  /*7670*/  BSYNC B0 ;  /* 0x0000000000007941 */ /* 0x000fea0003800000 */
.L_x_711:
        /* <DEDUP_REMOVED lines=16> */
.L_x_714:
[----:B------:R-:W-:Y:S05]  /*7780*/  BSYNC B0 ;  /* 0x0000000000007941 */ /* 0x000fea0003800000 */
.L_x_713:
        /* <DEDUP_REMOVED lines=16> */
.L_x_716:
[----:B------:R-:W-:Y:S05]  /*7890*/  BSYNC B0 ;  /* 0x0000000000007941 */ /* 0x000fea0003800000 */
.L_x_715:
        /* <DEDUP_REMOVED lines=16> */
.L_x_718:
[----:B------:R-:W-:Y:S05]  /*79a0*/  BSYNC B0 ;  /* 0x0000000000007941 */ /* 0x000fea0003800000 */
.L_x_717:
        /* <DEDUP_REMOVED lines=16> */
.L_x_720:
[----:B------:R-:W-:Y:S05]  /*7ab0*/  BSYNC B0 ;  /* 0x0000000000007941 */ /* 0x000fea0003800000 */
.L_x_719:
        /* <DEDUP_REMOVED lines=16> */
.L_x_722:
[----:B------:R-:W-:Y:S05]  /*7bc0*/  BSYNC B0 ;  /* 0x0000000000007941 */ /* 0x000fea0003800000 */
.L_x_721:
        /* <DEDUP_REMOVED lines=15> */
.L_x_724:
[----:B------:R-:W-:Y:S05]  /*7cc0*/  BSYNC B0 ;  /* 0x0000000000007941 */ /* 0x000fea0003800000 */
.L_x_723:
        /* <DEDUP_REMOVED lines=20> */
.L_x_726:
[----:B------:R-:W-:Y:S05]  /*7e10*/  BSYNC B0 ;  /* 0x0000000000007941 */ /* 0x000fea0003800000 */
.L_x_725:
        /* <DEDUP_REMOVED lines=15> */
.L_x_728:
[----:B------:R-:W-:Y:S05]  /*7f10*/  BSYNC B0 ;  /* 0x0000000000007941 */ /* 0x000fea0003800000 */
.L_x_727:
        /* <DEDUP_REMOVED lines=14> */
.L_x_730:
[----:B------:R-:W-:Y:S05]  /*8000*/  BSYNC B0 ;  /* 0x0000000000007941 */ /* 0x000fea0003800000 */
.L_x_729:
        /* <DEDUP_REMOVED lines=14> */
.L_x_732:
[----:B------:R-:W-:Y:S05]  /*80f0*/  BSYNC B0 ;  /* 0x0000000000007941 */ /* 0x000fea0003800000 */
.L_x_731:
        /* <DEDUP_REMOVED lines=14> */
.L_x_734:
[----:B------:R-:W-:Y:S05]  /*81e0*/  BSYNC B0 ;  /* 0x0000000000007941 */ /* 0x000fea0003800000 */
.L_x_733:
        /* <DEDUP_REMOVED lines=14> */
.L_x_736:
[----:B------:R-:W-:Y:S05]  /*82d0*/  BSYNC B0 ;  /* 0x0000000000007941 */ /* 0x000fea0003800000 */
.L_x_735:
        /* <DEDUP_REMOVED lines=14> */
.L_x_738:
[----:B------:R-:W-:Y:S05]  /*83c0*/  BSYNC B0 ;  /* 0x0000000000007941 */ /* 0x000fea0003800000 */
.L_x_737:
        /* <DEDUP_REMOVED lines=14> */
.L_x_708:
[----:B------:R-:W1:Y:S01]  /*84b0*/  S2R R18, SR_CTAID.Y ;  /* 0x0000000000127919 */ /* 0x000e620000002600 */
[----:B------:R-:W-:Y:S01]  /*84c0*/  SHF.R.S32.HI R0, RZ, 0x1f, R248 ;  /* 0x0000001fff007819 */ /* 0x000fe200000114f8 */
[----:B------:R-:W-:Y:S01]  /*84d0*/  ULDC UR4, c[0x0][0x2f0] ;  /* 0x0000bc0000047ab9 */ /* 0x000fe20000000800 */
[----:B------:R-:W-:Y:S01]  /*84e0*/  BSSY B0, `(.L_x_739) ;  /* 0x0000022000007945 */ /* 0x000fe20003800000 */
[----:B------:R-:W2:Y:S01]  /*84f0*/  S2R R19, SR_CTAID.Z ;  /* 0x0000000000137919 */ /* 0x000ea20000002700 */
[----:B------:R-:W-:Y:S01]  /*8500*/  LEA.HI R0, R0, R248, RZ, 0x5 ;  /* 0x000000f800007211 */ /* 0x000fe200078f28ff */
[----:B------:R-:W-:-:S03]  /*8510*/  UIADD3 UR4, -UR15, UR4, URZ ;  /* 0x000000040f047290 */ /* 0x000fc6000fffe13f */
[----:B------:R-:W-:Y:S02]  /*8520*/  LOP3.LUT R10, R0, 0x1fffffe0, RZ, 0xc0, !PT ;  /* 0x1fffffe0000a7812 */ /* 0x000fe400078ec0ff */
[----:B------:R-:W-:-:S03]  /*8530*/  SHF.R.S32.HI R4, RZ, 0x5, R0 ;  /* 0x00000005ff047819 */ /* 0x000fc60000011400 */
[----:B------:R-:W-:Y:S01]  /*8540*/  IMAD.IADD R10, R248, 0x1, -R10 ;  /* 0x00000001f80a7824 */ /* 0x000fe200078e0a0a */
[----:B------:R-:W-:Y:S02]  /*8550*/  ISETP.GE.AND P0, PT, R4, UR4, PT ;  /* 0x0000000404007c0c */ /* 0x000fe4000bf06270 */
[----:B------:R-:W-:Y:S01]  /*8560*/  SHF.R.S32.HI R5, RZ, 0x1f, R4 ;  /* 0x0000001fff057819 */ /* 0x000fe20000011404 */
[----:B------:R-:W-:Y:S01]  /*8570*/  IMAD.SHL.U32 R10, R10, 0x8, RZ ;  /* 0x000000080a0a7824 */ /* 0x000fe200078e00ff */
[----:B------:R-:W-:-:S04]  /*8580*/  P2R R16, PR, RZ, 0x1 ;  /* 0x00000001ff107803 */ /* 0x000fc80000000000 */
[----:B------:R-:W-:Y:S02]  /*8590*/  SHF.R.S32.HI R11, RZ, 0x1f, R10 ;  /* 0x0000001fff0b7819 */ /* 0x000fe4000001140a */
[----:B-1----:R-:W-:Y:S02]  /*85a0*/  SHF.R.S32.HI R20, RZ, 0x1f, R18 ;  /* 0x0000001fff147819 */ /* 0x002fe40000011412 */
[----:B------:R-:W-:Y:S01]  /*85b0*/  ISETP.GE.OR P0, PT, R10, c[0x0][0x2f4], P0 ;  /* 0x0000bd000a007a0c */ /* 0x000fe20000706670 */
[----:B------:R-:W-:Y:S01]  /*85c0*/  IMAD.WIDE.U32 R8, R18, c[0x0][0x308], R10 ;  /* 0x0000c20012087a25 */ /* 0x000fe200078e000a */
[----:B--2---:R-:W-:-:S03]  /*85d0*/  SHF.R.S32.HI R21, RZ, 0x1f, R19 ;  /* 0x0000001fff157819 */ /* 0x004fc60000011413 */
[----:B------:R-:W-:Y:S02]  /*85e0*/  IMAD R2, R20, c[0x0][0x308], RZ ;  /* 0x0000c20014027a24 */ /* 0x000fe400078e02ff */
[----:B------:R-:W-:Y:S02]  /*85f0*/  IMAD R6, R21, c[0x0][0x310], RZ ;  /* 0x0000c40015067a24 */ /* 0x000fe400078e02ff */
[----:B------:R-:W-:Y:S02]  /*8600*/  IMAD R2, R18, c[0x0][0x30c], R2 ;  /* 0x0000c30012027a24 */ /* 0x000fe400078e0202 */
[----:B------:R-:W-:-:S03]  /*8610*/  IMAD R6, R19, c[0x0][0x314], R6 ;  /* 0x0000c50013067a24 */ /* 0x000fc600078e0206 */
        /* <DEDUP_REMOVED lines=14> */
.L_x_740:
[----:B------:R-:W-:Y:S05]  /*8700*/  BSYNC B0 ;  /* 0x0000000000007941 */ /* 0x000fea0003800000 */
.L_x_739:
        /* <DEDUP_REMOVED lines=17> */
.L_x_742:
[----:B------:R-:W-:Y:S05]  /*8820*/  BSYNC B0 ;  /* 0x0000000000007941 */ /* 0x000fea0003800000 */
.L_x_741:
        /* <DEDUP_REMOVED lines=16> */
.L_x_744:
[----:B------:R-:W-:Y:S05]  /*8930*/  BSYNC B0 ;  /* 0x0000000000007941 */ /* 0x000fea0003800000 */
.L_x_743:
        /* <DEDUP_REMOVED lines=16> */
.L_x_746:
[----:B------:R-:W-:Y:S05]  /*8a40*/  BSYNC B0 ;  /* 0x0000000000007941 */ /* 0x000fea0003800000 */
.L_x_745:
        /* <DEDUP_REMOVED lines=16> */
.L_x_748:
[----:B------:R-:W-:Y:S05]  /*8b50*/  BSYNC B0 ;  /* 0x0000000000007941 */ /* 0x000fea0003800000 */
.L_x_747:
        /* <DEDUP_REMOVED lines=16> */
.L_x_750:
[----:B------:R-:W-:Y:S05]  /*8c60*/  BSYNC B0 ;  /* 0x0000000000007941 */ /* 0x000fea0003800000 */
.L_x_749:
        /* <DEDUP_REMOVED lines=16> */
.L_x_752:
[----:B------:R-:W-:Y:S05]  /*8d70*/  BSYNC B0 ;  /* 0x0000000000007941 */ /* 0x000fea0003800000 */
.L_x_751:
        /* <DEDUP_REMOVED lines=15> */
.L_x_754:
[----:B------:R-:W-:Y:S05]  /*8e70*/  BSYNC B0 ;  /* 0x0000000000007941 */ /* 0x000fea0003800000 */
.L_x_753:
[----:B------:R-:W-:Y:S01]  /*8e80*/  ISETP.NE.AND P0, PT, R16, RZ, PT ;  /* 0x000000ff1000720c */ /* 0x000fe20003f05270 */
[----:B------:R-:W-:Y:S01]  /*8e90*/  IMAD R0, R20, c[0x0][0x338], RZ ;  /* 0x0000ce0014007a24 */ /* 0x000fe200078e02ff */
[----:B------:R-:W-:Y:S01]  /*8ea0*/  BSSY B0, `(.L_x_755) ;  /* 0x0000012000007945 */ /* 0x000fe20003800000 */
[----:B------:R-:W-:Y:S01]  /*8eb0*/  IMAD.WIDE.U32 R6, R18, c[0x0][0x338], R10 ;  /* 0x0000ce0012067a25 */ /* 0x000fe200078e000a */
[----:B------:R-:W-:-:S03]  /*8ec0*/  ISETP.GE.OR P0, PT, R10, c[0x0][0x324], P0 ;  /* 0x0000c9000a007a0c */ /* 0x000fc60000706670 */
[----:B------:R-:W-:Y:S02]  /*8ed0*/  IMAD R0, R18, c[0x0][0x33c], R0 ;  /* 0x0000cf0012007a24 */ /* 0x000fe400078e0200 */
[----:B--2---:R-:W-:-:S03]  /*8ee0*/  IMAD R4, R21, c[0x0][0x340], RZ ;  /* 0x0000d00015047a24 */ /* 0x004fc600078e02ff */
        /* <DEDUP_REMOVED lines=13> */
.L_x_756:
[----:B------:R-:W-:Y:S05]  /*8fc0*/  BSYNC B0 ;  /* 0x0000000000007941 */ /* 0x000fea0003800000 */
.L_x_755:
        /* <DEDUP_REMOVED lines=15> */
.L_x_758:
[----:B------:R-:W-:Y:S05]  /*90c0*/  BSYNC B0 ;  /* 0x0000000000007941 */ /* 0x000fea0003800000 */
.L_x_757:
        /* <DEDUP_REMOVED lines=14> */
.L_x_760:
[----:B------:R-:W-:Y:S05]  /*91b0*/  BSYNC B0 ;  /* 0x0000000000007941 */ /* 0x000fea0003800000 */
.L_x_759:
        /* <DEDUP_REMOVED lines=14> */
.L_x_762:
[----:B------:R-:W-:Y:S05]  /*92a0*/  BSYNC B0 ;  /* 0x0000000000007941 */ /* 0x000fea0003800000 */
.L_x_761:
        /* <DEDUP_REMOVED lines=14> */
.L_x_764:
[----:B------:R-:W-:Y:S05]  /*9390*/  BSYNC B0 ;  /* 0x0000000000007941 */ /* 0x000fea0003800000 */
.L_x_763:
        /* <DEDUP_REMOVED lines=14> */
.L_x_766:
[----:B------:R-:W-:Y:S05]  /*9480*/  BSYNC B0 ;  /* 0x0000000000007941 */ /* 0x000fea0003800000 */
.L_x_765:
        /* <DEDUP_REMOVED lines=14> */
.L_x_768:
[----:B------:R-:W-:Y:S05]  /*9570*/  BSYNC B0 ;  /* 0x0000000000007941 */ /* 0x000fea0003800000 */
.L_x_767:
        /* <DEDUP_REMOVED lines=12> */
[----:B------:R-:W-:Y:S01]  /*9640*/  STG.E.128 [R2.64], RZ ;  /* 0x000000ff02007986 */ /* 0x000fe2000c101d16 */
[----:B------:R-:W-:Y:S05]  /*9650*/  EXIT ;  /* 0x000000000000794d */ /* 0x000fea0003800000 */
.L_x_769:
        /* <DEDUP_REMOVED lines=10> */
.L_x_1165:


//--------------------- .text._ZN7cutlass13device_kernelIN5flash19enable_sm80_to_sm89INS1_16FlashAttnBwdSm80INS1_25CollectiveMainloopBwdSm80ILi1ELi1EN4cute5tupleIJNS5_1CILi64EEES8_NS7_ILi256EEEEEENS_10bfloat16_tEfNS_4arch4Sm80ELb0ELb1ELb1ELb0ELb0ELb0ELb0ELb0ELi2ELi4ELi2ELi2ELb0EEENS1_24CollectiveEpilogueBwdGQAISA_fSD_Li256ELb0ELb0EEENS1_19SingleTileSchedulerILb0ELb0ELb0ELi64EEEEEEEEEvNT_6ParamsE --------------------------
	.section	.text._ZN7cutlass13device_kernelIN5flash19enable_sm80_to_sm89INS1_16FlashAttnBwdSm80INS1_25CollectiveMainloopBwdSm80ILi1ELi1EN4cute5tupleIJNS5_1CILi64EEES8_NS7_ILi256EEEEEENS_10bfloat16_tEfNS_4arch4Sm80ELb0ELb1ELb1ELb0ELb0ELb0ELb0ELb0ELi2ELi4ELi2ELi2ELb0EEENS1_24CollectiveEpilogueBwdGQAISA_fSD_Li256ELb0ELb0EEENS1_19SingleTileSchedulerILb0ELb0ELb0ELi64EEEEEEEEEvNT_6ParamsE,"ax",@progbits
	.sectioninfo	@"SHI_REGISTERS=255"
	.align	128
.text._ZN7cutlass13device_kernelIN5flash19enable_sm80_to_sm89INS1_16FlashAttnBwdSm80INS1_25CollectiveMainloopBwdSm80ILi1ELi1EN4cute5tupleIJNS5_1CILi64EEES8_NS7_ILi256EEEEEENS_10bfloat16_tEfNS_4arch4Sm80ELb0ELb1ELb1ELb0ELb0ELb0ELb0ELb0ELi2ELi4ELi2ELi2ELb0EEENS1_24CollectiveEpilogueBwdGQAISA_fSD_Li256ELb0ELb0EEENS1_19SingleTileSchedulerILb0ELb0ELb0ELi64EEEEEEEEEvNT_6ParamsE:
        .type           _ZN7cutlass13device_kernelIN5flash19enable_sm80_to_sm89INS1_16FlashAttnBwdSm80INS1_25CollectiveMainloopBwdSm80ILi1ELi1EN4cute5tupleIJNS5_1CILi64EEES8_NS7_ILi256EEEEEENS_10bfloat16_tEfNS_4arch4Sm80ELb0ELb1ELb1ELb0ELb0ELb0ELb0ELb0ELi2ELi4ELi2ELi2ELb0EEENS1_24CollectiveEpilogueBwdGQAISA_fSD_Li256ELb0ELb0EEENS1_19SingleTileSchedulerILb0ELb0ELb0ELi64EEEEEEEEEvNT_6ParamsE,@function
        .size           _ZN7cutlass13device_kernelIN5flash19enable_sm80_to_sm89INS1_16FlashAttnBwdSm80INS1_25CollectiveMainloopBwdSm80ILi1ELi1EN4cute5tupleIJNS5_1CILi64EEES8_NS7_ILi256EEEEEENS_10bfloat16_tEfNS_4arch4Sm80ELb0ELb1ELb1ELb0ELb0ELb0ELb0ELb0ELi2ELi4ELi2ELi2ELb0EEENS1_24CollectiveEpilogueBwdGQAISA_fSD_Li256ELb0ELb0EEENS1_19SingleTileSchedulerILb0ELb0ELb0ELi64EEEEEEEEEvNT_6ParamsE,(.L_x_1166 - _ZN7cutlass13device_kernelIN5flash19enable_sm80_to_sm89INS1_16FlashAttnBwdSm80INS1_25CollectiveMainloopBwdSm80ILi1ELi1EN4cute5tupleIJNS5_1CILi64EEES8_NS7_ILi256EEEEEENS_10bfloat16_tEfNS_4arch4Sm80ELb0ELb1ELb1ELb0ELb0ELb0ELb0ELb0ELi2ELi4ELi2ELi2ELb0EEENS1_24CollectiveEpilogueBwdGQAISA_fSD_Li256ELb0ELb0EEENS1_19SingleTileSchedulerILb0ELb0ELb0ELi64EEEEEEEEEvNT_6ParamsE)
        .other          _ZN7cutlass13device_kernelIN5flash19enable_sm80_to_sm89INS1_16FlashAttnBwdSm80INS1_25CollectiveMainloopBwdSm80ILi1ELi1EN4cute5tupleIJNS5_1CILi64EEES8_NS7_ILi256EEEEEENS_10bfloat16_tEfNS_4arch4Sm80ELb0ELb1ELb1ELb0ELb0ELb0ELb0ELb0ELi2ELi4ELi2ELi2ELb0EEENS1_24CollectiveEpilogueBwdGQAISA_fSD_Li256ELb0ELb0EEENS1_19SingleTileSchedulerILb0ELb0ELb0ELi64EEEEEEEEEvNT_6ParamsE,@"STO_CUDA_ENTRY STV_DEFAULT"
_ZN7cutlass13device_kernelIN5flash19enable_sm80_to_sm89INS1_16FlashAttnBwdSm80INS1_25CollectiveMainloopBwdSm80ILi1ELi1EN4cute5tupleIJNS5_1CILi64EEES8_NS7_ILi256EEEEEENS_10bfloat16_tEfNS_4arch4Sm80ELb0ELb1ELb1ELb0ELb0ELb0ELb0ELb0ELi2ELi4ELi2ELi2ELb0EEENS1_24CollectiveEpilogueBwdGQAISA_fSD_Li256ELb0ELb0EEENS1_19SingleTileSchedulerILb0ELb0ELb0ELi64EEEEEEEEEvNT_6ParamsE:
        /* <DEDUP_REMOVED lines=27> */
.L_x_770:
        /* <DEDUP_REMOVED lines=179> */
[----:B------:R-:W-:Y:S01]  /*0ce0*/  LEA R4, P1, R10, c[0x0][0x1c0], 0x1 ;  /* 0x000070000a047a11 */ /* 0x000fe200078208ff */
[----:B------:R-:W-:Y:S01]  /*0cf0*/  IMAD.WIDE.U32 R8, R250, c[0x0][0x178], R2 ;  /* 0x00005e00fa087a25 */ /* 0x000fe200078e0002 */
[----:B------:R-:W-:Y:S01]  /*0d00*/  CS2R R120, SRZ ;  /* 0x0000000000787805 */ /* 0x000fe2000001ff00 */
[----:B------:R-:W-:Y:S01]  /*0d10*/  CS2R R118, SRZ ;  /* 0x0000000000767805 */ /* 0x000fe2000001ff00 */
[----:B------:R-:W-:Y:S01]  /*0d20*/  LEA.HI.X R5, R10, c[0x0][0x1c4], R0, 0x1, P1 ;  /* 0x000071000a057a11 */ /* 0x000fe200008f0c00 */
[----:B------:R-:W-:Y:S01]  /*0d30*/  IMAD.IADD R9, R9, 0x1, R13 ;  /* 0x0000000109097824 */ /* 0x000fe200078e020d */
[----:B------:R-:W-:Y:S01]  /*0d40*/  LEA.HI R10, R18, R248, RZ, 0x6 ;  /* 0x000000f8120a7211 */ /* 0x000fe200078f30ff */
[----:B------:R-:W-:Y:S01]  /*0d50*/  IMAD.MOV.U32 R15, RZ, RZ, c[0x0][0x1d8] ;  /* 0x00007600ff0f7624 */ /* 0x000fe200078e00ff */
[----:B------:R-:W-:Y:S01]  /*0d60*/  IADD3 R0, -R250, UR13, RZ ;  /* 0x0000000dfa007c10 */ /* 0x000fe2000fffe1ff */
[----:B------:R-:W-:Y:S01]  /*0d70*/  IMAD.IADD R7, R7, 0x1, R12 ;  /* 0x0000000107077824 */ /* 0x000fe200078e020c */
[----:B------:R-:W-:Y:S01]  /*0d80*/  SHF.R.S32.HI R26, RZ, 0x6, R10 ;  /* 0x00000006ff1a7819 */ /* 0x000fe2000001140a */
[----:B------:R-:W-:Y:S01]  /*0d90*/  IMAD.MOV.U32 R19, RZ, RZ, c[0x0][0x1dc] ;  /* 0x00007700ff137624 */ /* 0x000fe200078e00ff */
[C---:B------:R-:W-:Y:S01]  /*0da0*/  ISETP.LT.OR P1, PT, R0.reuse, 0x1, P5 ;  /* 0x000000010000780c */ /* 0x040fe20002f21670 */
[----:B------:R-:W-:Y:S01]  /*0db0*/  IMAD.WIDE.U32 R6, R31, c[0x0][0x1b8], R6 ;  /* 0x00006e001f067a25 */ /* 0x000fe200078e0006 */
[C---:B------:R-:W-:Y:S01]  /*0dc0*/  ISETP.LT.OR P6, PT, R0.reuse, 0x1, P4 ;  /* 0x000000010000780c */ /* 0x040fe200027c1670 */
[----:B------:R-:W-:Y:S01]  /*0dd0*/  CS2R R116, SRZ ;  /* 0x0000000000747805 */ /* 0x000fe2000001ff00 */
[----:B------:R-:W-:Y:S01]  /*0de0*/  ISETP.LT.OR P3, PT, R0, 0x1, P2 ;  /* 0x000000010000780c */ /* 0x000fe20001761670 */
[----:B------:R-:W-:Y:S01]  /*0df0*/  IMAD R10, R26, 0x200, R14 ;  /* 0x000002001a0a7824 */ /* 0x000fe200078e020e */
[----:B------:R-:W-:Y:S01]  /*0e00*/  ISETP.LT.OR P5, PT, R0, 0x21, P5 ;  /* 0x000000210000780c */ /* 0x000fe20002fa1670 */
[----:B------:R-:W-:Y:S01]  /*0e10*/  IMAD R12, R30, c[0x0][0x180], RZ ;  /* 0x000060001e0c7a24 */ /* 0x000fe200078e02ff */
[----:B------:R-:W-:Y:S01]  /*0e20*/  ISETP.LT.OR P4, PT, R0, 0x21, P4 ;  /* 0x000000210000780c */ /* 0x000fe20002781670 */
[----:B------:R-:W-:Y:S01]  /*0e30*/  IMAD.SHL.U32 R240, R10, 0x2, RZ ;  /* 0x000000020af07824 */ /* 0x000fe200078e00ff */
[----:B------:R-:W-:Y:S01]  /*0e40*/  ISETP.LT.OR P2, PT, R0, 0x21, P2 ;  /* 0x000000210000780c */ /* 0x000fe20001741670 */
[----:B------:R-:W-:Y:S01]  /*0e50*/  IMAD.WIDE.U32 R10, R148, c[0x0][0x180], R8 ;  /* 0x00006000940a7a25 */ /* 0x000fe200078e0008 */
[----:B------:R-:W-:Y:S01]  /*0e60*/  IADD3 R7, R7, UR4, RZ ;  /* 0x0000000407077c10 */ /* 0x000fe2000fffe0ff */
[----:B------:R-:W-:Y:S01]  /*0e70*/  ULDC.64 UR4, c[0x0][0x178] ;  /* 0x00005e0000047ab9 */ /* 0x000fe20000000a00 */
[----:B------:R-:W-:Y:S01]  /*0e80*/  @!PT LDS RZ, [RZ] ;  /* 0x00000000fffff984 */ /* 0x000fe20000000800 */
[----:B------:R-:W-:Y:S01]  /*0e90*/  @!PT LDS RZ, [RZ] ;  /* 0x00000000fffff984 */ /* 0x000fe20000000800 */
[----:B------:R-:W-:Y:S01]  /*0ea0*/  @!PT LDS RZ, [RZ] ;  /* 0x00000000fffff984 */ /* 0x000fe20000000800 */
[----:B------:R1:W-:Y:S01]  /*0eb0*/  LDGSTS.E.BYPASS.LTC128B.128 [R240+0x8080], [R4.64], !P1 ;  /* 0x0808000004f07fae */ /* 0x0003e2000c901d56 */
[----:B------:R-:W-:Y:S01]  /*0ec0*/  ISETP.GE.AND P1, PT, R24, c[0x0][0x1cc], PT ;  /* 0x0000730018007a0c */ /* 0x000fe20003f26270 */
[----:B------:R-:W-:Y:S01]  /*0ed0*/  IMAD R12, R148, c[0x0][0x184], R12 ;  /* 0x00006100940c7a24 */ /* 0x000fe200078e020c */
[----:B------:R-:W-:Y:S01]  /*0ee0*/  UIMAD UR7, UR17, UR4, URZ ;  /* 0x00000004110772a4 */ /* 0x000fe2000f8e023f */
[----:B------:R1:W-:Y:S01]  /*0ef0*/  LDGSTS.E.BYPASS.LTC128B.128 [R240+0xa080], [R4.64+0x80], !P6 ;  /* 0x0a08008004f07fae */ /* 0x0003e2000f101d56 */
[C---:B------:R-:W-:Y:S01]  /*0f00*/  ISETP.LT.OR P6, PT, R0.reuse, 0x1, P1 ;  /* 0x000000010000780c */ /* 0x040fe20000fc1670 */
[----:B------:R-:W-:Y:S01]  /*0f10*/  IMAD R13, R17, c[0x0][0x1a8], RZ ;  /* 0x00006a00110d7a24 */ /* 0x000fe200078e02ff */
[----:B------:R-:W-:Y:S01]  /*0f20*/  ISETP.LT.OR P1, PT, R0, 0x21, P1 ;  /* 0x000000210000780c */ /* 0x000fe20000f21670 */
[----:B------:R1:W-:Y:S01]  /*0f30*/  LDGSTS.E.BYPASS.LTC128B.128 [R240+0xc080], [R4.64+0x100], !P3 ;  /* 0x0c08010004f07fae */ /* 0x0003e2000d901d56 */
[----:B------:R-:W-:Y:S01]  /*0f40*/  LEA R8, P3, R15, R4, 0x6 ;  /* 0x000000040f087211 */ /* 0x000fe200078630ff */
[----:B------:R-:W-:Y:S01]  /*0f50*/  IMAD.IADD R11, R11, 0x1, R12 ;  /* 0x000000010b0b7824 */ /* 0x000fe200078e020c */
[----:B------:R-:W-:Y:S01]  /*0f60*/  UIMAD.WIDE.U32 UR24, UR14, UR4, URZ ;  /* 0x000000040e1872a5 */ /* 0x000fe2000f8e003f */
[C---:B------:R-:W-:Y:S01]  /*0f70*/  IMAD R12, R16.reuse, c[0x0][0x1ac], R13 ;  /* 0x00006b00100c7a24 */ /* 0x040fe200078e020d */
[----:B------:R-:W-:Y:S01]  /*0f80*/  LEA.HI.X R9, R15, R5, R19, 0x6, P3 ;  /* 0x000000050f097211 */ /* 0x000fe200018f3413 */
[----:B------:R-:W-:Y:S01]  /*0f90*/  IMAD.WIDE.U32 R6, R16, c[0x0][0x1a8], R6 ;  /* 0x00006a0010067a25 */ /* 0x000fe200078e0006 */
[----:B------:R-:W-:Y:S01]  /*0fa0*/  ISETP.GE.AND P3, PT, R2, c[0x0][0x19c], PT ;  /* 0x0000670002007a0c */ /* 0x000fe20003f66270 */
[----:B------:R-:W-:Y:S01]  /*0fb0*/  UIMAD UR7, UR14, UR5, UR7 ;  /* 0x000000050e0772a4 */ /* 0x000fe2000f8e0207 */
[-C--:B------:R-:W-:Y:S01]  /*0fc0*/  LEA.HI R15, R18, R248.reuse, RZ, 0x4 ;  /* 0x000000f8120f7211 */ /* 0x080fe200078f20ff */
[----:B------:R1:W-:Y:S01]  /*0fd0*/  LDGSTS.E.BYPASS.LTC128B.128 [R240+0xe080], [R4.64+0x180], !P6 ;  /* 0x0e08018004f07fae */ /* 0x0003e2000f101d56 */
[----:B------:R-:W-:Y:S01]  /*0fe0*/  ULDC.64 UR4, c[0x0][0x188] ;  /* 0x0000620000047ab9 */ /* 0x000fe20000000a00 */
[----:B------:R-:W-:Y:S01]  /*0ff0*/  IMAD.WIDE.U32 R34, R31, c[0x0][0x188], R10 ;  /* 0x000062001f227a25 */ /* 0x000fe200078e000a */
[----:B------:R-:W-:Y:S01]  /*1000*/  UIMAD UR4, UR10, UR4, URZ ;  /* 0x000000040a0472a4 */ /* 0x000fe2000f8e023f */
[----:B------:R2:W-:Y:S01]  /*1010*/  LDGSTS.E.BYPASS.LTC128B.128 [R240+0x9080], [R8.64], !P5 ;  /* 0x0908000008f07fae */ /* 0x0005e2000e901d56 */
[----:B------:R-:W-:Y:S01]  /*1020*/  ISETP.GE.AND P5, PT, R21, c[0x0][0x19c], PT ;  /* 0x0000670015007a0c */ /* 0x000fe20003fa6270 */
[----:B------:R-:W-:Y:S01]  /*1030*/  UIADD3 UR7, UR25, UR7, URZ ;  /* 0x0000000719077290 */ /* 0x000fe2000fffe03f */
[----:B------:R-:W-:Y:S01]  /*1040*/  IMAD.U32 R11, RZ, RZ, UR6 ;  /* 0x00000006ff0b7e24 */ /* 0x000fe2000f8e00ff */
[----:B------:R2:W-:Y:S01]  /*1050*/  LDGSTS.E.BYPASS.LTC128B.128 [R240+0xb080], [R8.64+0x80], !P4 ;  /* 0x0b08008008f07fae */ /* 0x0005e2000e101d56 */
[C---:B------:R-:W-:Y:S01]  /*1060*/  ISETP.LT.OR P4, PT, R0.reuse, 0x1, P3 ;  /* 0x000000010000780c */ /* 0x040fe20001f81670 */
[----:B------:R-:W-:Y:S01]  /*1070*/  UIMAD UR4, UR12, UR5, UR4 ;  /* 0x000000050c0472a4 */ /* 0x000fe2000f8e0204 */
[----:B------:R-:W-:Y:S01]  /*1080*/  ISETP.LT.OR P3, PT, R0, 0x21, P3 ;  /* 0x000000210000780c */ /* 0x000fe20001f61670 */
[----:B------:R2:W-:Y:S01]  /*1090*/  LDGSTS.E.BYPASS.LTC128B.128 [R240+0xd080], [R8.64+0x100], !P2 ;  /* 0x0d08010008f07fae */ /* 0x0005e2000d101d56 */
[----:B------:R-:W-:Y:S01]  /*10a0*/  ISETP.GE.AND P2, PT, R20, c[0x0][0x19c], PT ;  /* 0x0000670014007a0c */ /* 0x000fe20003f46270 */
[----:B------:R-:W-:Y:S01]  /*10b0*/  IMAD.U32 R10, RZ, RZ, UR7 ;  /* 0x00000007ff0a7e24 */ /* 0x000fe2000f8e00ff */
[-C--:B------:R-:W-:Y:S01]  /*10c0*/  LEA.HI R16, R18, R248.reuse, RZ, 0x5 ;  /* 0x000000f812107211 */ /* 0x080fe200078f28ff */
[----:B------:R2:W-:Y:S01]  /*10d0*/  LDGSTS.E.BYPASS.LTC128B.128 [R240+0xf080], [R8.64+0x180], !P1 ;  /* 0x0f08018008f07fae */ /* 0x0005e2000c901d56 */
[C---:B------:R-:W-:Y:S01]  /*10e0*/  ISETP.LT.OR P1, PT, R0.reuse, 0x1, P2 ;  /* 0x000000010000780c */ /* 0x040fe20001721670 */
[----:B------:R-:W-:Y:S01]  /*10f0*/  ULDC.64 UR6, c[0x0][0x208] ;  /* 0x0000820000067ab9 */ /* 0x000fe20000000a00 */
[----:B------:R-:W-:Y:S01]  /*1100*/  ISETP.LT.OR P2, PT, R0, 0x21, P2 ;  /* 0x000000210000780c */ /* 0x000fe20001741670 */
[----:B------:R-:W-:Y:S01]  /*1110*/  UIMAD UR17, UR17, UR6, URZ ;  /* 0x00000006111172a4 */ /* 0x000fe2000f8e023f */
[----:B------:R-:W-:Y:S01]  /*1120*/  IADD3 R22, R35, UR4, RZ ;  /* 0x0000000423167c10 */ /* 0x000fe2000fffe0ff */
[----:B------:R-:W-:Y:S01]  /*1130*/  ULDC.64 UR4, c[0x0][0x218] ;  /* 0x0000860000047ab9 */ /* 0x000fe20000000a00 */
[----:B------:R-:W-:Y:S01]  /*1140*/  LEA.HI R17, R18, R248, RZ, 0x2 ;  /* 0x000000f812117211 */ /* 0x000fe200078f10ff */
[----:B------:R-:W-:Y:S01]  /*1150*/  UIMAD UR17, UR14, UR7, UR17 ;  /* 0x000000070e1172a4 */ /* 0x000fe2000f8e0211 */
[----:B------:R3:W-:Y:S01]  /*1160*/  STL.64 [R1+0x18], R34 ;  /* 0x0000182201007387 */ /* 0x0007e20000100a00 */
[----:B------:R-:W-:Y:S01]  /*1170*/  UIMAD UR4, UR10, UR4, URZ ;  /* 0x000000040a0472a4 */ /* 0x000fe2000f8e023f */
[----:B-1----:R-:W-:Y:S01]  /*1180*/  IMAD.IADD R5, R7, 0x1, R12 ;  /* 0x0000000107057824 */ /* 0x002fe200078e020c */
[C---:B------:R-:W-:Y:S01]  /*1190*/  LEA R4, P6, R6.reuse, c[0x0][0x190], 0x1 ;  /* 0x0000640006047a11 */ /* 0x040fe200078c08ff */
[----:B------:R-:W-:Y:S01]  /*11a0*/  IMAD.MOV.U32 R7, RZ, RZ, c[0x0][0x1a8] ;  /* 0x00006a00ff077624 */ /* 0x000fe200078e00ff */
[----:B------:R-:W-:Y:S01]  /*11b0*/  SHF.R.S32.HI R12, RZ, 0x1f, R16 ;  /* 0x0000001fff0c7819 */ /* 0x000fe20000011410 */
[----:B------:R-:W-:Y:S01]  /*11c0*/  UIMAD UR4, UR12, UR5, UR4 ;  /* 0x000000050c0472a4 */ /* 0x000fe2000f8e0204 */
[----:B------:R-:W-:Y:S01]  /*11d0*/  LEA.HI.X R5, R6, c[0x0][0x194], R5, 0x1, P6 ;  /* 0x0000650006057a11 */ /* 0x000fe200030f0c05 */
[----:B------:R1:W-:Y:S01]  /*11e0*/  STL [R1+0x28], R22 ;  /* 0x0000281601007387 */ /* 0x0003e20000100800 */
[C---:B------:R-:W-:Y:S01]  /*11f0*/  ISETP.LT.OR P6, PT, R0.reuse, 0x1, P5 ;  /* 0x000000010000780c */ /* 0x040fe20002fc1670 */
[----:B------:R-:W-:Y:S01]  /*1200*/  IMAD.MOV.U32 R246, RZ, RZ, 0x20 ;  /* 0x00000020fff67424 */ /* 0x000fe200078e00ff */
[----:B------:R-:W-:Y:S01]  /*1210*/  ISETP.LT.OR P5, PT, R0, 0x21, P5 ;  /* 0x000000210000780c */ /* 0x000fe20002fa1670 */
[----:B------:R4:W-:Y:S01]  /*1220*/  LDGSTS.E.BYPASS.LTC128B.128 [R240+0x80], [R4.64], !P4 ;  /* 0x0008000004f07fae */ /* 0x0009e2000e101d56 */
[C---:B------:R-:W-:Y:S01]  /*1230*/  LEA R6, P4, R7.reuse, R4, 0x6 ;  /* 0x0000000407067211 */ /* 0x040fe200078830ff */
[----:B------:R-:W-:Y:S01]  /*1240*/  IMAD.MOV.U32 R149, RZ, RZ, 0x1 ;  /* 0x00000001ff957424 */ /* 0x000fe200078e00ff */
[----:B------:R-:W-:Y:S01]  /*1250*/  SHF.R.S32.HI R13, RZ, 0x1f, R17 ;  /* 0x0000001fff0d7819 */ /* 0x000fe20000011411 */
[----:B------:R4:W-:Y:S01]  /*1260*/  LDGSTS.E.BYPASS.LTC128B.128 [R240+0x2080], [R4.64+0x80], !P1 ;  /* 0x0208008004f07fae */ /* 0x0009e2000c901d56 */
[----:B------:R-:W-:Y:S01]  /*1270*/  ISETP.GE.AND P1, PT, R24, c[0x0][0x19c], PT ;  /* 0x0000670018007a0c */ /* 0x000fe20003f26270 */
[----:B--2---:R-:W-:Y:S01]  /*1280*/  IMAD.MOV.U32 R8, RZ, RZ, c[0x0][0x1ac] ;  /* 0x00006b00ff087624 */ /* 0x004fe200078e00ff */
[----:B------:R-:W-:Y:S01]  /*1290*/  CS2R R114, SRZ ;  /* 0x0000000000727805 */ /* 0x000fe2000001ff00 */
[----:B------:R-:W-:Y:S01]  /*12a0*/  IMAD.U32 R9, RZ, RZ, UR25 ;  /* 0x00000019ff097e24 */ /* 0x000fe2000f8e00ff */
[----:B------:R-:W-:Y:S01]  /*12b0*/  CS2R R112, SRZ ;  /* 0x0000000000707805 */ /* 0x000fe2000001ff00 */
[----:B------:R4:W-:Y:S01]  /*12c0*/  LDGSTS.E.BYPASS.LTC128B.128 [R240+0x4080], [R4.64+0x100], !P6 ;  /* 0x0408010004f07fae */ /* 0x0009e2000f101d56 */
        /* <DEDUP_REMOVED lines=76> */
[----:B------:R-:W-:Y:S01]  /*1790*/  ISETP.GE.AND P3, PT, R2, c[0x0][0x1fc], PT ;  /* 0x00007f0002007a0c */ /* 0x000fe20003f66270 */
[----:B------:R-:W-:Y:S01]  /*17a0*/  IMAD.IADD R19, R0, 0x1, -R14 ;  /* 0x0000000100137824 */ /* 0x000fe200078e0a0e */
[----:B------:R-:W-:Y:S01]  /*17b0*/  SEL R33, RZ, 0x1, P1 ;  /* 0x00000001ff217807 */ /* 0x000fe20000800000 */
[----:B------:R2:W-:Y:S01]  /*17c0*/  LDGSTS.E.BYPASS.LTC128B.128 [R240+0x11080], [R8.64], !P6 ;  /* 0x1108000008f07fae */ /* 0x0005e2000f101d56 */
[----:B------:R-:W-:Y:S01]  /*17d0*/  ISETP.GE.AND P6, PT, R2, c[0x0][0x1fc], PT ;  /* 0x00007f0002007a0c */ /* 0x000fe20003fc6270 */
[----:B------:R-:W-:Y:S01]  /*17e0*/  IMAD.WIDE.U32 R2, R250, c[0x0][0x208], R2 ;  /* 0x00008200fa027a25 */ /* 0x000fe200078e0002 */
[----:B---3--:R-:W-:Y:S01]  /*17f0*/  SEL R34, RZ, 0x1, P3 ;  /* 0x00000001ff227807 */ /* 0x008fe20001800000 */
[----:B------:R2:W-:Y:S01]  /*1800*/  LDGSTS.E.BYPASS.LTC128B.128 [R240+0x13080], [R8.64+0x80], !P2 ;  /* 0x1308008008f07fae */ /* 0x0005e2000d101d56 */
[----:B------:R-:W-:Y:S01]  /*1810*/  ISETP.GE.AND P3, PT, R24, c[0x0][0x16c], PT ;  /* 0x00005b0018007a0c */ /* 0x000fe20003f66270 */
[----:B------:R-:W-:Y:S01]  /*1820*/  CS2R R54, SRZ ;  /* 0x0000000000367805 */ /* 0x000fe2000001ff00 */
[----:B------:R-:W-:Y:S01]  /*1830*/  CS2R R52, SRZ ;  /* 0x0000000000347805 */ /* 0x000fe2000001ff00 */
[----:B------:R2:W-:Y:S01]  /*1840*/  LDGSTS.E.BYPASS.LTC128B.128 [R240+0x15080], [R8.64+0x100], !P5 ;  /* 0x1508010008f07fae */ /* 0x0005e2000e901d56 */
[----:B------:R-:W-:Y:S01]  /*1850*/  SEL R243, RZ, 0x8, P3 ;  /* 0x00000008fff37807 */ /* 0x000fe20001800000 */
[----:B------:R-:W-:Y:S01]  /*1860*/  CS2R R50, SRZ ;  /* 0x0000000000327805 */ /* 0x000fe2000001ff00 */
[----:B------:R-:W-:Y:S01]  /*1870*/  ISETP.GE.AND P3, PT, R21, c[0x0][0x1fc], PT ;  /* 0x00007f0015007a0c */ /* 0x000fe20003f66270 */
[----:B------:R2:W-:Y:S01]  /*1880*/  LDGSTS.E.BYPASS.LTC128B.128 [R240+0x17080], [R8.64+0x180], !P4 ;  /* 0x1708018008f07fae */ /* 0x0005e2000e101d56 */
[C---:B------:R-:W-:Y:S01]  /*1890*/  ISETP.GE.AND P4, PT, R20.reuse, c[0x0][0x16c], PT ;  /* 0x00005b0014007a0c */ /* 0x040fe20003f86270 */
[----:B------:R-:W-:Y:S01]  /*18a0*/  CS2R R48, SRZ ;  /* 0x0000000000307805 */ /* 0x000fe2000001ff00 */
[----:B------:R-:W-:Y:S01]  /*18b0*/  ISETP.GE.AND P5, PT, R20, c[0x0][0x1fc], PT ;  /* 0x00007f0014007a0c */ /* 0x000fe20003fa6270 */
[----:B------:R-:W-:Y:S01]  /*18c0*/  CS2R R46, SRZ ;  /* 0x00000000002e7805 */ /* 0x000fe2000001ff00 */
[----:B------:R-:W-:Y:S01]  /*18d0*/  CS2R R44, SRZ ;  /* 0x00000000002c7805 */ /* 0x000fe2000001ff00 */
[----:B------:R-:W-:Y:S01]  /*18e0*/  CS2R R42, SRZ ;  /* 0x00000000002a7805 */ /* 0x000fe2000001ff00 */
[----:B------:R-:W-:Y:S01]  /*18f0*/  CS2R R40, SRZ ;  /* 0x0000000000287805 */ /* 0x000fe2000001ff00 */
[----:B------:R-:W-:Y:S01]  /*1900*/  CS2R R38, SRZ ;  /* 0x0000000000267805 */ /* 0x000fe2000001ff00 */
[----:B------:R-:W-:Y:S01]  /*1910*/  USHF.L.U64.HI UR7, UR6, 0x5, UR7 ;  /* 0x0000000506077899 */ /* 0x000fe20008010207 */
[----:B----4-:R-:W-:Y:S01]  /*1920*/  SHF.R.S32.HI R5, RZ, 0x4, R15 ;  /* 0x00000004ff057819 */ /* 0x010fe2000001140f */
[----:B------:R-:W-:Y:S01]  /*1930*/  UISETP.GT.AND UP1, UPT, UR11, -0x1, UPT ;  /* 0xffffffff0b00788c */ /* 0x000fe2000bf24270 */
[----:B------:R-:W-:-:S02]  /*1940*/  SHF.R.S32.HI R4, RZ, 0x2, R17 ;  /* 0x00000002ff047819 */ /* 0x000fc40000011411 */
        /* <DEDUP_REMOVED lines=8> */
[----:B------:R-:W-:Y:S02]  /*19d0*/  IMAD R5, R250, c[0x0][0x20c], R5 ;  /* 0x00008300fa057a24 */ /* 0x000fe400078e0205 */
[----:B------:R-:W-:Y:S02]  /*19e0*/  IMAD.IADD R23, R0, 0x1, -R11 ;  /* 0x0000000100177824 */ /* 0x000fe400078e0a0b */
[----:B------:R-:W-:Y:S02]  /*19f0*/  IMAD.IADD R3, R3, 0x1, R5 ;  /* 0x0000000103037824 */ /* 0x000fe400078e0205 */
[----:B------:R-:W-:Y:S01]  /*1a00*/  IMAD R0, R30, c[0x0][0x210], RZ ;  /* 0x000084001e007a24 */ /* 0x000fe200078e02ff */
[----:B------:R-:W-:Y:S01]  /*1a10*/  SEL R30, RZ, 0x4, P3 ;  /* 0x00000004ff1e7807 */ /* 0x000fe20001800000 */
[----:B------:R-:W-:Y:S01]  /*1a20*/  IMAD.WIDE.U32 R2, R148, c[0x0][0x210], R2 ;  /* 0x0000840094027a25 */ /* 0x000fe200078e0002 */
[C---:B------:R-:W-:Y:S02]  /*1a30*/  ISETP.LT.OR P3, PT, R10.reuse, 0x1, P6 ;  /* 0x000000010a00780c */ /* 0x040fe40003761670 */
[----:B------:R-:W-:Y:S01]  /*1a40*/  ISETP.LT.OR P6, PT, R10, 0x21, P6 ;  /* 0x000000210a00780c */ /* 0x000fe200037c1670 */
[----:B------:R-:W-:-:S02]  /*1a50*/  IMAD R0, R148, c[0x0][0x214], R0 ;  /* 0x0000850094007a24 */ /* 0x000fc400078e0200 */
[----:B-1----:R-:W-:Y:S01]  /*1a60*/  IMAD.IADD R22, R4, 0x1, -R12 ;  /* 0x0000000104167824 */ /* 0x002fe200078e0a0c */
[----:B------:R-:W-:Y:S01]  /*1a70*/  @!P0 LEA R12, P2, R25, c[0x0][0x258], 0x2 ;  /* 0x00009600190c8a11 */ /* 0x000fe200078410ff */
[----:B------:R-:W-:Y:S02]  /*1a80*/  IMAD.IADD R3, R3, 0x1, R0 ;  /* 0x0000000103037824 */ /* 0x000fe400078e0200 */
[----:B------:R-:W-:Y:S01]  /*1a90*/  IMAD.U32 R0, RZ, RZ, UR17 ;  /* 0x00000011ff007e24 */ /* 0x000fe2000f8e00ff */
[----:B------:R-:W-:Y:S01]  /*1aa0*/  @!P0 LEA.HI.X R13, R25, c[0x0][0x25c], R28, 0x2, P2 ;  /* 0x00009700190d8a11 */ /* 0x000fe200010f141c */
[----:B------:R-:W-:Y:S01]  /*1ab0*/  IMAD.WIDE.U32 R36, R31, c[0x0][0x218], R2 ;  /* 0x000086001f247a25 */ /* 0x000fe200078e0002 */
[----:B------:R-:W-:Y:S02]  /*1ac0*/  SEL R28, RZ, 0xffffffff, P4 ;  /* 0xffffffffff1c7807 */ /* 0x000fe40002000000 */
[----:B------:R-:W-:Y:S01]  /*1ad0*/  ISETP.GE.AND P4, PT, R21, c[0x0][0x16c], PT ;  /* 0x00005b0015007a0c */ /* 0x000fe20003f86270 */
[----:B------:R-:W-:Y:S01]  /*1ae0*/  IMAD.U32 R2, RZ, RZ, UR24 ;  /* 0x00000018ff027e24 */ /* 0x000fe2000f8e00ff */
[----:B------:R-:W-:Y:S01]  /*1af0*/  IADD3 R35, R37, UR4, RZ ;  /* 0x0000000425237c10 */ /* 0x000fe2000fffe0ff */
[----:B------:R-:W-:Y:S01]  /*1b00*/  IMAD.U32 R3, RZ, RZ, UR25 ;  /* 0x00000019ff037e24 */ /* 0x000fe2000f8e00ff */
[----:B------:R-:W-:Y:S01]  /*1b10*/  ISETP.GE.AND P2, PT, R20, c[0x0][0x1fc], PT ;  /* 0x00007f0014007a0c */ /* 0x000fe20003f46270 */
[----:B------:R-:W-:Y:S01]  /*1b20*/  ULDC.64 UR4, c[0x0][0x240] ;  /* 0x0000900000047ab9 */ /* 0x000fe20000000a00 */
[C---:B------:R-:W-:Y:S01]  /*1b30*/  LEA R3, P1, R2.reuse, R36, 0x6 ;  /* 0x0000002402037211 */ /* 0x040fe200078230ff */
[----:B------:R-:W-:Y:S01]  /*1b40*/  UIMAD UR4, UR10, UR4, URZ ;  /* 0x000000040a0472a4 */ /* 0x000fe2000f8e023f */
[----:B------:R-:W-:Y:S01]  /*1b50*/  SEL R31, RZ, 0x4, P4 ;  /* 0x00000004ff1f7807 */ /* 0x000fe20002000000 */
[----:B------:R1:W-:Y:S01]  /*1b60*/  STL.64 [R1+0x10], R36 ;  /* 0x0000102401007387 */ /* 0x0003e20000100a00 */
        /* <DEDUP_REMOVED lines=10> */
[----:B------:R-:W-:Y:S01]  /*1c10*/  ISETP.GE.AND P4, PT, R21, c[0x0][0x1fc], PT ;  /* 0x00007f0015007a0c */ /* 0x000fe20003f86270 */
[----:B------:R-:W-:Y:S01]  /*1c20*/  UIADD3 UR5, -UR15, UR5, UR10 ;  /* 0x000000050f057290 */ /* 0x000fe2000fffe10a */
[----:B------:R3:W-:Y:S01]  /*1c30*/  @!P0 LDGSTS.E.BYPASS.LTC128B.128 [R0+0x20080], [R12.64] ;  /* 0x200800000c008fae */ /* 0x0007e2000b901d56 */
[----:B------:R-:W-:Y:S01]  /*1c40*/  SEL R25, RZ, 0xffffffff, P2 ;  /* 0xffffffffff197807 */ /* 0x000fe20001000000 */
[----:B------:R-:W-:Y:S01]  /*1c50*/  ULDC UR4, c[0x0][0x2a0] ;  /* 0x0000a80000047ab9 */ /* 0x000fe20000000800 */
[----:B------:R-:W-:Y:S01]  /*1c60*/  SEL R242, RZ, 0x8, P1 ;  /* 0x00000008fff27807 */ /* 0x000fe20000800000 */
[----:B------:R-:W0:Y:S01]  /*1c70*/  LDGDEPBAR ;  /* 0x00000000000079af */ /* 0x000e220000000000 */
[C---:B------:R-:W-:Y:S01]  /*1c80*/  ISETP.LT.OR P2, PT, R10.reuse, 0x1, P5 ;  /* 0x000000010a00780c */ /* 0x040fe20002f41670 */
[----:B------:R-:W-:Y:S01]  /*1c90*/  ULOP3.LUT UR4, URZ, UR4, URZ, 0x33, !UPT ;  /* 0x000000043f047292 */ /* 0x000fe2000f8e333f */
[C---:B------:R-:W-:Y:S01]  /*1ca0*/  ISETP.LT.OR P1, PT, R10.reuse, 0x1, P4 ;  /* 0x000000010a00780c */ /* 0x040fe20002721670 */
[----:B------:R4:W-:Y:S01]  /*1cb0*/  LDGSTS.E.BYPASS.LTC128B.128 [R240+0x18080], [R4.64], !P3 ;  /* 0x1808000004f07fae */ /* 0x0009e2000d901d56 */
[C---:B------:R-:W-:Y:S01]  /*1cc0*/  ISETP.LT.OR P5, PT, R10.reuse, 0x21, P5 ;  /* 0x000000210a00780c */ /* 0x040fe20002fa1670 */
[----:B------:R-:W-:Y:S01]  /*1cd0*/  USHF.L.U32 UR6, UR6, 0x5, URZ ;  /* 0x0000000506067899 */ /* 0x000fe2000800063f */
[----:B------:R-:W-:Y:S01]  /*1ce0*/  ISETP.LT.OR P4, PT, R10, 0x21, P4 ;  /* 0x000000210a00780c */ /* 0x000fe20002781670 */
[----:B------:R5:W-:Y:S01]  /*1cf0*/  STL [R1+0x24], R35 ;  /* 0x0000242301007387 */ /* 0x000be20000100800 */
[----:B-1----:R-:W-:-:S05]  /*1d00*/  CS2R R36, SRZ ;  /* 0x0000000000247805 */ /* 0x002fca000001ff00 */
[----:B------:R4:W-:Y:S01]  /*1d10*/  LDGSTS.E.BYPASS.LTC128B.128 [R240+0x1a080], [R4.64+0x80], !P2 ;  /* 0x1a08008004f07fae */ /* 0x0009e2000d101d56 */
[----:B------:R-:W-:-:S03]  /*1d20*/  LEA R20, P2, R27, c[0x0][0x280], 0x2 ;  /* 0x0000a0001b147a11 */ /* 0x000fc600078410ff */
[----:B------:R4:W-:Y:S01]  /*1d30*/  LDGSTS.E.BYPASS.LTC128B.128 [R240+0x1c080], [R4.64+0x100], !P1 ;  /* 0x1c08010004f07fae */ /* 0x0009e2000c901d56 */
[----:B------:R-:W-:Y:S01]  /*1d40*/  LEA.HI.X R21, R27, c[0x0][0x284], R32, 0x2, P2 ;  /* 0x0000a1001b157a11 */ /* 0x000fe200010f1420 */
[----:B---3--:R-:W-:Y:S01]  /*1d50*/  IMAD.IADD R0, R248, 0x1, -R2 ;  /* 0x00000001f8007824 */ /* 0x008fe200078e0a02 */
        /* <DEDUP_REMOVED lines=62> */
[----:B----4-:R-:W-:Y:S01]  /*2140*/  IMAD.IADD R4, R248, 0x1, -R0 ;  /* 0x00000001f8047824 */ /* 0x010fe200078e0a00 */
        /* <DEDUP_REMOVED lines=27> */
[----:B-----5:R-:W-:Y:S01]  /*2300*/  CS2R R34, SRZ ;  /* 0x0000000000227805 */ /* 0x020fe2000001ff00 */
        /* <DEDUP_REMOVED lines=38> */
.L_x_782:
        /* <DEDUP_REMOVED lines=171> */
.L_x_774:
[----:B------:R-:W-:Y:S11]  /*3020*/  ISETP.NE.AND P1, PT, R200, c[0x0][0x2a8], PT ;  /* 0x0000aa00c8007a0c */ /* 0x000ff60003f25270 */
[----:B------:R-:W-:Y:S02]  /*3030*/  @!UPT UIADD3 URZ, URZ, URZ, URZ ;  /* 0x0000003f3f3ff290 */ /* 0x000fe4000fffe03f */
[----:B------:R-:W-:Y:S05]  /*3040*/  @P1 IMAD.HI.U32 R6, R4, c[0x0][0x2ac], RZ ;  /* 0x0000ab0004061a27 */ /* 0x000fea00078e00ff */
[----:B------:R-:W-:Y:S02]  /*3050*/  @P1 SHF.R.U32.HI R4, RZ, c[0x0][0x2b0], R6 ;  /* 0x0000ac00ff041a19 */ /* 0x000fe40000011606 */
.L_x_775:
[----:B------:R-:W-:Y:S05]  /*3060*/  BSYNC B0 ;  /* 0x0000000000007941 */ /* 0x000fea0003800000 */
.L_x_773:
[----:B--2---:R-:W2:Y:S01]  /*3070*/  LDL R7, [R1+0x8] ;  /* 0x0000080001077983 */ /* 0x004ea20000100800 */
[----:B------:R-:W-:Y:S04]  /*3080*/  IMAD.MOV.U32 R6, RZ, RZ, c[0x0][0x2a8] ;  /* 0x0000aa00ff067624 */ /* 0x000fe800078e00ff */
[----:B------:R-:W-:Y:S04]  /*3090*/  IMAD R4, R4, R6, -UR15 ;  /* 0x8000000f04047e24 */ /* 0x000fe8000f8e0206 */
[----:B--2---:R-:W-:Y:S05]  /*30a0*/  IMAD.IADD R4, R4, 0x1, -R7 ;  /* 0x0000000104047824 */ /* 0x004fea00078e0a07 */
[----:B------:R-:W-:Y:S02]  /*30b0*/  IADD3 R6, R4, c[0x0][0x2a8], RZ ;  /* 0x0000aa0004067a10 */ /* 0x000fe40007ffe0ff */
[----:B------:R-:W-:Y:S02]  /*30c0*/  IMNMX R176, R176, R4, !PT ;  /* 0x00000004b0b07217 */ /* 0x000fe40007800200 */
[----:B------:R-:W-:Y:S02]  /*30d0*/  IMNMX R177, R177, R6, PT ;  /* 0x00000006b1b17217 */ /* 0x000fe40003800200 */
.L_x_772:
        /* <DEDUP_REMOVED lines=18> */
.L_x_778:
[----:B------:R-:W-:Y:S11]  /*3200*/  ISETP.NE.AND P1, PT, R6, c[0x0][0x2a8], PT ;  /* 0x0000aa0006007a0c */ /* 0x000ff60003f25270 */
[----:B------:R-:W-:Y:S02]  /*3210*/  @!UPT UIADD3 URZ, URZ, URZ, URZ ;  /* 0x0000003f3f3ff290 */ /* 0x000fe4000fffe03f */
[----:B------:R-:W-:Y:S05]  /*3220*/  @P1 IMAD.HI.U32 R5, R4, c[0x0][0x2ac], RZ ;  /* 0x0000ab0004051a27 */ /* 0x000fea00078e00ff */
[----:B------:R-:W-:Y:S02]  /*3230*/  @P1 SHF.R.U32.HI R4, RZ, c[0x0][0x2b0], R5 ;  /* 0x0000ac00ff041a19 */ /* 0x000fe40000011605 */
.L_x_779:
[----:B------:R-:W-:Y:S05]  /*3240*/  BSYNC B0 ;  /* 0x0000000000007941 */ /* 0x000fea0003800000 */
.L_x_777:
[----:B------:R-:W3:Y:S01]  /*3250*/  LDL R6, [R1+0x8] ;  /* 0x0000080001067983 */ /* 0x000ee20000100800 */
[----:B------:R-:W-:Y:S04]  /*3260*/  IMAD.MOV.U32 R5, RZ, RZ, c[0x0][0x2a8] ;  /* 0x0000aa00ff057624 */ /* 0x000fe800078e00ff */
[----:B------:R-:W-:Y:S04]  /*3270*/  IMAD R4, R4, R5, -UR15 ;  /* 0x8000000f04047e24 */ /* 0x000fe8000f8e0205 */
[----:B---3--:R-:W-:Y:S05]  /*3280*/  IMAD.IADD R4, R4, 0x1, -R6 ;  /* 0x0000000104047824 */ /* 0x008fea00078e0a06 */
[----:B------:R-:W-:Y:S02]  /*3290*/  IADD3 R5, R4, c[0x0][0x2a8], RZ ;  /* 0x0000aa0004057a10 */ /* 0x000fe40007ffe0ff */
[----:B------:R-:W-:Y:S02]  /*32a0*/  IMNMX R178, R178, R4, !PT ;  /* 0x00000004b2b27217 */ /* 0x000fe40007800200 */
[----:B------:R-:W-:Y:S02]  /*32b0*/  IMNMX R179, R179, R5, PT ;  /* 0x00000005b3b37217 */ /* 0x000fe40003800200 */
.L_x_776:
        /* <DEDUP_REMOVED lines=463> */
.L_x_780:
        /* <DEDUP_REMOVED lines=157> */
.L_x_781:
        /* <DEDUP_REMOVED lines=217> */
.L_x_771:
[----:B------:R-:W-:Y:S05]  /*6710*/  @P1 EXIT ;  /* 0x000000000000194d */ /* 0x000fea0003800000 */
[----:B------:R-:W2:Y:S01]  /*6720*/  S2R R0, SR_CTAID.Y ;  /* 0x0000000000007919 */ /* 0x000ea20000002600 */
[----:B------:R-:W-:Y:S01]  /*6730*/  MOV R2, 0x1 ;  /* 0x0000000100027802 */ /* 0x000fe20000000f00 */
[----:B------:R-:W-:Y:S02]  /*6740*/  USHF.L.U32 UR5, UR11, 0xe, URZ ;  /* 0x0000000e0b057899 */ /* 0x000fe4000800063f */
[----:B-1----:R-:W1:Y:S04]  /*6750*/  S2R R11, SR_CTAID.Z ;  /* 0x00000000000b7919 */ /* 0x002e680000002700 */
[----:B------:R-:W-:Y:S01]  /*6760*/  BAR.SYNC.DEFER_BLOCKING 0x1, 0x100 ;  /* 0x0044000000007b1d */ /* 0x000fe20000010000 */
[----:B------:R-:W-:Y:S01]  /*6770*/  ISETP.NE.AND P1, PT, R2, c[0x0][0x338], PT ;  /* 0x0000ce0002007a0c */ /* 0x000fe20003f25270 */
[----:B------:R-:W-:Y:S01]  /*6780*/  USHF.R.S32.HI UR4, URZ, 0x1f, UR5 ;  /* 0x0000001f3f047899 */ /* 0x000fe20008011405 */
[----:B------:R-:W-:-:S11]  /*6790*/  IADD3 R2, P0, R248, UR5, RZ ;  /* 0x00000005f8027c10 */ /* 0x000fd6000ff1e0ff */
[----:B--2---:R-:W-:-:S05]  /*67a0*/  @P1 IMAD.HI.U32 R3, R0, c[0x0][0x33c], RZ ;  /* 0x0000cf0000031a27 */ /* 0x004fca00078e00ff */
[----:B------:R-:W-:Y:S02]  /*67b0*/  @P1 SHF.R.U32.HI R0, RZ, c[0x0][0x340], R3 ;  /* 0x0000d000ff001a19 */ /* 0x000fe40000011603 */
        /* <DEDUP_REMOVED lines=8> */
[----:B-1----:R-:W-:Y:S02]  /*6840*/  SHF.R.S32.HI R7, RZ, 0x1f, R11 ;  /* 0x0000001fff077819 */ /* 0x002fe4000001140b */
        /* <DEDUP_REMOVED lines=143> */
.L_x_783:
        /* <DEDUP_REMOVED lines=12> */
.L_x_1166:


//--------------------- .text._ZN7cutlass13device_kernelIN5flash19enable_sm80_to_sm89INS1_16FlashAttnBwdSm80INS1_25CollectiveMainloopBwdSm80ILi1ELi1EN4cute5tupleIJNS5_1CILi64EEES8_NS7_ILi256EEEEEENS_10bfloat16_tEfNS_4arch4Sm80ELb0ELb1ELb1ELb1ELb0ELb0ELb0ELb0ELi2ELi4ELi2ELi2ELb0EEENS1_21CollectiveEpilogueBwdISA_SB_SD_Li256ELb1ELb0ELi4EEENS1_19SingleTileSchedulerILb1ELb0ELb0ELi64EEEEEEEEEvNT_6ParamsE --------------------------
	.section	.text._ZN7cutlass13device_kernelIN5flash19enable_sm80_to_sm89INS1_16FlashAttnBwdSm80INS1_25CollectiveMainloopBwdSm80ILi1ELi1EN4cute5tupleIJNS5_1CILi64EEES8_NS7_ILi256EEEEEENS_10bfloat16_tEfNS_4arch4Sm80ELb0ELb1ELb1ELb1ELb0ELb0ELb0ELb0ELi2ELi4ELi2ELi2ELb0EEENS1_21CollectiveEpilogueBwdISA_SB_SD_Li256ELb1ELb0ELi4EEENS1_19SingleTileSchedulerILb1ELb0ELb0ELi64EEEEEEEEEvNT_6ParamsE,"ax",@progbits
	.sectioninfo	@"SHI_REGISTERS=255"
	.align	128
.text._ZN7cutlass13device_kernelIN5flash19enable_sm80_to_sm89INS1_16FlashAttnBwdSm80INS1_25CollectiveMainloopBwdSm80ILi1ELi1EN4cute5tupleIJNS5_1CILi64EEES8_NS7_ILi256EEEEEENS_10bfloat16_tEfNS_4arch4Sm80ELb0ELb1ELb1ELb1ELb0ELb0ELb0ELb0ELi2ELi4ELi2ELi2ELb0EEENS1_21CollectiveEpilogueBwdISA_SB_SD_Li256ELb1ELb0ELi4EEENS1_19SingleTileSchedulerILb1ELb0ELb0ELi64EEEEEEEEEvNT_6ParamsE:
        .type           _ZN7cutlass13device_kernelIN5flash19enable_sm80_to_sm89INS1_16FlashAttnBwdSm80INS1_25CollectiveMainloopBwdSm80ILi1ELi1EN4cute5tupleIJNS5_1CILi64EEES8_NS7_ILi256EEEEEENS_10bfloat16_tEfNS_4arch4Sm80ELb0ELb1ELb1ELb1ELb0ELb0ELb0ELb0ELi2ELi4ELi2ELi2ELb0EEENS1_21CollectiveEpilogueBwdISA_SB_SD_Li256ELb1ELb0ELi4EEENS1_19SingleTileSchedulerILb1ELb0ELb0ELi64EEEEEEEEEvNT_6ParamsE,@function
        .size           _ZN7cutlass13device_kernelIN5flash19enable_sm80_to_sm89INS1_16FlashAttnBwdSm80INS1_25CollectiveMainloopBwdSm80ILi1ELi1EN4cute5tupleIJNS5_1CILi64EEES8_NS7_ILi256EEEEEENS_10bfloat16_tEfNS_4arch4Sm80ELb0ELb1ELb1ELb1ELb0ELb0ELb0ELb0ELi2ELi4ELi2ELi2ELb0EEENS1_21CollectiveEpilogueBwdISA_SB_SD_Li256ELb1ELb0ELi4EEENS1_19SingleTileSchedulerILb1ELb0ELb0ELi64EEEEEEEEEvNT_6ParamsE,(.L_x_1167 - _ZN7cutlass13device_kernelIN5flash19enable_sm80_to_sm89INS1_16FlashAttnBwdSm80INS1_25CollectiveMainloopBwdSm80ILi1ELi1EN4cute5tupleIJNS5_1CILi64EEES8_NS7_ILi256EEEEEENS_10bfloat16_tEfNS_4arch4Sm80ELb0ELb1ELb1ELb1ELb0ELb0ELb0ELb0ELi2ELi4ELi2ELi2ELb0EEENS1_21CollectiveEpilogueBwdISA_SB_SD_Li256ELb1ELb0ELi4EEENS1_19SingleTileSchedulerILb1ELb0ELb0ELi64EEEEEEEEEvNT_6ParamsE)
        .other          _ZN7cutlass13device_kernelIN5flash19enable_sm80_to_sm89INS1_16FlashAttnBwdSm80INS1_25CollectiveMainloopBwdSm80ILi1ELi1EN4cute5tupleIJNS5_1CILi64EEES8_NS7_ILi256EEEEEENS_10bfloat16_tEfNS_4arch4Sm80ELb0ELb1ELb1ELb1ELb0ELb0ELb0ELb0ELi2ELi4ELi2ELi2ELb0EEENS1_21CollectiveEpilogueBwdISA_SB_SD_Li256ELb1ELb0ELi4EEENS1_19SingleTileSchedulerILb1ELb0ELb0ELi64EEEEEEEEEvNT_6ParamsE,@"STO_CUDA_ENTRY STV_DEFAULT"
_ZN7cutlass13device_kernelIN5flash19enable_sm80_to_sm89INS1_16FlashAttnBwdSm80INS1_25CollectiveMainloopBwdSm80ILi1ELi1EN4cute5tupleIJNS5_1CILi64EEES8_NS7_ILi256EEEEEENS_10bfloat16_tEfNS_4arch4Sm80ELb0ELb1ELb1ELb1ELb0ELb0ELb0ELb0ELi2ELi4ELi2ELi2ELb0EEENS1_21CollectiveEpilogueBwdISA_SB_SD_Li256ELb1ELb0ELi4EEENS1_19SingleTileSchedulerILb1ELb0ELb0ELi64EEEEEEEEEvNT_6ParamsE:
        /* <DEDUP_REMOVED lines=18> */
.L_x_785:
        /* <DEDUP_REMOVED lines=8> */
.L_x_787:
[----:B------:R-:W-:Y:S02]  /*01a0*/  MOV R0, c[0x0][0x3a4] ;  /* 0x0000e90000007a02 */ /* 0x000fe40000000f00 */
.L_x_786:
[----:B------:R-:W-:-:S06]  /*01b0*/  USHF.L.U32 UR14, UR10, 0x6, URZ ;  /* 0x000000060a0e7899 */ /* 0x000fcc000800063f */
[----:B-----5:R-:W-:-:S04]  /*01c0*/  ISETP.LE.AND P0, PT, R0, UR14, PT ;  /* 0x0000000e00007c0c */ /* 0x020fc8000bf03270 */
[----:B------:R-:W-:-:S05]  /*01d0*/  SEL R0, R5, 0xffffffff, !P0 ;  /* 0xffffffff05007807 */ /* 0x000fca0004000000 */
[----:B------:R2:W-:Y:S01]  /*01e0*/  STL [R1+0x3c], R0 ;  /* 0x00003c0001007387 */ /* 0x0005e20000100800 */
[----:B------:R-:W-:Y:S05]  /*01f0*/  BRA `(.L_x_788) ;  /* 0x0000012000007947 */ /* 0x000fea0003800000 */
.L_x_784:
[----:B--2-4-:R-:W-:-:S04]  /*0200*/  ISETP.NE.U32.AND P0, PT, RZ, c[0x0][0x3c0], PT ;  /* 0x0000f000ff007a0c */ /* 0x014fc80003f05070 */
[----:B------:R-:W-:-:S13]  /*0210*/  ISETP.NE.AND.EX P0, PT, RZ, c[0x0][0x3c4], PT, P0 ;  /* 0x0000f100ff007a0c */ /* 0x000fda0003f05300 */
[----:B------:R-:W-:Y:S05]  /*0220*/  @!P0 BRA `(.L_x_789) ;  /* 0x0000002000008947 */ /* 0x000fea0003800000 */
[----:B------:R1:W5:Y:S01]  /*0230*/  LDG.E R0, [R2.64] ;  /* 0x0000001002007981 */ /* 0x000362000c1e1900 */
[----:B------:R-:W-:Y:S05]  /*0240*/  BRA `(.L_x_790) ;  /* 0x0000009000007947 */ /* 0x000fea0003800000 */
.L_x_789:
        /* <DEDUP_REMOVED lines=8> */
.L_x_791:
[----:B------:R-:W-:Y:S02]  /*02d0*/  MOV R0, c[0x0][0x3a4] ;  /* 0x0000e90000007a02 */ /* 0x000fe40000000f00 */
.L_x_790:
[----:B------:R-:W-:-:S06]  /*02e0*/  USHF.L.U32 UR14, UR10, 0x6, URZ ;  /* 0x000000060a0e7899 */ /* 0x000fcc000800063f */
[----:B-----5:R-:W-:-:S04]  /*02f0*/  ISETP.LE.AND P0, PT, R0, UR14, PT ;  /* 0x0000000e00007c0c */ /* 0x020fc8000bf03270 */
[----:B------:R-:W-:-:S05]  /*0300*/  SEL R0, R5, 0xffffffff, !P0 ;  /* 0xffffffff05007807 */ /* 0x000fca0004000000 */
[----:B------:R2:W-:Y:S04]  /*0310*/  STL [R1+0x3c], R0 ;  /* 0x00003c0001007387 */ /* 0x0005e80000100800 */
.L_x_788:
        /* <DEDUP_REMOVED lines=15> */
[C---:B------:R-:W-:Y:S01]  /*0410*/  IMAD.WIDE R4, R88.reuse, R8, c[0x0][0x2d0] ;  /* 0x0000b40058047625 */ /* 0x040fe200078e0208 */
[----:B------:R-:W-:Y:S01]  /*0420*/  ULDC UR13, c[0x0][0x168] ;  /* 0x00005a00000d7ab9 */ /* 0x000fe20000000800 */
[----:B------:R1:W5:Y:S01]  /*0430*/  @P3 LDG.E R16, [R6.64] ;  /* 0x0000001006103981 */ /* 0x000362000c1e1900 */
[----:B------:R-:W-:Y:S01]  /*0440*/  ULDC UR7, c[0x0][0x198] ;  /* 0x0000660000077ab9 */ /* 0x000fe20000000800 */
[----:B------:R-:W-:Y:S01]  /*0450*/  IMAD.MOV.U32 R84, RZ, RZ, RZ ;  /* 0x000000ffff547224 */ /* 0x000fe200078e00ff */
[----:B------:R-:W-:Y:S01]  /*0460*/  P2R R85, PR, RZ, 0x8 ;  /* 0x00000008ff557803 */ /* 0x000fe20000000000 */
[----:B------:R1:W5:Y:S01]  /*0470*/  @P2 LDG.E R13, [R4.64] ;  /* 0x00000010040d2981 */ /* 0x000362000c1e1900 */
        /* <DEDUP_REMOVED lines=12> */
.L_x_792:
[----:B-1-3--:R-:W-:-:S04]  /*0540*/  ISETP.NE.U32.AND P0, PT, RZ, c[0x0][0x2e0], PT ;  /* 0x0000b800ff007a0c */ /* 0x00afc80003f05070 */
[----:B------:R-:W-:-:S13]  /*0550*/  ISETP.NE.AND.EX P0, PT, RZ, c[0x0][0x2e4], PT, P0 ;  /* 0x0000b900ff007a0c */ /* 0x000fda0003f05300 */
[----:B------:R-:W-:Y:S05]  /*0560*/  @!P0 BRA `(.L_x_793) ;  /* 0x0000004000008947 */ /* 0x000fea0003800000 */
[----:B------:R-:W-:-:S05]  /*0570*/  IMAD.WIDE R2, R88, R8, c[0x0][0x2e0] ;  /* 0x0000b80058027625 */ /* 0x000fca00078e0208 */
[----:B------:R-:W2:Y:S02]  /*0580*/  LDG.E R0, [R2.64] ;  /* 0x0000001002007981 */ /* 0x000ea4000c1e1900 */
[----:B--2---:R1:W2:Y:S02]  /*0590*/  R2UR UR7, R0 ;  /* 0x00000000000773c2 */ /* 0x0042a400000e0000 */
[----:B-12---:R-:W-:Y:S05]  /*05a0*/  BRA `(.L_x_794) ;  /* 0x0000006000007947 */ /* 0x006fea0003800000 */
.L_x_793:
[----:B------:R-:W-:Y:S05]  /*05b0*/  @!P2 BRA `(.L_x_794) ;  /* 0x000000500000a947 */ /* 0x000fea0003800000 */
[----:B------:R-:W2:Y:S04]  /*05c0*/  LDG.E R2, [R4.64] ;  /* 0x0000001004027981 */ /* 0x000ea8000c1e1900 */
[----:B------:R-:W3:Y:S01]  /*05d0*/  LDG.E R0, [R4.64+0x4] ;  /* 0x0000041004007981 */ /* 0x000ee2000c1e1900 */
[----:B--2---:R-:W1:Y:S08]  /*05e0*/  R2UR UR7, R2 ;  /* 0x00000000020773c2 */ /* 0x004e7000000e0000 */
[----:B---3--:R-:W1:Y:S02]  /*05f0*/  R2UR UR4, R0 ;  /* 0x00000000000473c2 */ /* 0x008e6400000e0000 */
[----:B-1----:R-:W-:-:S06]  /*0600*/  UIADD3 UR7, -UR7, UR4, URZ ;  /* 0x0000000407077290 */ /* 0x002fcc000fffe13f */
.L_x_794:
        /* <DEDUP_REMOVED lines=15> */
.L_x_795:
[----:B------:R-:W-:Y:S01]  /*0700*/  UIADD3 UR4, UR14, UR13, -UR7 ;  /* 0x0000000d0e047290 */ /* 0x000fe2000fffe807 */
[----:B------:R-:W-:Y:S01]  /*0710*/  PLOP3.LUT P0, PT, PT, PT, PT, 0x80, 0x0 ;  /* 0x000000000000781c */ /* 0x000fe20003f0f070 */
[----:B------:R-:W-:Y:S01]  /*0720*/  ULDC UR5, c[0x0][0x2a4] ;  /* 0x0000a90000057ab9 */ /* 0x000fe20000000800 */
[----:B------:R-:W-:Y:S01]  /*0730*/  CS2R R10, SRZ ;  /* 0x00000000000a7805 */ /* 0x000fe2000001ff00 */
[----:B------:R-:W-:Y:S01]  /*0740*/  UIADD3 UR5, UR4, -UR5, URZ ;  /* 0x8000000504057290 */ /* 0x000fe2000fffe03f */
[----:B------:R-:W-:Y:S01]  /*0750*/  IMAD.MOV.U32 R142, RZ, RZ, RZ ;  /* 0x000000ffff8e7224 */ /* 0x000fe200078e00ff */
[----:B------:R-:W-:Y:S01]  /*0760*/  CS2R R146, SRZ ;  /* 0x0000000000927805 */ /* 0x000fe2000001ff00 */
[----:B------:R-:W-:Y:S01]  /*0770*/  IMAD.MOV.U32 R140, RZ, RZ, RZ ;  /* 0x000000ffff8c7224 */ /* 0x000fe200078e00ff */
[----:B------:R-:W-:Y:S01]  /*0780*/  USHF.R.S32.HI UR4, URZ, 0x1f, UR5 ;  /* 0x0000001f3f047899 */ /* 0x000fe20008011405 */
[----:B------:R-:W-:Y:S01]  /*0790*/  CS2R R144, SRZ ;  /* 0x0000000000907805 */ /* 0x000fe2000001ff00 */
[----:B------:R-:W-:Y:S01]  /*07a0*/  MOV R12, RZ ;  /* 0x000000ff000c7202 */ /* 0x000fe20000000f00 */
[----:B------:R-:W-:Y:S01]  /*07b0*/  IMAD.MOV.U32 R138, RZ, RZ, RZ ;  /* 0x000000ffff8a7224 */ /* 0x000fe200078e00ff */
[----:B------:R-:W-:Y:S01]  /*07c0*/  ULEA.HI UR4, UR4, UR5, URZ, 0x6 ;  /* 0x0000000504047291 */ /* 0x000fe2000f8f303f */
[----:B------:R-:W-:Y:S01]  /*07d0*/  CS2R R136, SRZ ;  /* 0x0000000000887805 */ /* 0x000fe2000001ff00 */
[----:B------:R-:W-:Y:S01]  /*07e0*/  CS2R R134, SRZ ;  /* 0x0000000000867805 */ /* 0x000fe2000001ff00 */
[----:B------:R-:W-:Y:S01]  /*07f0*/  CS2R R6, SRZ ;  /* 0x0000000000067805 */ /* 0x000fe2000001ff00 */
[----:B------:R-:W-:Y:S01]  /*0800*/  USHF.R.S32.HI UR6, URZ, 0x6, UR4 ;  /* 0x000000063f067899 */ /* 0x000fe20008011404 */
[----:B------:R-:W-:Y:S01]  /*0810*/  MOV R132, RZ ;  /* 0x000000ff00847202 */ /* 0x000fe20000000f00 */
[----:B------:R-:W-:Y:S01]  /*0820*/  CS2R R8, SRZ ;  /* 0x0000000000087805 */ /* 0x000fe2000001ff00 */
[----:B------:R-:W-:Y:S01]  /*0830*/  IMAD.MOV.U32 R126, RZ, RZ, RZ ;  /* 0x000000ffff7e7224 */ /* 0x000fe200078e00ff */
[----:B------:R-:W-:Y:S01]  /*0840*/  UISETP.LT.AND UP0, UPT, URZ, UR6, UPT ;  /* 0x000000063f00728c */ /* 0x000fe2000bf01270 */
[----:B------:R-:W-:Y:S01]  /*0850*/  MOV R124, RZ ;  /* 0x000000ff007c7202 */ /* 0x000fe20000000f00 */
[----:B------:R-:W-:Y:S01]  /*0860*/  CS2R R130, SRZ ;  /* 0x0000000000827805 */ /* 0x000fe2000001ff00 */
[----:B------:R-:W-:Y:S01]  /*0870*/  CS2R R14, SRZ ;  /* 0x00000000000e7805 */ /* 0x000fe2000001ff00 */
[----:B------:R-:W-:Y:S01]  /*0880*/  USEL UR6, URZ, UR6, !UP0 ;  /* 0x000000063f067287 */ /* 0x000fe2000c000000 */
[----:B------:R-:W-:Y:S01]  /*0890*/  IMAD.MOV.U32 R128, RZ, RZ, RZ ;  /* 0x000000ffff807224 */ /* 0x000fe200078e00ff */
[----:B------:R-:W-:Y:S01]  /*08a0*/  MOV R122, RZ ;  /* 0x000000ff007a7202 */ /* 0x000fe20000000f00 */
[----:B------:R-:W-:Y:S01]  /*08b0*/  CS2R R120, SRZ ;  /* 0x0000000000787805 */ /* 0x000fe2000001ff00 */
[----:B------:R-:W-:Y:S01]  /*08c0*/  UISETP.GT.AND UP0, UPT, UR12, UR6, UPT ;  /* 0x000000060c00728c */ /* 0x000fe2000bf04270 */
[----:B------:R-:W-:Y:S01]  /*08d0*/  IMAD.MOV.U32 R17, RZ, RZ, RZ ;  /* 0x000000ffff117224 */ /* 0x000fe200078e00ff */
[----:B------:R-:W-:Y:S01]  /*08e0*/  MOV R118, RZ ;  /* 0x000000ff00767202 */ /* 0x000fe20000000f00 */
[----:B------:R-:W-:Y:S01]  /*08f0*/  CS2R R18, SRZ ;  /* 0x0000000000127805 */ /* 0x000fe2000001ff00 */
[----:B------:R-:W-:Y:S01]  /*0900*/  IMAD.MOV.U32 R116, RZ, RZ, RZ ;  /* 0x000000ffff747224 */ /* 0x000fe200078e00ff */
[----:B------:R-:W-:Y:S01]  /*0910*/  MOV R110, RZ ;  /* 0x000000ff006e7202 */ /* 0x000fe20000000f00 */
        /* <DEDUP_REMOVED lines=51> */
[----:B------:R-:W-:Y:S01]  /*0c50*/  UIADD3 UR11, -UR14, UR7, URZ ;  /* 0x000000070e0b7290 */ /* 0x000fe2000fffe13f */
[----:B------:R-:W-:Y:S01]  /*0c60*/  SHF.R.S32.HI R21, RZ, 0x1f, R88 ;  /* 0x0000001fff157819 */ /* 0x000fe20000011458 */
[----:B------:R-:W-:Y:S01]  /*0c70*/  USHF.R.S32.HI UR8, URZ, 0x1f, UR6 ;  /* 0x0000001f3f087899 */ /* 0x000fe20008011406 */
[----:B------:R-:W-:Y:S01]  /*0c80*/  ISETP.NE.AND P0, PT, R0, 0x1, PT ;  /* 0x000000010000780c */ /* 0x000fe20003f05270 */
[----:B------:R-:W-:Y:S01]  /*0c90*/  IMAD.MOV.U32 R0, RZ, RZ, R86 ;  /* 0x000000ffff007224 */ /* 0x000fe200078e0056 */
[----:B------:R-:W-:Y:S01]  /*0ca0*/  LEA.HI R10, R35, R87, RZ, 0x3 ;  /* 0x00000057230a7211 */ /* 0x000fe200078f18ff */
[----:B------:R-:W-:Y:S01]  /*0cb0*/  ULDC.64 UR4, c[0x0][0x178] ;  /* 0x00005e0000047ab9 */ /* 0x000fe20000000a00 */
[----:B------:R-:W-:Y:S01]  /*0cc0*/  SEL R11, R88, RZ, !P2 ;  /* 0x000000ff580b7207 */ /* 0x000fe20005000000 */
[C---:B------:R-:W-:Y:S01]  /*0cd0*/  IMAD.SHL.U32 R19, R87.reuse, 0x4, RZ ;  /* 0x0000000457137824 */ /* 0x040fe200078e00ff */
[----:B------:R-:W-:Y:S01]  /*0ce0*/  LOP3.LUT R2, R10, 0xfffffff8, RZ, 0xc0, !PT ;  /* 0xfffffff80a027812 */ /* 0x000fe200078ec0ff */
[----:B------:R-:W-:Y:S01]  /*0cf0*/  UIMAD UR9, UR8, UR4, URZ ;  /* 0x00000004080972a4 */ /* 0x000fe2000f8e023f */
[----:B------:R-:W-:Y:S01]  /*0d00*/  SHF.R.S32.HI R248, RZ, 0x3, R10 ;  /* 0x00000003fff87819 */ /* 0x000fe2000001140a */
[----:B------:R-:W-:Y:S01]  /*0d10*/  UIMAD.WIDE.U32 UR18, UR6, UR4, URZ ;  /* 0x00000004061272a5 */ /* 0x000fe2000f8e003f */
[----:B------:R-:W-:Y:S01]  /*0d20*/  SHF.R.S32.HI R36, RZ, 0x1f, R86 ;  /* 0x0000001fff247819 */ /* 0x000fe20000011456 */
[----:B------:R-:W-:Y:S01]  /*0d30*/  IMAD.IADD R27, R87, 0x1, -R2 ;  /* 0x00000001571b7824 */ /* 0x000fe200078e0a02 */
[----:B------:R-:W-:Y:S01]  /*0d40*/  SHF.R.S32.HI R17, RZ, 0x1f, R248 ;  /* 0x0000001fff117819 */ /* 0x000fe200000114f8 */
[----:B------:R-:W-:Y:S01]  /*0d50*/  @P0 IMAD.HI.U32 R3, R86, c[0x0][0x24c], RZ ;  /* 0x0000930056030a27 */ /* 0x000fe200078e00ff */
[----:B------:R-:W-:Y:S01]  /*0d60*/  UIMAD UR5, UR6, UR5, UR9 ;  /* 0x00000005060572a4 */ /* 0x000fe2000f8e0209 */
[----:B------:R-:W-:Y:S01]  /*0d70*/  CS2R R146, SRZ ;  /* 0x0000000000927805 */ /* 0x000fe2000001ff00 */
[----:B------:R-:W-:Y:S01]  /*0d80*/  USHF.L.U32 UR15, UR6, 0x6, URZ ;  /* 0x00000006060f7899 */ /* 0x000fe2000800063f */
[----:B------:R-:W-:Y:S01]  /*0d90*/  IMAD.SHL.U32 R2, R27, 0x8, RZ ;  /* 0x000000081b027824 */ /* 0x000fe200078e00ff */
[----:B------:R-:W-:Y:S01]  /*0da0*/  @P0 SHF.R.U32.HI R0, RZ, c[0x0][0x250], R3 ;  /* 0x00009400ff000a19 */ /* 0x000fe20000011603 */
[----:B------:R-:W-:Y:S01]  /*0db0*/  UIADD3 UR5, UR19, UR5, URZ ;  /* 0x0000000513057290 */ /* 0x000fe2000fffe03f */
[----:B-----5:R-:W-:Y:S01]  /*0dc0*/  IADD3 R10, P0, R248, R13, RZ ;  /* 0x0000000df80a7210 */ /* 0x020fe20007f1e0ff */
[----:B------:R-:W-:Y:S01]  /*0dd0*/  USHF.R.S32.HI UR9, URZ, 0x1f, UR15 ;  /* 0x0000001f3f097899 */ /* 0x000fe2000801140f */
[----:B------:R-:W-:Y:S01]  /*0de0*/  SHF.R.S32.HI R4, RZ, 0x1f, R0 ;  /* 0x0000001fff047819 */ /* 0x000fe20000011400 */
[----:B------:R-:W-:Y:S01]  /*0df0*/  IMAD.MOV.U32 R246, RZ, RZ, 0x20 ;  /* 0x00000020fff67424 */ /* 0x000fe200078e00ff */
[----:B------:R-:W-:Y:S01]  /*0e00*/  SHF.R.S32.HI R3, RZ, 0x1f, R2 ;  /* 0x0000001fff037819 */ /* 0x000fe20000011402 */
[----:B------:R-:W-:Y:S01]  /*0e10*/  IMAD.U32 R20, RZ, RZ, UR5 ;  /* 0x00000005ff147e24 */ /* 0x000fe2000f8e00ff */
[----:B------:R-:W-:Y:S01]  /*0e20*/  ISETP.GE.AND P3, PT, R2, c[0x0][0x1cc], PT ;  /* 0x0000730002007a0c */ /* 0x000fe20003f66270 */
[----:B------:R-:W-:Y:S01]  /*0e30*/  IMAD R5, R4, c[0x0][0x1e0], RZ ;  /* 0x0000780004057a24 */ /* 0x000fe200078e02ff */
[----:B------:R-:W-:Y:S01]  /*0e40*/  IADD3 R24, R2, 0x40, RZ ;  /* 0x0000004002187810 */ /* 0x000fe20007ffe0ff */
[----:B------:R-:W-:Y:S01]  /*0e50*/  IMAD R4, R4, c[0x0][0x1b0], RZ ;  /* 0x00006c0004047a24 */ /* 0x000fe200078e02ff */
[----:B------:R-:W-:Y:S01]  /*0e60*/  IADD3 R25, R2, 0x80, RZ ;  /* 0x0000008002197810 */ /* 0x000fe20007ffe0ff */
[----:B------:R-:W-:Y:S01]  /*0e70*/  IMAD R8, R0, c[0x0][0x1e4], R5 ;  /* 0x0000790000087a24 */ /* 0x000fe200078e0205 */
[----:B------:R-:W-:Y:S01]  /*0e80*/  IADD3 R26, R2, 0xc0, RZ ;  /* 0x000000c0021a7810 */ /* 0x000fe20007ffe0ff */
[C---:B------:R-:W-:Y:S01]  /*0e90*/  IMAD R9, R0.reuse, c[0x0][0x1b4], R4 ;  /* 0x00006d0000097a24 */ /* 0x040fe200078e0204 */
[----:B------:R-:W-:Y:S01]  /*0ea0*/  ISETP.GE.AND P5, PT, R25, c[0x0][0x1cc], PT ;  /* 0x0000730019007a0c */ /* 0x000fe20003fa6270 */
[C-C-:B------:R-:W-:Y:S01]  /*0eb0*/  IMAD.WIDE.U32 R6, R0.reuse, c[0x0][0x1e0], R2.reuse ;  /* 0x0000780000067a25 */ /* 0x140fe200078e0002 */
[----:B------:R-:W-:Y:S01]  /*0ec0*/  ULDC.64 UR4, c[0x0][0x208] ;  /* 0x0000820000047ab9 */ /* 0x000fe20000000a00 */
[----:B------:R-:W-:Y:S01]  /*0ed0*/  CS2R R144, SRZ ;  /* 0x0000000000907805 */ /* 0x000fe2000001ff00 */
[----:B------:R-:W-:Y:S01]  /*0ee0*/  UIMAD UR8, UR8, UR4, URZ ;  /* 0x00000004080872a4 */ /* 0x000fe2000f8e023f */
[----:B------:R-:W-:Y:S01]  /*0ef0*/  IMAD.WIDE.U32 R4, R0, c[0x0][0x1b0], R2 ;  /* 0x00006c0000047a25 */ /* 0x000fe200078e0002 */
[----:B------:R-:W-:Y:S01]  /*0f00*/  SEL R0, R21, RZ, !P2 ;  /* 0x000000ff15007207 */ /* 0x000fe20005000000 */
[----:B------:R-:W-:Y:S01]  /*0f10*/  CS2R R142, SRZ ;  /* 0x00000000008e7805 */ /* 0x000fe2000001ff00 */
[----:B------:R-:W-:Y:S01]  /*0f20*/  UIMAD UR8, UR6, UR5, UR8 ;  /* 0x00000005060872a4 */ /* 0x000fe2000f8e0208 */
[----:B------:R-:W-:Y:S01]  /*0f30*/  IMAD.IADD R7, R7, 0x1, R8 ;  /* 0x0000000107077824 */ /* 0x000fe200078e0208 */
[----:B------:R-:W-:Y:S01]  /*0f40*/  CS2R R140, SRZ ;  /* 0x00000000008c7805 */ /* 0x000fe2000001ff00 */
[C---:B------:R-:W-:Y:S01]  /*0f50*/  IMAD R8, R0.reuse, c[0x0][0x1e8], RZ ;  /* 0x00007a0000087a24 */ /* 0x040fe200078e02ff */
[----:B------:R-:W-:Y:S01]  /*0f60*/  CS2R R138, SRZ ;  /* 0x00000000008a7805 */ /* 0x000fe2000001ff00 */
        /* <DEDUP_REMOVED lines=10> */
[C---:B------:R-:W-:Y:S01]  /*1010*/  IMAD R0, R11.reuse, c[0x0][0x1bc], R0 ;  /* 0x00006f000b007a24 */ /* 0x040fe200078e0200 */
[----:B------:R-:W-:Y:S01]  /*1020*/  CS2R R124, SRZ ;  /* 0x00000000007c7805 */ /* 0x000fe2000001ff00 */
[----:B------:R-:W-:Y:S01]  /*1030*/  IMAD.WIDE.U32 R6, R11, c[0x0][0x1b8], R4 ;  /* 0x00006e000b067a25 */ /* 0x000fe200078e0004 */
[-C--:B------:R-:W-:Y:S01]  /*1040*/  LEA.HI.X.SX32 R11, R13, R17.reuse, 0x1, P0 ;  /* 0x000000110d0b7211 */ /* 0x080fe200000f0eff */
[----:B------:R-:W-:Y:S01]  /*1050*/  CS2R R122, SRZ ;  /* 0x00000000007a7805 */ /* 0x000fe2000001ff00 */
[----:B------:R-:W-:Y:S01]  /*1060*/  IADD3 R14, P0, R248, R16, RZ ;  /* 0x00000010f80e7210 */ /* 0x000fe20007f1e0ff */
[----:B------:R-:W-:Y:S01]  /*1070*/  IMAD.U32 R4, RZ, RZ, UR10 ;  /* 0x0000000aff047e24 */ /* 0x000fe2000f8e00ff */
[----:B------:R-:W-:Y:S01]  /*1080*/  CS2R R120, SRZ ;  /* 0x0000000000787805 */ /* 0x000fe2000001ff00 */
[----:B------:R-:W-:Y:S01]  /*1090*/  IMAD.IADD R7, R7, 0x1, R0 ;  /* 0x0000000107077824 */ /* 0x000fe200078e0200 */
[----:B------:R-:W-:Y:S01]  /*10a0*/  LEA.HI.X.SX32 R16, R16, R17, 0x1, P0 ;  /* 0x0000001110107211 */ /* 0x000fe200000f0eff */
[----:B------:R-:W-:Y:S01]  /*10b0*/  IMAD.SHL.U32 R0, R248, 0x40, RZ ;  /* 0x00000040f8007824 */ /* 0x000fe200078e00ff */
[----:B------:R-:W-:Y:S01]  /*10c0*/  SHF.R.S32.HI R17, RZ, 0x1f, R84 ;  /* 0x0000001fff117819 */ /* 0x000fe20000011454 */
[----:B------:R-:W-:Y:S01]  /*10d0*/  IMAD.WIDE R4, R4, 0x40, R10 ;  /* 0x0000004004047825 */ /* 0x000fe200078e020a */
[----:B------:R-:W-:Y:S01]  /*10e0*/  CS2R R118, SRZ ;  /* 0x0000000000767805 */ /* 0x000fe2000001ff00 */
[----:B------:R-:W-:Y:S01]  /*10f0*/  CS2R R116, SRZ ;  /* 0x0000000000747805 */ /* 0x000fe2000001ff00 */
[----:B------:R-:W-:Y:S01]  /*1100*/  LOP3.LUT R0, R0, 0x1c0, RZ, 0xc0, !PT ;  /* 0x000001c000007812 */ /* 0x000fe200078ec0ff */
[C---:B------:R-:W-:Y:S01]  /*1110*/  IMAD R11, R5.reuse, c[0x0][0x1d8], RZ ;  /* 0x00007600050b7a24 */ /* 0x040fe200078e02ff */
[----:B------:R-:W-:Y:S01]  /*1120*/  CS2R R114, SRZ ;  /* 0x0000000000727805 */ /* 0x000fe2000001ff00 */
[----:B------:R-:W-:Y:S01]  /*1130*/  IMAD R10, R5, c[0x0][0x1a8], RZ ;  /* 0x00006a00050a7a24 */ /* 0x000fe200078e02ff */
[----:B------:R-:W-:Y:S01]  /*1140*/  LOP3.LUT R5, R0, 0x38, R2, 0xf8, !PT ;  /* 0x0000003800057812 */ /* 0x000fe200078ef802 */
[----:B------:R-:W-:Y:S01]  /*1150*/  IMAD.IADD R9, R9, 0x1, R12 ;  /* 0x0000000109097824 */ /* 0x000fe200078e020c */
[----:B------:R-:W-:Y:S01]  /*1160*/  SHF.R.U32.HI R0, RZ, 0x3, R0 ;  /* 0x00000003ff007819 */ /* 0x000fe20000011600 */
[C---:B------:R-:W-:Y:S01]  /*1170*/  IMAD R15, R4.reuse, c[0x0][0x1dc], R11 ;  /* 0x00007700040f7a24 */ /* 0x040fe200078e020b */
[----:B------:R-:W-:Y:S01]  /*1180*/  CS2R R112, SRZ ;  /* 0x0000000000707805 */ /* 0x000fe2000001ff00 */
[C---:B------:R-:W-:Y:S01]  /*1190*/  IMAD R12, R4.reuse, c[0x0][0x1ac], R10 ;  /* 0x00006b00040c7a24 */ /* 0x040fe200078e020a */
[----:B------:R-:W-:Y:S01]  /*11a0*/  LOP3.LUT R13, R5, R0, RZ, 0x3c, !PT ;  /* 0x00000000050d7212 */ /* 0x000fe200078e3cff */
        /* <DEDUP_REMOVED lines=8> */
[----:B------:R-:W-:Y:S01]  /*1230*/  IMAD.IADD R0, R11, 0x1, R15 ;  /* 0x000000010b007824 */ /* 0x000fe200078e020f */
[----:B------:R-:W-:Y:S01]  /*1240*/  LEA R6, P0, R8, c[0x0][0x190], 0x1 ;  /* 0x0000640008067a11 */ /* 0x000fe200078008ff */
[----:B------:R-:W-:Y:S01]  /*1250*/  IMAD.IADD R7, R9, 0x1, R12 ;  /* 0x0000000109077824 */ /* 0x000fe200078e020c */
[----:B------:R-:W-:Y:S01]  /*1260*/  CS2R R100, SRZ ;  /* 0x0000000000647805 */ /* 0x000fe2000001ff00 */
[----:B------:R-:W-:Y:S01]  /*1270*/  IMAD.MOV.U32 R9, RZ, RZ, c[0x0][0x1d8] ;  /* 0x00007600ff097624 */ /* 0x000fe200078e00ff */
[----:B------:R-:W-:Y:S01]  /*1280*/  LEA.HI.X R5, R10, c[0x0][0x1c4], R0, 0x1, P1 ;  /* 0x000071000a057a11 */ /* 0x000fe200008f0c00 */
[----:B------:R-:W-:Y:S01]  /*1290*/  IMAD.MOV.U32 R11, RZ, RZ, c[0x0][0x1dc] ;  /* 0x00007700ff0b7624 */ /* 0x000fe200078e00ff */
[----:B------:R-:W-:Y:S01]  /*12a0*/  LEA.HI.X R7, R8, c[0x0][0x194], R7, 0x1, P0 ;  /* 0x0000650008077a11 */ /* 0x000fe200000f0c07 */
[----:B------:R-:W-:Y:S01]  /*12b0*/  IMAD.MOV.U32 R15, RZ, RZ, c[0x0][0x1a8] ;  /* 0x00006a00ff0f7624 */ /* 0x000fe200078e00ff */
[----:B------:R-:W-:Y:S01]  /*12c0*/  LEA R8, P0, R9, R4, 0x6 ;  /* 0x0000000409087211 */ /* 0x000fe200078030ff */
[----:B------:R-:W-:Y:S01]  /*12d0*/  CS2R R98, SRZ ;  /* 0x0000000000627805 */ /* 0x000fe2000001ff00 */
[----:B------:R-:W-:Y:S01]  /*12e0*/  LEA.HI R10, R35, R87, RZ, 0x6 ;  /* 0x00000057230a7211 */ /* 0x000fe200078f30ff */
[----:B------:R-:W-:Y:S01]  /*12f0*/  CS2R R96, SRZ ;  /* 0x0000000000607805 */ /* 0x000fe2000001ff00 */
[----:B------:R-:W-:Y:S01]  /*1300*/  IADD3 R0, -R248, UR11, RZ ;  /* 0x0000000bf8007c10 */ /* 0x000fe2000fffe1ff */
[----:B------:R-:W-:Y:S01]  /*1310*/  CS2R R94, SRZ ;  /* 0x00000000005e7805 */ /* 0x000fe2000001ff00 */
[----:B------:R-:W-:Y:S01]  /*1320*/  LEA.HI.X R9, R9, R5, R11, 0x6, P0 ;  /* 0x0000000509097211 */ /* 0x000fe200000f340b */
[----:B------:R-:W-:Y:S01]  /*1330*/  CS2R R92, SRZ ;  /* 0x00000000005c7805 */ /* 0x000fe2000001ff00 */
[----:B------:R-:W-:Y:S01]  /*1340*/  SHF.R.S32.HI R28, RZ, 0x6, R10 ;  /* 0x00000006ff1c7819 */ /* 0x000fe2000001140a */
[----:B------:R-:W-:Y:S01]  /*1350*/  IMAD R10, R16, c[0x0][0x178], RZ ;  /* 0x00005e00100a7a24 */ /* 0x000fe200078e02ff */
[----:B------:R-:W-:Y:S01]  /*1360*/  ISETP.LT.OR P0, PT, R0, 0x1, P3 ;  /* 0x000000010000780c */ /* 0x000fe20001f01670 */
[----:B------:R-:W-:Y:S01]  /*1370*/  IMAD R16, R16, c[0x0][0x208], RZ ;  /* 0x0000820010107a24 */ /* 0x000fe200078e02ff */
[----:B------:R-:W-:Y:S01]  /*1380*/  ISETP.GE.AND P1, PT, R24, c[0x0][0x1cc], PT ;  /* 0x0000730018007a0c */ /* 0x000fe20003f26270 */
[----:B------:R-:W-:Y:S01]  /*1390*/  IMAD R13, R28, 0x200, R13 ;  /* 0x000002001c0d7824 */ /* 0x000fe200078e020d */
[----:B------:R-:W-:Y:S01]  /*13a0*/  ISETP.LT.OR P2, PT, R0, 0x1, P5 ;  /* 0x000000010000780c */ /* 0x000fe20002f41670 */
[----:B------:R-:W-:Y:S01]  /*13b0*/  IMAD R12, R14, c[0x0][0x17c], R10 ;  /* 0x00005f000e0c7a24 */ /* 0x000fe200078e020a */
[C---:B------:R-:W-:Y:S01]  /*13c0*/  ISETP.LT.OR P4, PT, R0.reuse, 0x1, P1 ;  /* 0x000000010000780c */ /* 0x040fe20000f81670 */
[----:B------:R-:W-:Y:S01]  /*13d0*/  IMAD.SHL.U32 R240, R13, 0x2, RZ ;  /* 0x000000020df07824 */ /* 0x000fe200078e00ff */
[----:B------:R-:W-:Y:S01]  /*13e0*/  ISETP.LT.OR P3, PT, R0, 0x21, P3 ;  /* 0x000000210000780c */ /* 0x000fe20001f61670 */
[----:B------:R-:W-:Y:S01]  /*13f0*/  IMAD.WIDE.U32 R10, R14, c[0x0][0x178], R2 ;  /* 0x00005e000e0a7a25 */ /* 0x000fe200078e0002 */
[----:B------:R-:W-:Y:S01]  /*1400*/  CS2R R90, SRZ ;  /* 0x00000000005a7805 */ /* 0x000fe2000001ff00 */
[----:B------:R-:W-:Y:S01]  /*1410*/  CS2R R82, SRZ ;  /* 0x0000000000527805 */ /* 0x000fe2000001ff00 */
[----:B------:R-:W-:Y:S01]  /*1420*/  CS2R R80, SRZ ;  /* 0x0000000000507805 */ /* 0x000fe2000001ff00 */
[----:B------:R-:W-:Y:S01]  /*1430*/  IMAD.IADD R11, R11, 0x1, R12 ;  /* 0x000000010b0b7824 */ /* 0x000fe200078e020c */
[----:B------:R-:W-:Y:S01]  /*1440*/  @!PT LDS RZ, [RZ] ;  /* 0x00000000fffff984 */ /* 0x000fe20000000800 */
[----:B------:R-:W-:Y:S01]  /*1450*/  @!PT LDS RZ, [RZ] ;  /* 0x00000000fffff984 */ /* 0x000fe20000000800 */
[----:B------:R-:W-:Y:S01]  /*1460*/  @!PT LDS RZ, [RZ] ;  /* 0x00000000fffff984 */ /* 0x000fe20000000800 */
[----:B------:R1:W-:Y:S01]  /*1470*/  LDGSTS.E.BYPASS.LTC128B.128 [R240+0x8080], [R4.64], !P0 ;  /* 0x0808000004f07fae */ /* 0x0003e2000c101d50 */
[----:B------:R-:W-:Y:S01]  /*1480*/  IMAD.MOV.U32 R13, RZ, RZ, c[0x0][0x1ac] ;  /* 0x00006b00ff0d7624 */ /* 0x000fe200078e00ff */
[C---:B------:R-:W-:Y:S01]  /*1490*/  LEA R12, P0, R15.reuse, R6, 0x6 ;  /* 0x000000060f0c7211 */ /* 0x040fe200078030ff */
[----:B------:R-:W-:Y:S01]  /*14a0*/  IMAD.WIDE.U32 R10, R86, c[0x0][0x180], R10 ;  /* 0x00006000560a7a25 */ /* 0x000fe200078e000a */
[----:B------:R-:W-:Y:S01]  /*14b0*/  CS2R R78, SRZ ;  /* 0x00000000004e7805 */ /* 0x000fe2000001ff00 */
[----:B------:R1:W-:Y:S01]  /*14c0*/  LDGSTS.E.BYPASS.LTC128B.128 [R240+0xa080], [R4.64+0x80], !P4 ;  /* 0x0a08008004f07fae */ /* 0x0003e2000e101d50 */
[----:B------:R-:W-:Y:S01]  /*14d0*/  LEA.HI.X R13, R15, R7, R13, 0x6, P0 ;  /* 0x000000070f0d7211 */ /* 0x000fe200000f340d */
[----:B------:R-:W-:Y:S01]  /*14e0*/  IMAD R15, R36, c[0x0][0x180], RZ ;  /* 0x00006000240f7a24 */ /* 0x000fe200078e02ff */
[----:B------:R-:W-:Y:S01]  /*14f0*/  ISETP.GE.AND P0, PT, R26, c[0x0][0x1cc], PT ;  /* 0x000073001a007a0c */ /* 0x000fe20003f06270 */
[----:B------:R1:W-:Y:S01]  /*1500*/  LDGSTS.E.BYPASS.LTC128B.128 [R240+0xc080], [R4.64+0x100], !P2 ;  /* 0x0c08010004f07fae */ /* 0x0003e2000d101d50 */
[----:B------:R-:W-:Y:S01]  /*1510*/  ISETP.LT.OR P2, PT, R0, 0x21, P1 ;  /* 0x000000210000780c */ /* 0x000fe20000f41670 */
[----:B------:R-:W-:Y:S01]  /*1520*/  IMAD R15, R86, c[0x0][0x184], R15 ;  /* 0x00006100560f7a24 */ /* 0x000fe200078e020f */
[----:B------:R-:W-:Y:S01]  /*1530*/  ISETP.LT.OR P6, PT, R0, 0x1, P0 ;  /* 0x000000010000780c */ /* 0x000fe200007c1670 */
[----:B------:R-:W-:Y:S01]  /*1540*/  IMAD R22, R14, c[0x0][0x20c], R16 ;  /* 0x000083000e167a24 */ /* 0x000fe200078e0210 */
[C---:B------:R-:W-:Y:S01]  /*1550*/  ISETP.LT.OR P1, PT, R0.reuse, 0x21, P5 ;  /* 0x000000210000780c */ /* 0x040fe20002f21670 */
[----:B------:R-:W-:Y:S01]  /*1560*/  IMAD.IADD R11, R11, 0x1, R15 ;  /* 0x000000010b0b7824 */ /* 0x000fe200078e020f */
[----:B------:R-:W-:Y:S01]  /*1570*/  ISETP.LT.OR P0, PT, R0, 0x21, P0 ;  /* 0x000000210000780c */ /* 0x000fe20000701670 */
[----:B------:R-:W-:Y:S01]  /*1580*/  IMAD.WIDE.U32 R14, R14, c[0x0][0x208], R2 ;  /* 0x000082000e0e7a25 */ /* 0x000fe200078e0002 */
[----:B------:R-:W-:Y:S01]  /*1590*/  ISETP.NE.AND P5, PT, R85, RZ, PT ;  /* 0x000000ff5500720c */ /* 0x000fe20003fa5270 */
[----:B------:R-:W-:Y:S01]  /*15a0*/  CS2R R76, SRZ ;  /* 0x00000000004c7805 */ /* 0x000fe2000001ff00 */
[----:B------:R-:W-:Y:S01]  /*15b0*/  IADD3 R18, P4, R19, R84, RZ ;  /* 0x0000005413127210 */ /* 0x000fe20007f9e0ff */
[----:B------:R-:W-:Y:S01]  /*15c0*/  CS2R R74, SRZ ;  /* 0x00000000004a7805 */ /* 0x000fe2000001ff00 */
[----:B------:R-:W-:Y:S01]  /*15d0*/  SEL R21, R21, RZ, !P5 ;  /* 0x000000ff15157207 */ /* 0x000fe20006800000 */
[----:B------:R-:W-:Y:S01]  /*15e0*/  CS2R R72, SRZ ;  /* 0x0000000000487805 */ /* 0x000fe2000001ff00 */
[----:B------:R-:W-:Y:S01]  /*15f0*/  SEL R16, R88, RZ, !P5 ;  /* 0x000000ff58107207 */ /* 0x000fe20006800000 */
[----:B------:R1:W-:Y:S01]  /*1600*/  LDGSTS.E.BYPASS.LTC128B.128 [R240+0xe080], [R4.64+0x180], !P6 ;  /* 0x0e08018004f07fae */ /* 0x0003e2000f101d50 */
[----:B------:R-:W-:Y:S01]  /*1610*/  LEA.HI.X.SX32 R19, R19, R17, 0x1, P4 ;  /* 0x0000001113137211 */ /* 0x000fe200020f0eff */
[----:B------:R-:W-:Y:S01]  /*1620*/  IMAD R3, R21, c[0x0][0x188], RZ ;  /* 0x0000620015037a24 */ /* 0x000fe200078e02ff */
[----:B------:R-:W-:Y:S01]  /*1630*/  CS2R R88, SRZ ;  /* 0x0000000000587805 */ /* 0x000fe2000001ff00 */
[----:B------:R2:W-:Y:S01]  /*1640*/  LDGSTS.E.BYPASS.LTC128B.128 [R240+0x9080], [R8.64], !P3 ;  /* 0x0908000008f07fae */ /* 0x0005e2000d901d50 */
[----:B------:R-:W-:Y:S01]  /*1650*/  IMAD.WIDE.U32 R30, R16, c[0x0][0x188], R10 ;  /* 0x00006200101e7a25 */ /* 0x000fe200078e000a */
[----:B------:R-:W-:Y:S01]  /*1660*/  CS2R R70, SRZ ;  /* 0x0000000000467805 */ /* 0x000fe2000001ff00 */
[----:B------:R-:W-:Y:S01]  /*1670*/  CS2R R68, SRZ ;  /* 0x0000000000447805 */ /* 0x000fe2000001ff00 */
[----:B------:R2:W-:Y:S01]  /*1680*/  LDGSTS.E.BYPASS.LTC128B.128 [R240+0xb080], [R8.64+0x80], !P2 ;  /* 0x0b08008008f07fae */ /* 0x0005e2000d101d50 */
[----:B------:R-:W-:Y:S01]  /*1690*/  ISETP.GE.AND P2, PT, R24, c[0x0][0x19c], PT ;  /* 0x0000670018007a0c */ /* 0x000fe20003f46270 */
[----:B------:R-:W-:Y:S01]  /*16a0*/  IMAD R3, R16, c[0x0][0x18c], R3 ;  /* 0x0000630010037a24 */ /* 0x000fe200078e0203 */
[----:B------:R-:W-:Y:S01]  /*16b0*/  CS2R R66, SRZ ;  /* 0x0000000000427805 */ /* 0x000fe2000001ff00 */
[----:B------:R2:W-:Y:S01]  /*16c0*/  LDGSTS.E.BYPASS.LTC128B.128 [R240+0xd080], [R8.64+0x100], !P1 ;  /* 0x0d08010008f07fae */ /* 0x0005e2000c901d50 */
[----:B------:R-:W-:Y:S01]  /*16d0*/  ISETP.LT.OR P5, PT, R0, 0x1, P2 ;  /* 0x000000010000780c */ /* 0x000fe200017a1670 */
[----:B------:R-:W-:Y:S01]  /*16e0*/  IMAD.IADD R23, R31, 0x1, R3 ;  /* 0x000000011f177824 */ /* 0x000fe200078e0203 */
[----:B------:R-:W-:Y:S01]  /*16f0*/  ISETP.GE.AND P1, PT, R25, c[0x0][0x19c], PT ;  /* 0x0000670019007a0c */ /* 0x000fe20003f26270 */
[----:B------:R2:W-:Y:S01]  /*1700*/  LDGSTS.E.BYPASS.LTC128B.128 [R240+0xf080], [R8.64+0x180], !P0 ;  /* 0x0f08018008f07fae */ /* 0x0005e2000c101d50 */
[----:B------:R-:W-:Y:S01]  /*1710*/  ISETP.GE.AND P0, PT, R2, c[0x0][0x19c], PT ;  /* 0x0000670002007a0c */ /* 0x000fe20003f06270 */
[----:B------:R-:W-:Y:S01]  /*1720*/  IMAD R17, R36, c[0x0][0x270], RZ ;  /* 0x00009c0024117a24 */ /* 0x000fe200078e02ff */
[C---:B------:R-:W-:Y:S01]  /*1730*/  ISETP.LT.OR P6, PT, R0.reuse, 0x21, P2 ;  /* 0x000000210000780c */ /* 0x040fe200017c1670 */
[----:B------:R3:W-:Y:S01]  /*1740*/  STL.64 [R1+0x8], R30 ;  /* 0x0000081e01007387 */ /* 0x0007e20000100a00 */
[----:B------:R-:W-:Y:S01]  /*1750*/  ISETP.LT.OR P3, PT, R0, 0x1, P0 ;  /* 0x000000010000780c */ /* 0x000fe20000761670 */
[----:B------:R-:W-:Y:S01]  /*1760*/  IMAD R17, R86, c[0x0][0x274], R17 ;  /* 0x00009d0056117a24 */ /* 0x000fe200078e0211 */
[C---:B------:R-:W-:Y:S01]  /*1770*/  ISETP.LT.OR P4, PT, R0.reuse, 0x21, P0 ;  /* 0x000000210000780c */ /* 0x040fe20000781670 */
[----:B------:R-:W-:Y:S01]  /*1780*/  IMAD.IADD R11, R15, 0x1, R22 ;  /* 0x000000010f0b7824 */ /* 0x000fe200078e0216 */
[----:B------:R-:W-:Y:S01]  /*1790*/  ISETP.LT.OR P2, PT, R0, 0x1, P1 ;  /* 0x000000010000780c */ /* 0x000fe20000f41670 */
[----:B------:R4:W-:Y:S01]  /*17a0*/  STL [R1+0x14], R23 ;  /* 0x0000141701007387 */ /* 0x0009e20000100800 */
[----:B-1----:R-:W-:Y:S01]  /*17b0*/  IMAD.U32 R4, RZ, RZ, UR18 ;  /* 0x00000012ff047e24 */ /* 0x002fe2000f8e00ff */
[----:B------:R-:W-:Y:S01]  /*17c0*/  ISETP.GE.AND P0, PT, R26, c[0x0][0x19c], PT ;  /* 0x000067001a007a0c */ /* 0x000fe20003f06270 */
[----:B------:R-:W-:Y:S01]  /*17d0*/  IMAD.U32 R5, RZ, RZ, UR19 ;  /* 0x00000013ff057e24 */ /* 0x000fe2000f8e00ff */
[----:B------:R-:W-:Y:S01]  /*17e0*/  P2R R5, PR, RZ, 0x10 ;  /* 0x00000010ff057803 */ /* 0x000fe20000000000 */
[----:B------:R-:W-:Y:S01]  /*17f0*/  UIMAD.WIDE.U32 UR18, UR6, UR4, URZ ;  /* 0x00000004061272a5 */ /* 0x000fe2000f8e003f */
[----:B------:R-:W-:Y:S01]  /*1800*/  ISETP.LT.OR P4, PT, R0, 0x21, P1 ;  /* 0x000000210000780c */ /* 0x000fe20000f81670 */
[----:B------:R-:W-:Y:S01]  /*1810*/  CS2R R64, SRZ ;  /* 0x0000000000407805 */ /* 0x000fe2000001ff00 */
[----:B------:R-:W-:Y:S01]  /*1820*/  LEA R3, P1, R4, R30, 0x6 ;  /* 0x0000001e04037211 */ /* 0x000fe200078230ff */
[----:B------:R1:W-:Y:S01]  /*1830*/  LDGSTS.E.BYPASS.LTC128B.128 [R240+0x80], [R6.64], !P3 ;  /* 0x0008000006f07fae */ /* 0x0003e2000d901d50 */
[----:B------:R-:W-:Y:S01]  /*1840*/  P2R R10, PR, RZ, 0x4 ;  /* 0x00000004ff0a7803 */ /* 0x000fe20000000000 */
[----:B------:R-:W-:Y:S01]  /*1850*/  UIADD3 UR8, UR19, UR8, URZ ;  /* 0x0000000813087290 */ /* 0x000fe2000fffe03f */
[----:B------:R-:W-:Y:S01]  /*1860*/  ISETP.LT.OR P3, PT, R0, 0x1, P0 ;  /* 0x000000010000780c */ /* 0x000fe20000761670 */
[----:B------:R1:W-:Y:S01]  /*1870*/  LDGSTS.E.BYPASS.LTC128B.128 [R240+0x2080], [R6.64+0x80], !P5 ;  /* 0x0208008006f07fae */ /* 0x0003e2000e901d50 */
[----:B------:R-:W-:Y:S01]  /*1880*/  ISETP.NE.AND P5, PT, R5, RZ, PT ;  /* 0x000000ff0500720c */ /* 0x000fe20003fa5270 */
[----:B------:R-:W-:Y:S01]  /*1890*/  CS2R R62, SRZ ;  /* 0x00000000003e7805 */ /* 0x000fe2000001ff00 */
[----:B------:R-:W-:Y:S01]  /*18a0*/  LEA.HI.X R5, R4, R23, R20, 0x6, P1 ;  /* 0x0000001704057211 */ /* 0x000fe200008f3414 */
[----:B--2---:R-:W-:Y:S01]  /*18b0*/  IMAD.WIDE.U32 R8, R86, c[0x0][0x270], R18 ;  /* 0x00009c0056087a25 */ /* 0x004fe200078e0012 */
[----:B------:R-:W-:Y:S01]  /*18c0*/  ISETP.NE.AND P1, PT, R10, RZ, PT ;  /* 0x000000ff0a00720c */ /* 0x000fe20003f25270 */
[----:B------:R-:W-:Y:S01]  /*18d0*/  CS2R R60, SRZ ;  /* 0x00000000003c7805 */ /* 0x000fe2000001ff00 */
[----:B------:R-:W-:Y:S01]  /*18e0*/  ISETP.LT.OR P2, PT, R0, 0x21, P0 ;  /* 0x000000210000780c */ /* 0x000fe20000741670 */
[----:B------:R-:W-:Y:S01]  /*18f0*/  IMAD.U32 R0, RZ, RZ, UR15 ;  /* 0x0000000fff007e24 */ /* 0x000fe2000f8e00ff */
[----:B------:R-:W-:Y:S01]  /*1900*/  LEA R4, P0, R3, c[0x0][0x160], 0x1 ;  /* 0x0000580003047a11 */ /* 0x000fe200078008ff */
[----:B------:R-:W-:Y:S01]  /*1910*/  IMAD.IADD R9, R9, 0x1, R17 ;  /* 0x0000000109097824 */ /* 0x000fe200078e0211 */
[----:B------:R-:W-:Y:S01]  /*1920*/  CS2R R58, SRZ ;  /* 0x00000000003a7805 */ /* 0x000fe2000001ff00 */
[----:B------:R-:W-:Y:S01]  /*1930*/  IMAD.MOV.U32 R10, RZ, RZ, R14 ;  /* 0x000000ffff0a7224 */ /* 0x000fe200078e000e */
[----:B------:R-:W-:Y:S01]  /*1940*/  LEA.HI.X R5, R3, c[0x0][0x164], R5, 0x1, P0 ;  /* 0x0000590003057a11 */ /* 0x000fe200000f0c05 */
[----:B------:R-:W-:Y:S01]  /*1950*/  IMAD.MOV.U32 R3, RZ, RZ, c[0x0][0x178] ;  /* 0x00005e00ff037624 */ /* 0x000fe200078e00ff */
[----:B------:R-:W-:Y:S01]  /*1960*/  ISETP.GT.AND P0, PT, R87, 0xf, PT ;  /* 0x0000000f5700780c */ /* 0x000fe20003f04270 */
[----:B---3--:R-:W-:Y:S01]  /*1970*/  IMAD.WIDE.U32 R30, R16, c[0x0][0x278], R8 ;  /* 0x00009e00101e7a25 */ /* 0x008fe200078e0008 */
[----:B------:R-:W-:Y:S01]  /*1980*/  CS2R R56, SRZ ;  /* 0x0000000000387805 */ /* 0x000fe2000001ff00 */
[----:B------:R1:W-:Y:S01]  /*1990*/  LDGSTS.E.BYPASS.LTC128B.128 [R240+0x4080], [R6.64+0x100], !P1 ;  /* 0x0408010006f07fae */ /* 0x0003e2000c901d50 */
[----:B------:R-:W-:Y:S01]  /*19a0*/  CS2R R54, SRZ ;  /* 0x0000000000367805 */ /* 0x000fe2000001ff00 */
[----:B------:R-:W-:Y:S01]  /*19b0*/  IMAD.WIDE.U32 R8, R86, c[0x0][0x210], R10 ;  /* 0x0000840056087a25 */ /* 0x000fe200078e000a */
[----:B------:R-:W-:Y:S01]  /*19c0*/  CS2R R52, SRZ ;  /* 0x0000000000347805 */ /* 0x000fe2000001ff00 */
        /* <DEDUP_REMOVED lines=9> */
[----:B------:R-:W-:Y:S01]  /*1a60*/  ISETP.GE.AND P6, PT, R25, c[0x0][0x16c], PT ;  /* 0x00005b0019007a0c */ /* 0x000fe20003fc6270 */
[----:B------:R-:W-:Y:S01]  /*1a70*/  CS2R R42, SRZ ;  /* 0x00000000002a7805 */ /* 0x000fe2000001ff00 */
[----:B------:R-:W-:Y:S01]  /*1a80*/  CS2R R40, SRZ ;  /* 0x0000000000287805 */ /* 0x000fe2000001ff00 */
[----:B------:R2:W-:Y:S01]  /*1a90*/  LDGSTS.E.BYPASS.LTC128B.128 [R240+0x5080], [R12.64+0x100], !P4 ;  /* 0x050801000cf07fae */ /* 0x0005e2000e101d50 */
[----:B------:R-:W-:Y:S01]  /*1aa0*/  ISETP.GE.AND P4, PT, R24, c[0x0][0x16c], PT ;  /* 0x00005b0018007a0c */ /* 0x000fe20003f86270 */
[----:B------:R-:W-:Y:S01]  /*1ab0*/  CS2R R38, SRZ ;  /* 0x0000000000267805 */ /* 0x000fe2000001ff00 */
[----:B------:R-:W-:Y:S01]  /*1ac0*/  UISETP.GT.AND UP1, UPT, UR10, -0x1, UPT ;  /* 0xffffffff0a00788c */ /* 0x000fe2000bf24270 */
[----:B------:R2:W-:Y:S04]  /*1ad0*/  LDGSTS.E.BYPASS.LTC128B.128 [R240+0x7080], [R12.64+0x180], !P2 ;  /* 0x070801800cf07fae */ /* 0x0005e8000d101d50 */
[----:B------:R-:W0:Y:S04]  /*1ae0*/  LDGDEPBAR ;  /* 0x00000000000079af */ /* 0x000e280000000000 */
[----:B------:R3:W-:Y:S01]  /*1af0*/  STL.64 [R1+0x20], R30 ;  /* 0x0000201e01007387 */ /* 0x0007e20000100a00 */
[----:B-1----:R-:W-:Y:S01]  /*1b00*/  IMAD.MOV.U32 R7, RZ, RZ, c[0x0][0x17c] ;  /* 0x00005f00ff077624 */ /* 0x002fe200078e00ff */
[----:B--2---:R-:W-:Y:S01]  /*1b10*/  IADD3 R12, -R0, UR13, -R248 ;  /* 0x0000000d000c7c10 */ /* 0x004fe2000fffe9f8 */
[----:B------:R-:W-:-:S02]  /*1b20*/  IMAD R0, R21, c[0x0][0x278], RZ ;  /* 0x00009e0015007a24 */ /* 0x000fc400078e02ff */
[----:B------:R-:W-:Y:S01]  /*1b30*/  IMAD R13, R36, c[0x0][0x210], RZ ;  /* 0x00008400240d7a24 */ /* 0x000fe200078e02ff */
[----:B------:R-:W-:Y:S01]  /*1b40*/  ISETP.LT.OR P1, PT, R12, 0x1, P3 ;  /* 0x000000010c00780c */ /* 0x000fe20001f21670 */
[----:B------:R-:W-:Y:S01]  /*1b50*/  IMAD R0, R16, c[0x0][0x27c], R0 ;  /* 0x00009f0010007a24 */ /* 0x000fe200078e0200 */
[----:B------:R-:W-:Y:S01]  /*1b60*/  ISETP.LT.OR P0, PT, R12, 0x1, P4 ;  /* 0x000000010c00780c */ /* 0x000fe20002701670 */
[----:B------:R-:W-:Y:S01]  /*1b70*/  IMAD R13, R86, c[0x0][0x214], R13 ;  /* 0x00008500560d7a24 */ /* 0x000fe200078e020d */
[----:B------:R-:W-:Y:S01]  /*1b80*/  ISETP.LT.OR P2, PT, R12, 0x1, P6 ;  /* 0x000000010c00780c */ /* 0x000fe20003741670 */
[----:B------:R-:W-:Y:S02]  /*1b90*/  IMAD.IADD R17, R31, 0x1, R0 ;  /* 0x000000011f117824 */ /* 0x000fe400078e0200 */
[----:B------:R-:W-:-:S03]  /*1ba0*/  IMAD.IADD R9, R9, 0x1, R13 ;  /* 0x0000000109097824 */ /* 0x000fc600078e020d */
[----:B------:R-:W-:Y:S01]  /*1bb0*/  STL [R1+0x38], R17 ;  /* 0x0000381101007387 */ /* 0x000fe20000100800 */
[----:B----4-:R-:W-:-:S03]  /*1bc0*/  IMAD.WIDE.U32 R22, R16, c[0x0][0x218], R8 ;  /* 0x0000860010167a25 */ /* 0x010fc600078e0008 */
[----:B------:R1:W-:Y:S01]  /*1bd0*/  LDGSTS.E.BYPASS.LTC128B.128 [R240+0x10080], [R4.64], !P1 ;  /* 0x1008000004f07fae */ /* 0x0003e2000c901d50 */
[----:B------:R-:W-:-:S03]  /*1be0*/  LEA R6, P1, R3, R4, 0x6 ;  /* 0x0000000403067211 */ /* 0x000fc600078230ff */
[----:B------:R1:W-:Y:S01]  /*1bf0*/  LDGSTS.E.BYPASS.LTC128B.128 [R240+0x12080], [R4.64+0x80], !P0 ;  /* 0x1208008004f07fae */ /* 0x0003e2000c101d50 */
[----:B------:R-:W-:Y:S02]  /*1c00*/  LEA.HI.X R7, R3, R5, R7, 0x6, P1 ;  /* 0x0000000503077211 */ /* 0x000fe400008f3407 */
[----:B------:R-:W-:Y:S01]  /*1c10*/  ISETP.LT.OR P1, PT, R12, 0x1, P5 ;  /* 0x000000010c00780c */ /* 0x000fe20002f21670 */
[----:B------:R1:W-:Y:S01]  /*1c20*/  LDGSTS.E.BYPASS.LTC128B.128 [R240+0x14080], [R4.64+0x100], !P2 ;  /* 0x1408010004f07fae */ /* 0x0003e2000d101d50 */
[----:B------:R-:W-:-:S03]  /*1c30*/  ISETP.GT.AND P2, PT, R87, 0xf, PT ;  /* 0x0000000f5700780c */ /* 0x000fc60003f44270 */
[----:B------:R2:W-:Y:S08]  /*1c40*/  STL.64 [R1], R22 ;  /* 0x0000001601007387 */ /* 0x0005f00000100a00 */
[----:B------:R1:W-:Y:S01]  /*1c50*/  LDGSTS.E.BYPASS.LTC128B.128 [R240+0x16080], [R4.64+0x180], !P1 ;  /* 0x1608018004f07fae */ /* 0x0003e2000c901d50 */
[----:B------:R-:W-:Y:S02]  /*1c60*/  ISETP.LT.OR P1, PT, R12, 0x21, P5 ;  /* 0x000000210c00780c */ /* 0x000fe40002f21670 */
[----:B------:R-:W-:-:S02]  /*1c70*/  @!P2 IADD3 R0, P0, R30, UR15, RZ ;  /* 0x0000000f1e00ac10 */ /* 0x000fc4000ff1e0ff */
[----:B------:R-:W-:Y:S02]  /*1c80*/  ISETP.GE.AND P5, PT, R2, c[0x0][0x16c], PT ;  /* 0x00005b0002007a0c */ /* 0x000fe40003fa6270 */
[----:B------:R-:W-:Y:S02]  /*1c90*/  @!P2 IADD3.X R3, R17, UR9, RZ, P0, !PT ;  /* 0x000000091103ac10 */ /* 0x000fe400087fe4ff */
[C---:B------:R-:W-:Y:S02]  /*1ca0*/  @!P2 LEA R10, P0, R0.reuse, c[0x0][0x258], 0x2 ;  /* 0x00009600000aaa11 */ /* 0x040fe400078010ff */
[----:B------:R-:W-:Y:S02]  /*1cb0*/  SEL R33, RZ, 0x1, P5 ;  /* 0x00000001ff217807 */ /* 0x000fe40002800000 */
[----:B------:R-:W-:Y:S01]  /*1cc0*/  @!P2 LEA.HI.X R11, R0, c[0x0][0x25c], R3, 0x2, P0 ;  /* 0x00009700000baa11 */ /* 0x000fe200000f1403 */
[----:B------:R-:W-:Y:S01]  /*1cd0*/  IMAD R0, R21, c[0x0][0x218], RZ ;  /* 0x0000860015007a24 */ /* 0x000fe200078e02ff */
[C---:B------:R-:W-:Y:S01]  /*1ce0*/  ISETP.LT.OR P0, PT, R12.reuse, 0x21, P3 ;  /* 0x000000210c00780c */ /* 0x040fe20001f01670 */
[----:B------:R-:W-:Y:S01]  /*1cf0*/  IMAD.U32 R3, RZ, RZ, UR8 ;  /* 0x00000008ff037e24 */ /* 0x000fe2000f8e00ff */
[----:B------:R-:W-:Y:S01]  /*1d00*/  ISETP.LT.OR P3, PT, R12, 0x21, P4 ;  /* 0x000000210c00780c */ /* 0x000fe20002761670 */
[----:B------:R-:W-:Y:S01]  /*1d10*/  IMAD R0, R16, c[0x0][0x21c], R0 ;  /* 0x0000870010007a24 */ /* 0x000fe200078e0200 */
[----:B------:R-:W-:Y:S01]  /*1d20*/  ISETP.LT.OR P2, PT, R12, 0x21, P6 ;  /* 0x000000210c00780c */ /* 0x000fe20003741670 */
[----:B------:R-:W-:Y:S01]  /*1d30*/  USHF.L.U64.HI UR8, UR4, 0x5, UR5 ;  /* 0x0000000504087899 */ /* 0x000fe20008010205 */
[----:B------:R-:W-:Y:S01]  /*1d40*/  ISETP.GT.AND P6, PT, R87, 0xf, PT ;  /* 0x0000000f5700780c */ /* 0x000fe20003fc4270 */
[----:B------:R-:W-:Y:S01]  /*1d50*/  IMAD.IADD R14, R23, 0x1, R0 ;  /* 0x00000001170e7824 */ /* 0x000fe200078e0200 */
[----:B------:R-:W-:-:S02]  /*1d60*/  ISETP.GE.AND P4, PT, R2, c[0x0][0x1fc], PT ;  /* 0x00007f0002007a0c */ /* 0x000fc40003f86270 */
[----:B------:R-:W-:Y:S01]  /*1d70*/  ISETP.GE.AND P5, PT, R24, c[0x0][0x1fc], PT ;  /* 0x00007f0018007a0c */ /* 0x000fe20003fa6270 */
[----:B-1----:R-:W-:Y:S02]  /*1d80*/  IMAD.U32 R4, RZ, RZ, UR18 ;  /* 0x00000012ff047e24 */ /* 0x002fe4000f8e00ff */
[----:B------:R1:W-:Y:S01]  /*1d90*/  LDGSTS.E.BYPASS.LTC128B.128 [R240+0x11080], [R6.64], !P0 ;  /* 0x1108000006f07fae */ /* 0x0003e2000c101d50 */
[----:B------:R-:W-:Y:S01]  /*1da0*/  SEL R34, RZ, 0x1, P4 ;  /* 0x00000001ff227807 */ /* 0x000fe20002000000 */
[----:B------:R-:W-:Y:S01]  /*1db0*/  IMAD.U32 R5, RZ, RZ, UR19 ;  /* 0x00000013ff057e24 */ /* 0x000fe2000f8e00ff */
[----:B------:R-:W-:Y:S01]  /*1dc0*/  ISETP.GE.AND P4, PT, R25, c[0x0][0x1fc], PT ;  /* 0x00007f0019007a0c */ /* 0x000fe20003f86270 */
[----:B------:R1:W-:Y:S01]  /*1dd0*/  LDGSTS.E.BYPASS.LTC128B.128 [R240+0x13080], [R6.64+0x80], !P3 ;  /* 0x1308008006f07fae */ /* 0x0003e2000d901d50 */
[----:B------:R-:W-:Y:S02]  /*1de0*/  LEA R0, P0, R4, R22, 0x6 ;  /* 0x0000001604007211 */ /* 0x000fe400078030ff */
[----:B------:R-:W-:Y:S01]  /*1df0*/  ISETP.GE.AND P3, PT, R2, c[0x0][0x1fc], PT ;  /* 0x00007f0002007a0c */ /* 0x000fe20003f66270 */
[----:B------:R1:W-:Y:S01]  /*1e00*/  LDGSTS.E.BYPASS.LTC128B.128 [R240+0x15080], [R6.64+0x100], !P2 ;  /* 0x1508010006f07fae */ /* 0x0003e2000d101d50 */
[----:B------:R-:W-:-:S02]  /*1e10*/  LEA.HI.X R4, R4, R14, R3, 0x6, P0 ;  /* 0x0000000e04047211 */ /* 0x000fc400000f3403 */
[----:B------:R-:W-:Y:S01]  /*1e20*/  ISETP.GE.AND P0, PT, R25, c[0x0][0x16c], PT ;  /* 0x00005b0019007a0c */ /* 0x000fe20003f06270 */
[----:B------:R1:W-:Y:S01]  /*1e30*/  LDGSTS.E.BYPASS.LTC128B.128 [R240+0x17080], [R6.64+0x180], !P1 ;  /* 0x1708018006f07fae */ /* 0x0003e2000c901d50 */
[----:B------:R-:W-:Y:S02]  /*1e40*/  P2R R13, PR, RZ, 0x8 ;  /* 0x00000008ff0d7803 */ /* 0x000fe40000000000 */
[----:B------:R-:W-:Y:S01]  /*1e50*/  SEL R32, RZ, 0x4, P0 ;  /* 0x00000004ff207807 */ /* 0x000fe20000000000 */
[----:B------:R4:W-:Y:S01]  /*1e60*/  STL [R1+0x10], R14 ;  /* 0x0000100e01007387 */ /* 0x0009e20000100800 */
[----:B------:R-:W-:Y:S02]  /*1e70*/  ISETP.NE.AND P2, PT, R13, RZ, PT ;  /* 0x000000ff0d00720c */ /* 0x000fe40003f45270 */
[----:B------:R-:W-:Y:S02]  /*1e80*/  LEA R2, P0, R0, c[0x0][0x1f0], 0x1 ;  /* 0x00007c0000027a11 */ /* 0x000fe400078008ff */
[----:B------:R-:W-:-:S02]  /*1e90*/  ISETP.LT.OR P2, PT, R12, 0x1, P2 ;  /* 0x000000010c00780c */ /* 0x000fc40001741670 */
[----:B------:R-:W-:Y:S01]  /*1ea0*/  LEA.HI.X R3, R0, c[0x0][0x1f4], R4, 0x1, P0 ;  /* 0x00007d0000037a11 */ /* 0x000fe200000f0c04 */
[----:B------:R-:W-:Y:S01]  /*1eb0*/  @!P6 IMAD.SHL.U32 R0, R87, 0x10, RZ ;  /* 0x000000105700e824 */ /* 0x000fe200078e00ff */
[----:B------:R-:W-:Y:S01]  /*1ec0*/  ISETP.LT.OR P0, PT, R12, 0x1, P5 ;  /* 0x000000010c00780c */ /* 0x000fe20002f01670 */
[----:B------:R-:W-:Y:S01]  /*1ed0*/  IMAD.WIDE.U32 R4, R86, c[0x0][0x288], R18 ;  /* 0x0000a20056047a25 */ /* 0x000fe200078e0012 */
[C---:B------:R-:W-:Y:S02]  /*1ee0*/  ISETP.GE.AND P1, PT, R24.reuse, c[0x0][0x16c], PT ;  /* 0x00005b0018007a0c */ /* 0x040fe40003f26270 */
[----:B------:R-:W-:Y:S01]  /*1ef0*/  ISETP.GE.AND P3, PT, R24, c[0x0][0x1fc], PT ;  /* 0x00007f0018007a0c */ /* 0x000fe20003f66270 */
[----:B------:R2:W-:Y:S01]  /*1f00*/  @!P6 LDGSTS.E.BYPASS.LTC128B.128 [R0+0x20080], [R10.64] ;  /* 0x200800000a00efae */ /* 0x0005e2000b901d50 */
[----:B---3--:R-:W-:Y:S02]  /*1f10*/  SEL R30, RZ, 0xffffffff, P1 ;  /* 0xffffffffff1e7807 */ /* 0x008fe40000800000 */
[----:B------:R-:W-:Y:S01]  /*1f20*/  ISETP.GE.AND P1, PT, R26, c[0x0][0x16c], PT ;  /* 0x00005b001a007a0c */ /* 0x000fe20003f26270 */
[----:B------:R-:W0:Y:S01]  /*1f30*/  LDGDEPBAR ;  /* 0x00000000000079af */ /* 0x000e220000000000 */
[----:B------:R-:W-:-:S02]  /*1f40*/  SEL R31, RZ, 0xffffffff, P3 ;  /* 0xffffffffff1f7807 */ /* 0x000fc40001800000 */
[----:B------:R-:W-:Y:S01]  /*1f50*/  ISETP.GE.AND P3, PT, R26, c[0x0][0x1fc], PT ;  /* 0x00007f001a007a0c */ /* 0x000fe20003f66270 */
[----:B------:R3:W-:Y:S01]  /*1f60*/  LDGSTS.E.BYPASS.LTC128B.128 [R240+0x18080], [R2.64], !P2 ;  /* 0x1808000002f07fae */ /* 0x0007e2000d101d50 */
[----:B------:R-:W-:Y:S01]  /*1f70*/  SEL R243, RZ, 0x8, P1 ;  /* 0x00000008fff37807 */ /* 0x000fe20000800000 */
[----:B-1----:R-:W-:Y:S01]  /*1f80*/  IMAD.U32 R7, RZ, RZ, UR4 ;  /* 0x00000004ff077e24 */ /* 0x002fe2000f8e00ff */
[C---:B------:R-:W-:Y:S01]  /*1f90*/  ISETP.LT.OR P1, PT, R12.reuse, 0x1, P4 ;  /* 0x000000010c00780c */ /* 0x040fe20002721670 */
[----:B------:R3:W-:Y:S01]  /*1fa0*/  LDGSTS.E.BYPASS.LTC128B.128 [R240+0x1a080], [R2.64+0x80], !P0 ;  /* 0x1a08008002f07fae */ /* 0x0007e2000c101d50 */
[----:B------:R-:W-:-:S11]  /*1fb0*/  ISETP.LT.OR P0, PT, R12, 0x1, P3 ;  /* 0x000000010c00780c */ /* 0x000fd60001f01670 */
[----:B------:R3:W-:Y:S01]  /*1fc0*/  LDGSTS.E.BYPASS.LTC128B.128 [R240+0x1c080], [R2.64+0x100], !P1 ;  /* 0x1c08010002f07fae */ /* 0x0007e2000c901d50 */
[----:B------:R-:W-:Y:S01]  /*1fd0*/  ISETP.GE.AND P1, PT, R25, c[0x0][0x1fc], PT ;  /* 0x00007f0019007a0c */ /* 0x000fe20003f26270 */
[----:B--2---:R-:W-:Y:S01]  /*1fe0*/  IMAD R0, R36, c[0x0][0x288], RZ ;  /* 0x0000a20024007a24 */ /* 0x004fe200078e02ff */
[----:B------:R-:W-:Y:S01]  /*1ff0*/  LEA.HI R10, R35, R87, RZ, 0x4 ;  /* 0x00000057230a7211 */ /* 0x000fe200078f20ff */
[----:B------:R3:W-:Y:S01]  /*2000*/  LDGSTS.E.BYPASS.LTC128B.128 [R240+0x1e080], [R2.64+0x180], !P0 ;  /* 0x1e08018002f07fae */ /* 0x0007e2000c101d50 */
[----:B------:R-:W-:Y:S01]  /*2010*/  LEA R18, P0, R7, R2, 0x6 ;  /* 0x0000000207127211 */ /* 0x000fe200078030ff */
[----:B------:R-:W-:Y:S01]  /*2020*/  IMAD R0, R86, c[0x0][0x28c], R0 ;  /* 0x0000a30056007a24 */ /* 0x000fe200078e0200 */
[----:B------:R-:W-:Y:S01]  /*2030*/  LOP3.LUT R6, R10, 0xfffffff0, RZ, 0xc0, !PT ;  /* 0xfffffff00a067812 */ /* 0x000fe200078ec0ff */
[----:B------:R-:W-:Y:S01]  /*2040*/  IMAD R11, R36, c[0x0][0x238], RZ ;  /* 0x00008e00240b7a24 */ /* 0x000fe200078e02ff */
[----:B------:R-:W-:Y:S01]  /*2050*/  SEL R29, RZ, 0x4, P1 ;  /* 0x00000004ff1d7807 */ /* 0x000fe20000800000 */
[----:B------:R-:W-:Y:S01]  /*2060*/  IMAD.IADD R5, R5, 0x1, R0 ;  /* 0x0000000105057824 */ /* 0x000fe200078e0200 */
[----:B------:R-:W-:Y:S01]  /*2070*/  CS2R R36, SRZ ;  /* 0x0000000000247805 */ /* 0x000fe2000001ff00 */
[----:B------:R-:W-:Y:S01]  /*2080*/  IMAD.U32 R0, RZ, RZ, UR5 ;  /* 0x00000005ff007e24 */ /* 0x000fe2000f8e00ff */
[----:B------:R-:W-:Y:S01]  /*2090*/  UIADD3 UR5, UR7, 0x1, -UR14 ;  /* 0x0000000107057890 */ /* 0x000fe2000fffe80e */
[----:B------:R-:W-:Y:S01]  /*20a0*/  IMAD.IADD R6, R87, 0x1, -R6 ;  /* 0x0000000157067824 */ /* 0x000fe200078e0a06 */
[----:B------:R-:W-:Y:S01]  /*20b0*/  UIADD3 UR7, UR7, -UR13, URZ ;  /* 0x8000000d07077290 */ /* 0x000fe2000fffe03f */
[----:B------:R-:W-:Y:S01]  /*20c0*/  IMAD.WIDE.U32 R22, R16, c[0x0][0x290], R4 ;  /* 0x0000a40010167a25 */ /* 0x000fe200078e0004 */
[----:B------:R-:W-:-:S02]  /*20d0*/  LEA.HI.X R19, R7, R3, R0, 0x6, P0 ;  /* 0x0000000307137211 */ /* 0x000fc400000f3400 */
[----:B------:R-:W-:Y:S01]  /*20e0*/  SHF.R.S32.HI R7, RZ, 0x1f, R6 ;  /* 0x0000001fff077819 */ /* 0x000fe20000011406 */
[----:B------:R-:W-:Y:S01]  /*20f0*/  IMAD.SHL.U32 R0, R84, 0x100, RZ ;  /* 0x0000010054007824 */ /* 0x000fe200078e00ff */
[----:B------:R1:W-:Y:S01]  /*2100*/  STL.64 [R1+0x18], R22 ;  /* 0x0000181601007387 */ /* 0x0003e20000100a00 */
[----:B------:R-:W-:Y:S01]  /*2110*/  IMAD R11, R86, c[0x0][0x23c], R11 ;  /* 0x00008f00560b7a24 */ /* 0x000fe200078e020b */
[----:B------:R-:W-:Y:S01]  /*2120*/  LEA.HI R230, R7, R6, RZ, 0x3 ;  /* 0x0000000607e67211 */ /* 0x000fe200078f18ff */
[----:B------:R-:W-:Y:S01]  /*2130*/  CS2R R84, SRZ ;  /* 0x0000000000547805 */ /* 0x000fe2000001ff00 */
[----:B------:R-:W-:Y:S01]  /*2140*/  IADD3 R8, P0, R0, R87, RZ ;  /* 0x0000005700087210 */ /* 0x000fe20007f1e0ff */
[----:B---3--:R-:W-:-:S04]  /*2150*/  IMAD R2, R21, c[0x0][0x290], RZ ;  /* 0x0000a40015027a24 */ /* 0x008fc800078e02ff */
[----:B------:R-:W-:Y:S01]  /*2160*/  IMAD R3, R16, c[0x0][0x294], R2 ;  /* 0x0000a50010037a24 */ /* 0x000fe200078e0202 */
[----:B------:R-:W-:Y:S02]  /*2170*/  SHF.R.S32.HI R2, RZ, 0x1f, R0 ;  /* 0x0000001fff027819 */ /* 0x000fe40000011400 */
[----:B------:R-:W-:Y:S01]  /*2180*/  IADD3 R0, P1, R22, UR15, RZ ;  /* 0x0000000f16007c10 */ /* 0x000fe2000ff3e0ff */
[----:B----4-:R-:W-:Y:S01]  /*2190*/  IMAD.IADD R14, R23, 0x1, R3 ;  /* 0x00000001170e7824 */ /* 0x010fe200078e0203 */
[----:B------:R-:W-:Y:S02]  /*21a0*/  LEA.HI.X.SX32 R9, R87, R2, 0x1, P0 ;  /* 0x0000000257097211 */ /* 0x000fe400000f0eff */
[C---:B------:R-:W-:Y:S01]  /*21b0*/  LOP3.LUT R3, R230.reuse, 0xfffffff8, RZ, 0xc0, !PT ;  /* 0xfffffff8e6037812 */ /* 0x040fe200078ec0ff */
[----:B------:R-:W-:Y:S01]  /*21c0*/  IMAD.SHL.U32 R230, R230, 0x40, RZ ;  /* 0x00000040e6e67824 */ /* 0x000fe200078e00ff */
[----:B------:R-:W-:Y:S01]  /*21d0*/  IADD3.X R2, R14, UR9, RZ, P1, !PT ;  /* 0x000000090e027c10 */ /* 0x000fe20008ffe4ff */
[----:B------:R2:W-:Y:S01]  /*21e0*/  STL [R1+0x30], R14 ;  /* 0x0000300e01007387 */ /* 0x0005e20000100800 */
[----:B------:R-:W-:Y:S01]  /*21f0*/  LEA R24, P0, R0, c[0x0][0x280], 0x2 ;  /* 0x0000a00000187a11 */ /* 0x000fe200078010ff */
[----:B------:R-:W-:Y:S01]  /*2200*/  USHF.L.U32 UR9, UR4, 0x5, URZ ;  /* 0x0000000504097899 */ /* 0x000fe2000800063f */
[----:B------:R-:W-:Y:S01]  /*2210*/  ISETP.GE.AND P1, PT, R26, c[0x0][0x1fc], PT ;  /* 0x00007f001a007a0c */ /* 0x000fe20003f26270 */
[----:B-1----:R-:W-:Y:S01]  /*2220*/  IMAD.IADD R22, R6, 0x1, -R3 ;  /* 0x0000000106167824 */ /* 0x002fe200078e0a03 */
[----:B------:R-:W-:Y:S01]  /*2230*/  LEA.HI.X R25, R0, c[0x0][0x284], R2, 0x2, P0 ;  /* 0x0000a10000197a11 */ /* 0x000fe200000f1402 */
[----:B------:R-:W-:Y:S01]  /*2240*/  IMAD.MOV.U32 R3, RZ, RZ, 0x10 ;  /* 0x00000010ff037424 */ /* 0x000fe200078e00ff */
[----:B------:R-:W-:Y:S01]  /*2250*/  SHF.R.S32.HI R0, RZ, 0x4, R10 ;  /* 0x00000004ff007819 */ /* 0x000fe2000001140a */
[----:B------:R-:W-:Y:S01]  /*2260*/  IMAD.MOV.U32 R6, RZ, RZ, c[0x0][0x2a8] ;  /* 0x0000aa00ff067624 */ /* 0x000fe200078e00ff */
[----:B------:R-:W-:Y:S01]  /*2270*/  ISETP.NE.AND P0, PT, R13, RZ, PT ;  /* 0x000000ff0d00720c */ /* 0x000fe20003f05270 */
[----:B------:R-:W-:Y:S01]  /*2280*/  ULDC UR4, c[0x0][0x2a0] ;  /* 0x0000a80000047ab9 */ /* 0x000fe20000000800 */
[----:B------:R-:W-:Y:S01]  /*2290*/  SEL R242, RZ, 0x8, P1 ;  /* 0x00000008fff27807 */ /* 0x000fe20000800000 */
[----:B------:R-:W-:Y:S01]  /*22a0*/  ULOP3.LUT UR4, URZ, UR4, URZ, 0x33, !UPT ;  /* 0x000000043f047292 */ /* 0x000fe2000f8e333f */
[----:B------:R-:W-:-:S02]  /*22b0*/  LEA.HI R2, R10, R0, RZ, 0x1 ;  /* 0x000000000a027211 */ /* 0x000fc400078f08ff */
[----:B------:R-:W-:Y:S02]  /*22c0*/  R2P PR, R22, 0x6 ;  /* 0x0000000616007804 */ /* 0x000fe40000000000 */
[----:B------:R-:W-:Y:S02]  /*22d0*/  LOP3.LUT R2, R2, 0xfffffffe, RZ, 0xc0, !PT ;  /* 0xfffffffe02027812 */ /* 0x000fe400078ec0ff */
[----:B------:R-:W-:Y:S02]  /*22e0*/  LEA.HI R10, R35, R87, RZ, 0x5 ;  /* 0x00000057230a7211 */ /* 0x000fe400078f28ff */
[----:B------:R-:W-:Y:S01]  /*22f0*/  SEL R5, R3, 0xfffffff0, !P1 ;  /* 0xfffffff003057807 */ /* 0x000fe20004800000 */
[----:B------:R-:W-:Y:S01]  /*2300*/  IMAD.IADD R13, R0, 0x1, -R2 ;  /* 0x00000001000d7824 */ /* 0x000fe200078e0a02 */
[----:B------:R-:W-:Y:S02]  /*2310*/  SEL R4, R246, 0xffffffe0, !P2 ;  /* 0xffffffe0f6047807 */ /* 0x000fe40005000000 */
[----:B------:R-:W-:-:S02]  /*2320*/  R2P PR, R27, 0x6 ;  /* 0x000000061b007804 */ /* 0x000fc40000000000 */
[----:B------:R-:W-:Y:S01]  /*2330*/  ISETP.GE.AND P6, PT, R6, 0x1, PT ;  /* 0x000000010600780c */ /* 0x000fe20003fc6270 */
[----:B------:R-:W-:Y:S01]  /*2340*/  IMAD.WIDE.U32 R6, R86, c[0x0][0x238], R8 ;  /* 0x00008e0056067a25 */ /* 0x000fe200078e0008 */
[--C-:B------:R-:W-:Y:S02]  /*2350*/  SHF.R.S32.HI R0, RZ, 0x5, R10.reuse ;  /* 0x00000005ff007819 */ /* 0x100fe4000001140a */
[----:B------:R-:W-:Y:S01]  /*2360*/  SHF.R.S32.HI R2, RZ, 0x1f, R10 ;  /* 0x0000001fff027819 */ /* 0x000fe2000001140a */
[----:B------:R-:W-:Y:S01]  /*2370*/  IMAD.IADD R7, R7, 0x1, R11 ;  /* 0x0000000107077824 */ /* 0x000fe200078e020b */
[----:B------:R-:W-:Y:S01]  /*2380*/  LOP3.LUT R9, R10, 0xffffffe0, RZ, 0xc0, !PT ;  /* 0xffffffe00a097812 */ /* 0x000fe200078ec0ff */
[----:B------:R-:W-:Y:S01]  /*2390*/  IMAD.SHL.U32 R11, R28, 0x8, RZ ;  /* 0x000000081c0b7824 */ /* 0x000fe200078e00ff */
[----:B------:R-:W-:Y:S01]  /*23a0*/  LEA.HI R10, R2, R0, RZ, 0x2 ;  /* 0x00000000020a7211 */ /* 0x000fe200078f10ff */
[----:B------:R-:W-:Y:S01]  /*23b0*/  IMAD.WIDE.U32 R150, R16, c[0x0][0x240], R6 ;  /* 0x0000900010967a25 */ /* 0x000fe200078e0006 */
[----:B------:R-:W-:-:S02]  /*23c0*/  LEA.HI R23, R35, R87, RZ, 0x2 ;  /* 0x0000005723177211 */ /* 0x000fc400078f10ff */
[----:B--2---:R-:W-:Y:S01]  /*23d0*/  LEA.HI R14, R0, R0, RZ, 0x1 ;  /* 0x00000000000e7211 */ /* 0x004fe200078f08ff */
[----:B------:R-:W-:Y:S01]  /*23e0*/  IMAD.IADD R2, R87, 0x1, -R9 ;  /* 0x0000000157027824 */ /* 0x000fe200078e0a09 */
[--C-:B------:R-:W-:Y:S01]  /*23f0*/  SHF.R.S32.HI R20, RZ, 0x2, R23.reuse ;  /* 0x00000002ff147819 */ /* 0x100fe20000011417 */
[----:B------:R-:W-:Y:S01]  /*2400*/  IMAD.SHL.U32 R6, R248, 0x8, RZ ;  /* 0x00000008f8067824 */ /* 0x000fe200078e00ff */
[----:B------:R-:W-:Y:S01]  /*2410*/  SHF.R.S32.HI R8, RZ, 0x1f, R23 ;  /* 0x0000001fff087819 */ /* 0x000fe20000011417 */
[----:B------:R-:W-:Y:S01]  /*2420*/  IMAD.SHL.U32 R7, R13, 0x20, RZ ;  /* 0x000000200d077824 */ /* 0x000fe200078e00ff */
[----:B------:R-:W-:Y:S01]  /*2430*/  LOP3.LUT R9, R14, 0xfffffffe, RZ, 0xc0, !PT ;  /* 0xfffffffe0e097812 */ /* 0x000fe200078ec0ff */
[----:B------:R1:W-:Y:S01]  /*2440*/  STL.64 [R1+0x28], R150 ;  /* 0x0000289601007387 */ /* 0x0003e20000100a00 */
[----:B------:R-:W-:Y:S02]  /*2450*/  SHF.R.S32.HI R14, RZ, 0x1f, R2 ;  /* 0x0000001fff0e7819 */ /* 0x000fe40000011402 */
[----:B------:R-:W-:Y:S01]  /*2460*/  LOP3.LUT R10, R10, 0xfffffffc, RZ, 0xc0, !PT ;  /* 0xfffffffc0a0a7812 */ /* 0x000fe200078ec0ff */
[----:B------:R-:W-:Y:S01]  /*2470*/  IMAD.IADD R236, R0, 0x1, -R9 ;  /* 0x0000000100ec7824 */ /* 0x000fe200078e0a09 */
[----:B------:R-:W-:-:S02]  /*2480*/  LEA.HI R8, R8, R20, RZ, 0x3 ;  /* 0x0000001408087211 */ /* 0x000fc400078f18ff */
[----:B------:R-:W-:Y:S01]  /*2490*/  LEA.HI R14, R14, R2, RZ, 0x2 ;  /* 0x000000020e0e7211 */ /* 0x000fe200078f10ff */
[----:B------:R-:W-:Y:S01]  /*24a0*/  IMAD.IADD R17, R0, 0x1, -R10 ;  /* 0x0000000100117824 */ /* 0x000fe200078e0a0a */
[----:B------:R-:W-:Y:S02]  /*24b0*/  LOP3.LUT R8, R8, 0xfffffff8, RZ, 0xc0, !PT ;  /* 0xfffffff808087812 */ /* 0x000fe400078ec0ff */
[----:B------:R-:W-:Y:S02]  /*24c0*/  LOP3.LUT R0, R14, 0x7ffffffc, RZ, 0xc0, !PT ;  /* 0x7ffffffc0e007812 */ /* 0x000fe400078ec0ff */
[----:B------:R-:W-:Y:S01]  /*24d0*/  SEL R3, R3, 0xfffffff0, !P1 ;  /* 0xfffffff003037807 */ /* 0x000fe20004800000 */
[----:B------:R-:W-:Y:S01]  /*24e0*/  IMAD.IADD R20, R20, 0x1, -R8 ;  /* 0x0000000114147824 */ /* 0x000fe200078e0a08 */
[C---:B------:R-:W-:Y:S01]  /*24f0*/  ISETP.LT.OR P1, PT, R12.reuse, 0x21, P0 ;  /* 0x000000210c00780c */ /* 0x040fe20000721670 */
[----:B------:R-:W-:Y:S01]  /*2500*/  IMAD R8, R21, c[0x0][0x240], RZ ;  /* 0x0000900015087a24 */ /* 0x000fe200078e02ff */
[----:B------:R-:W-:-:S02]  /*2510*/  ISETP.LT.OR P0, PT, R12, 0x21, P5 ;  /* 0x000000210c00780c */ /* 0x000fc40002f01670 */
[----:B------:R-:W-:Y:S01]  /*2520*/  ISETP.LT.OR P4, PT, R12, 0x21, P4 ;  /* 0x000000210c00780c */ /* 0x000fe20002781670 */
[----:B------:R-:W-:Y:S01]  /*2530*/  IMAD R148, R16, c[0x0][0x244], R8 ;  /* 0x0000910010947a24 */ /* 0x000fe200078e0208 */
[----:B------:R-:W-:Y:S01]  /*2540*/  ISETP.LT.OR P3, PT, R12, 0x21, P3 ;  /* 0x000000210c00780c */ /* 0x000fe20001f61670 */
[----:B------:R-:W-:Y:S01]  /*2550*/  IMAD.IADD R12, R2, 0x1, -R0 ;  /* 0x00000001020c7824 */ /* 0x000fe200078e0a00 */
[----:B------:R-:W-:Y:S01]  /*2560*/  LEA.HI R9, R35, R87, RZ, 0x7 ;  /* 0x0000005723097211 */ /* 0x000fe200078f38ff */
[----:B------:R-:W-:Y:S01]  /*2570*/  IMAD.SHL.U32 R2, R27, 0x40, RZ ;  /* 0x000000401b027824 */ /* 0x000fe200078e00ff */
[----:B------:R-:W-:Y:S01]  /*2580*/  LOP3.LUT R6, R6, 0x8, RZ, 0xc0, !PT ;  /* 0x0000000806067812 */ /* 0x000fe200078ec0ff */
[----:B------:R-:W-:Y:S01]  /*2590*/  IMAD.SHL.U32 R8, R236, 0x10, RZ ;  /* 0x00000010ec087824 */ /* 0x000fe200078e00ff */
[----:B------:R-:W-:Y:S01]  /*25a0*/  SHF.R.S32.HI R0, RZ, 0x7, R9 ;  /* 0x00000007ff007819 */ /* 0x000fe20000011409 */
[----:B------:R1:W-:Y:S01]  /*25b0*/  LDGSTS.E.BYPASS.LTC128B.128 [R240+0x19080], [R18.64], !P1 ;  /* 0x1908000012f07fae */ /* 0x0003e2000c901d50 */
[----:B------:R-:W-:Y:S01]  /*25c0*/  LOP3.LUT R2, R2, 0x1c0, RZ, 0xc0, !PT ;  /* 0x000001c002027812 */ /* 0x000fe200078ec0ff */
[----:B------:R-:W-:Y:S01]  /*25d0*/  CS2R R26, SRZ ;  /* 0x00000000001a7805 */ /* 0x000fe2000001ff00 */
[----:B------:R-:W-:Y:S01]  /*25e0*/  LEA.HI R16, R0, R0, RZ, 0x1 ;  /* 0x0000000000107211 */ /* 0x000fe200078f08ff */
[----:B------:R-:W-:Y:S01]  /*25f0*/  IMAD R10, R13, 0x2, R0 ;  /* 0x000000020d0a7824 */ /* 0x000fe200078e0200 */
[----:B------:R-:W-:Y:S01]  /*2600*/  SHF.R.U32.HI R9, RZ, 0x3, R2 ;  /* 0x00000003ff097819 */ /* 0x000fe20000011602 */
[----:B------:R1:W-:Y:S01]  /*2610*/  LDGSTS.E.BYPASS.LTC128B.128 [R240+0x1b080], [R18.64+0x80], !P0 ;  /* 0x1b08008012f07fae */ /* 0x0003e2000c101d50 */
[----:B------:R-:W-:-:S02]  /*2620*/  LOP3.LUT R8, R2, 0x10, R8, 0xf8, !PT ;  /* 0x0000001002087812 */ /* 0x000fc400078ef808 */
[C---:B------:R-:W-:Y:S01]  /*2630*/  LOP3.LUT R2, R9.reuse, R6, R2, 0x1e, !PT ;  /* 0x0000000609027212 */ /* 0x040fe200078e1e02 */
[----:B------:R1:W-:Y:S01]  /*2640*/  LDGSTS.E.BYPASS.LTC128B.128 [R240+0x1d080], [R18.64+0x100], !P4 ;  /* 0x1d08010012f07fae */ /* 0x0003e2000e101d50 */
[----:B------:R-:W-:Y:S01]  /*2650*/  LOP3.LUT R15, R9, R8, R6, 0x1e, !PT ;  /* 0x00000008090f7212 */ /* 0x000fe200078e1e06 */
[----:B------:R-:W-:Y:S01]  /*2660*/  IMAD.SHL.U32 R8, R20, 0x40, RZ ;  /* 0x0000004014087824 */ /* 0x000fe200078e00ff */
[----:B------:R-:W-:Y:S01]  /*2670*/  LOP3.LUT R7, R7, 0x20, RZ, 0xc0, !PT ;  /* 0x0000002007077812 */ /* 0x000fe200078ec0ff */
[----:B------:R-:W-:Y:S01]  /*2680*/  IMAD.SHL.U32 R9, R30, 0x2, RZ ;  /* 0x000000021e097824 */ /* 0x000fe200078e00ff */
[----:B------:R-:W-:Y:S01]  /*2690*/  LOP3.LUT R6, R16, 0x1ffffffe, RZ, 0xc0, !PT ;  /* 0x1ffffffe10067812 */ /* 0x000fe200078ec0ff */
[----:B------:R-:W-:Y:S01]  /*26a0*/  IMAD.U32 R2, R10, 0x200, R2 ;  /* 0x000002000a027824 */ /* 0x000fe200078e0002 */
[----:B------:R-:W-:Y:S01]  /*26b0*/  LOP3.LUT R16, R7, 0x18, R11, 0xf8, !PT ;  /* 0x0000001807107812 */ /* 0x000fe200078ef80b */
[----:B------:R-:W-:Y:S01]  /*26c0*/  IMAD.SHL.U32 R10, R17, 0x400, RZ ;  /* 0x00000400110a7824 */ /* 0x000fe200078e00ff */
[----:B------:R-:W-:Y:S01]  /*26d0*/  SEL R228, R246, 0xffffffe0, !P2 ;  /* 0xffffffe0f6e47807 */ /* 0x000fe20005000000 */
[----:B------:R-:W-:Y:S01]  /*26e0*/  IMAD.IADD R7, R0, 0x1, -R6 ;  /* 0x0000000100077824 */ /* 0x000fe200078e0a06 */
[----:B------:R-:W-:Y:S01]  /*26f0*/  R2P PR, R20, 0x6 ;  /* 0x0000000614007804 */ /* 0x000fe20000000000 */
[----:B------:R-:W-:Y:S01]  /*2700*/  IMAD.SHL.U32 R6, R0, 0x8, RZ ;  /* 0x0000000800067824 */ /* 0x000fe200078e00ff */
[----:B------:R-:W-:Y:S01]  /*2710*/  LOP3.LUT R0, R8, 0x1c0, RZ, 0xc0, !PT ;  /* 0x000001c008007812 */ /* 0x000fe200078ec0ff */
[----:B------:R-:W-:Y:S01]  /*2720*/  IMAD R250, R7, 0x4, R12 ;  /* 0x0000000407fa7824 */ /* 0x000fe200078e020c */
[----:B------:R-:W-:Y:S01]  /*2730*/  LOP3.LUT R12, R9, 0x2, R33, 0xe2, !PT ;  /* 0x00000002090c7812 */ /* 0x000fe200078ee221 */
[----:B------:R-:W-:Y:S01]  /*2740*/  IMAD.SHL.U32 R9, R31, 0x2, RZ ;  /* 0x000000021f097824 */ /* 0x000fe200078e00ff */
[----:B------:R-:W-:Y:S01]  /*2750*/  LOP3.LUT R7, R0, 0x8, R6, 0xf8, !PT ;  /* 0x0000000800077812 */ /* 0x000fe200078ef806 */
[----:B------:R1:W-:Y:S01]  /*2760*/  LDGSTS.E.BYPASS.LTC128B.128 [R240+0x1f080], [R18.64+0x180], !P3 ;  /* 0x1f08018012f07fae */ /* 0x0003e2000d901d50 */
[----:B------:R-:W-:Y:S01]  /*2770*/  SHF.R.U32.HI R6, RZ, 0x3, R0 ;  /* 0x00000003ff067819 */ /* 0x000fe20000011600 */
[----:B------:R-:W-:Y:S01]  /*2780*/  IMAD.SHL.U32 R250, R250, 0x2, RZ ;  /* 0x00000002fafa7824 */ /* 0x000fe200078e00ff */
[----:B------:R-:W-:Y:S01]  /*2790*/  LOP3.LUT R0, R23, 0x3ffffffc, RZ, 0xc0, !PT ;  /* 0x3ffffffc17007812 */ /* 0x000fe200078ec0ff */
[----:B------:R-:W-:Y:S01]  /*27a0*/  IMAD.SHL.U32 R2, R2, 0x2, RZ ;  /* 0x0000000202027824 */ /* 0x000fe200078e00ff */
[----:B------:R-:W-:Y:S01]  /*27b0*/  SHF.R.S32.HI R8, RZ, 0x2, R14 ;  /* 0x00000002ff087819 */ /* 0x000fe2000001140e */
[----:B------:R-:W-:Y:S01]  /*27c0*/  CS2R R30, SRZ ;  /* 0x00000000001e7805 */ /* 0x000fe2000001ff00 */
[----:B------:R-:W-:Y:S01]  /*27d0*/  LOP3.LUT R11, R7, R6, RZ, 0x3c, !PT ;  /* 0x00000006070b7212 */ /* 0x000fe200078e3cff */
[----:B------:R-:W-:Y:S01]  /*27e0*/  IMAD.IADD R0, R87, 0x1, -R0 ;  /* 0x0000000157007824 */ /* 0x000fe200078e0a00 */
[----:B------:R-:W-:Y:S01]  /*27f0*/  LOP3.LUT R9, R9, 0x2, R34, 0xe2, !PT ;  /* 0x0000000209097812 */ /* 0x000fe200078ee222 */
[----:B------:R-:W-:Y:S01]  /*2800*/  IMAD.SHL.U32 R6, R22, 0x40, RZ ;  /* 0x0000004016067824 */ /* 0x000fe200078e00ff */
[----:B------:R-:W-:Y:S01]  /*2810*/  ISETP.GE.AND P0, PT, R87, 0x10, PT ;  /* 0x000000105700780c */ /* 0x000fe20003f06270 */
[----:B------:R-:W-:Y:S01]  /*2820*/  IMAD R241, R17, 0x10, R8 ;  /* 0x0000001011f17824 */ /* 0x000fe200078e0208 */
[----:B------:R-:W-:Y:S01]  /*2830*/  LOP3.LUT R242, R242, R9, R29, 0xfe, !PT ;  /* 0x00000009f2f27212 */ /* 0x000fe200078efe1d */
[----:B------:R-:W-:Y:S01]  /*2840*/  IMAD R8, R0, 0x2, R10 ;  /* 0x0000000200087824 */ /* 0x000fe200078e020a */
[----:B------:R-:W-:Y:S01]  /*2850*/  LOP3.LUT R6, R6, 0x1c0, RZ, 0xc0, !PT ;  /* 0x000001c006067812 */ /* 0x000fe200078ec0ff */
[----:B------:R-:W-:Y:S01]  /*2860*/  IMAD.SHL.U32 R9, R13, 0x8, RZ ;  /* 0x000000080d097824 */ /* 0x000fe200078e00ff */
[----:B------:R-:W-:Y:S01]  /*2870*/  LOP3.LUT R230, R230, 0xfffffe00, RZ, 0xc0, !PT ;  /* 0xfffffe00e6e67812 */ /* 0x000fe200078ec0ff */
[----:B------:R-:W-:Y:S01]  /*2880*/  IMAD.IADD R8, R11, 0x1, R8 ;  /* 0x000000010b087824 */ /* 0x000fe200078e0208 */
[--C-:B------:R-:W-:Y:S01]  /*2890*/  SHF.R.U32.HI R7, RZ, 0x3, R6.reuse ;  /* 0x00000003ff077819 */ /* 0x100fe20000011606 */
[----:B------:R-:W-:Y:S01]  /*28a0*/  IMAD R0, R13, 0x200, R15 ;  /* 0x000002000d007824 */ /* 0x000fe200078e020f */
[----:B------:R-:W-:Y:S01]  /*28b0*/  LOP3.LUT R9, R6, 0x8, R9, 0xf8, !PT ;  /* 0x0000000806097812 */ /* 0x000fe200078ef809 */
[----:B------:R-:W-:Y:S01]  /*28c0*/  IMAD.SHL.U32 R244, R8, 0x2, RZ ;  /* 0x0000000208f47824 */ /* 0x000fe200078e00ff */
[----:B------:R-:W-:Y:S01]  /*28d0*/  LOP3.LUT R6, R7, R16, R6, 0x1e, !PT ;  /* 0x0000001007067212 */ /* 0x000fe200078e1e06 */
[----:B------:R-:W-:Y:S01]  /*28e0*/  IMAD R236, R236, 0x400, R230 ;  /* 0x00000400ecec7824 */ /* 0x000fe200078e02e6 */
[----:B------:R-:W-:Y:S01]  /*28f0*/  LOP3.LUT R7, R9, R7, RZ, 0x3c, !PT ;  /* 0x0000000709077212 */ /* 0x000fe200078e3cff */
[----:B------:R-:W-:Y:S01]  /*2900*/  IMAD R3, R3, 0x2, R2 ;  /* 0x0000000203037824 */ /* 0x000fe200078e0202 */
[----:B------:R-:W-:Y:S01]  /*2910*/  IADD3 R8, R244, 0x20280, RZ ;  /* 0x00020280f4087810 */ /* 0x000fe20007ffe0ff */
[----:B------:R-:W-:Y:S01]  /*2920*/  IMAD.IADD R232, R0, 0x1, R228 ;  /* 0x0000000100e87824 */ /* 0x000fe200078e02e4 */
[-C--:B------:R-:W-:Y:S01]  /*2930*/  LOP3.LUT R6, R6, R230.reuse, RZ, 0xfc, !PT ;  /* 0x000000e606067212 */ /* 0x080fe200078efcff */
[C---:B------:R-:W-:Y:S01]  /*2940*/  IMAD.IADD R236, R7.reuse, 0x1, R236 ;  /* 0x0000000107ec7824 */ /* 0x040fe200078e02ec */
[----:B------:R-:W-:Y:S01]  /*2950*/  IADD3 R230, R7, R230, R10 ;  /* 0x000000e607e67210 */ /* 0x000fe20007ffe00a */
[----:B------:R-:W-:Y:S01]  /*2960*/  @!P0 IMAD.SHL.U32 R7, R87, 0x10, RZ ;  /* 0x0000001057078824 */ /* 0x000fe200078e00ff */
[----:B------:R-:W-:Y:S01]  /*2970*/  IADD3 R245, R244, 0x202c0, RZ ;  /* 0x000202c0f4f57810 */ /* 0x000fe20007ffe0ff */
[----:B------:R-:W-:Y:S01]  /*2980*/  IMAD.SHL.U32 R235, R0, 0x2, RZ ;  /* 0x0000000200eb7824 */ /* 0x000fe200078e00ff */
[----:B------:R-:W-:Y:S01]  /*2990*/  @P2 IADD3 R245, R8, -0x40, RZ ;  /* 0xffffffc008f52810 */ /* 0x000fe20007ffe0ff */
[----:B------:R-:W-:Y:S01]  /*29a0*/  IMAD.IADD R8, R151, 0x1, R148 ;  /* 0x0000000197087824 */ /* 0x000fe200078e0294 */
[----:B------:R2:W-:Y:S01]  /*29b0*/  @!P0 LDGSTS.E.BYPASS.LTC128B.128 [R7+0x20180], [R24.64] ;  /* 0x2018000018078fae */ /* 0x0005e2000b901d50 */
[----:B------:R-:W-:Y:S01]  /*29c0*/  LEA R236, R236, 0x22280, 0x1 ;  /* 0x00022280ecec7811 */ /* 0x000fe200078e08ff */
[----:B------:R-:W-:Y:S01]  /*29d0*/  IMAD.SHL.U32 R230, R230, 0x2, RZ ;  /* 0x00000002e6e67824 */ /* 0x000fe200078e00ff */
[----:B------:R-:W-:Y:S01]  /*29e0*/  SEL R246, R246, 0xffffffe0, !P1 ;  /* 0xffffffe0f6f67807 */ /* 0x000fe20004800000 */
[----:B------:R1:W-:Y:S01]  /*29f0*/  STL [R1+0x34], R8 ;  /* 0x0000340801007387 */ /* 0x0003e20000100800 */
[----:B------:R-:W-:Y:S01]  /*2a00*/  LOP3.LUT R243, R243, R12, R32, 0xfe, !PT ;  /* 0x0000000cf3f37212 */ /* 0x000fe200078efe20 */
[C---:B------:R-:W-:Y:S01]  /*2a10*/  IMAD R231, R5.reuse, 0x2, R230 ;  /* 0x0000000205e77824 */ /* 0x040fe200078e02e6 */
[----:B------:R-:W-:Y:S01]  /*2a20*/  CS2R R86, SRZ ;  /* 0x0000000000567805 */ /* 0x000fe2000001ff00 */
[----:B------:R-:W0:Y:S01]  /*2a30*/  LDGDEPBAR ;  /* 0x00000000000079af */ /* 0x000e220000000000 */
[----:B------:R-:W-:Y:S01]  /*2a40*/  IMAD R237, R5, 0x2, R236 ;  /* 0x0000000205ed7824 */ /* 0x000fe200078e02ec */
[----:B------:R-:W-:Y:S01]  /*2a50*/  CS2R R34, SRZ ;  /* 0x0000000000227805 */ /* 0x000fe2000001ff00 */
[----:B------:R-:W-:Y:S01]  /*2a60*/  IMAD R229, R228, 0x2, R2 ;  /* 0x00000002e4e57824 */ /* 0x000fe200078e0202 */
[----:B------:R-:W-:Y:S01]  /*2a70*/  CS2R R32, SRZ ;  /* 0x0000000000207805 */ /* 0x000fe2000001ff00 */
[----:B------:R-:W-:Y:S01]  /*2a80*/  IMAD.IADD R247, R244, 0x1, R246 ;  /* 0x00000001f4f77824 */ /* 0x000fe200078e02f6 */
[----:B------:R-:W-:Y:S01]  /*2a90*/  CS2R R28, SRZ ;  /* 0x00000000001c7805 */ /* 0x000fe2000001ff00 */
[----:B------:R-:W-:Y:S01]  /*2aa0*/  CS2R R22, SRZ ;  /* 0x0000000000167805 */ /* 0x000fe2000001ff00 */
[----:B------:R-:W-:Y:S01]  /*2ab0*/  CS2R R20, SRZ ;  /* 0x0000000000147805 */ /* 0x000fe2000001ff00 */
[----:B------:R-:W-:Y:S01]  /*2ac0*/  IADD3 R252, -R250, UR11, RZ ;  /* 0x0000000bfafc7c10 */ /* 0x000fe2000fffe1ff */
[----:B------:R-:W-:-:S02]  /*2ad0*/  IMAD.SHL.U32 R0, R6, 0x2, RZ ;  /* 0x0000000206007824 */ /* 0x000fc400078e00ff */
[----:B------:R-:W-:Y:S02]  /*2ae0*/  IMAD R228, R228, 0x2, R3 ;  /* 0x00000002e4e47824 */ /* 0x000fe400078e0203 */
[----:B------:R-:W-:Y:S02]  /*2af0*/  IMAD.SHL.U32 R232, R232, 0x2, RZ ;  /* 0x00000002e8e87824 */ /* 0x000fe400078e00ff */
[----:B------:R-:W-:Y:S02]  /*2b00*/  IMAD.IADD R246, R246, 0x1, R245 ;  /* 0x00000001f6f67824 */ /* 0x000fe400078e02f5 */
[C---:B------:R-:W-:Y:S01]  /*2b10*/  IMAD R234, R4.reuse, 0x2, R230 ;  /* 0x0000000204ea7824 */ /* 0x040fe200078e02e6 */
[----:B--2---:R-:W-:Y:S01]  /*2b20*/  CS2R R24, SRZ ;  /* 0x0000000000187805 */ /* 0x004fe2000001ff00 */
[----:B------:R-:W-:Y:S02]  /*2b30*/  IMAD.U32 R7, RZ, RZ, UR5 ;  /* 0x00000005ff077e24 */ /* 0x000fe4000f8e00ff */
[----:B------:R-:W-:-:S02]  /*2b40*/  IMAD R239, R4, 0x2, R236 ;  /* 0x0000000204ef7824 */ /* 0x000fc400078e02ec */
[C---:B------:R-:W-:Y:S01]  /*2b50*/  IMAD R233, R4.reuse, 0x2, R231 ;  /* 0x0000000204e97824 */ /* 0x040fe200078e02e7 */
[----:B------:R-:W-:Y:S01]  /*2b60*/  IADD3 R7, R7, -UR13, -R250 ;  /* 0x8000000d07077c10 */ /* 0x000fe2000fffe8fa */
[----:B------:R-:W-:-:S03]  /*2b70*/  IMAD R238, R4, 0x2, R237 ;  /* 0x0000000204ee7824 */ /* 0x000fc600078e02ed */
[C---:B------:R-:W-:Y:S02]  /*2b80*/  IADD3 R249, R7.reuse, c[0x0][0x2a4], RZ ;  /* 0x0000a90007f97a10 */ /* 0x040fe40007ffe0ff */
[----:B-1----:R-:W-:Y:S02]  /*2b90*/  IADD3 R251, R7, UR4, RZ ;  /* 0x0000000407fb7c10 */ /* 0x002fe4000fffe0ff */
.L_x_807:
[----:B------:R-:W-:Y:S04]  /*2ba0*/  DEPBAR.LE SB0, 0x0 ;  /* 0x000080000000791a */ /* 0x000fe80000000000 */
[----:B------:R-:W-:Y:S06]  /*2bb0*/  BAR.SYNC.DEFER_BLOCKING 0x0 ;  /* 0x0000000000007b1d */ /* 0x000fec0000010000 */
        /* <DEDUP_REMOVED lines=10> */
[----:B------:R-:W-:Y:S05]  /*2c60*/  LDSM.16.M88.4 R176, [R228+0x80] ;  /* 0x00008000e4b0783b */ /* 0x000fea0000000200 */
[----:B------:R-:W-:Y:S01]  /*2c70*/  LDS R180, [R241.X4+0x20080] ;  /* 0x02008000f1b47984 */ /* 0x000fe20000004800 */
[C---:B------:R-:W-:Y:S04]  /*2c80*/  HMMA.16816.F32.BF16 R8, R16.reuse, R10, RZ ;  /* 0x0000000a1008723c */ /* 0x040fe800000418ff */
[----:B------:R-:W-:Y:S04]  /*2c90*/  LDS R181, [R241.X4+0x200a0] ;  /* 0x0200a000f1b57984 */ /* 0x000fe80000004800 */
[C---:B--2---:R-:W-:Y:S08]  /*2ca0*/  HMMA.16816.F32.BF16 R12, R16.reuse, R148, RZ ;  /* 0x00000094100c723c */ /* 0x044ff000000418ff */
[----:B------:R-:W-:Y:S01]  /*2cb0*/  HMMA.16816.F32.BF16 R16, R16, R150, RZ ;  /* 0x000000961010723c */ /* 0x000fe200000418ff */
[----:B------:R-:W1:Y:S07]  /*2cc0*/  LDSM.16.M88.4 R148, [R229+0x1080] ;  /* 0x00108000e594783b */ /* 0x000e6e0000000200 */
[C---:B---3--:R-:W-:Y:S08]  /*2cd0*/  HMMA.16816.F32.BF16 R4, R152.reuse, R156, R4 ;  /* 0x0000009c9804723c */ /* 0x048ff00000041804 */
[C---:B------:R-:W-:Y:S01]  /*2ce0*/  HMMA.16816.F32.BF16 R8, R152.reuse, R158, R8 ;  /* 0x0000009e9808723c */ /* 0x040fe20000041808 */
[----:B------:R-:W-:Y:S07]  /*2cf0*/  LDSM.16.M88.4 R156, [R230+0x12080] ;  /* 0x01208000e69c783b */ /* 0x000fee0000000200 */
[C---:B----4-:R-:W-:Y:S08]  /*2d00*/  HMMA.16816.F32.BF16 R12, R152.reuse, R160, R12 ;  /* 0x000000a0980c723c */ /* 0x050ff0000004180c */
[----:B------:R-:W-:Y:S01]  /*2d10*/  HMMA.16816.F32.BF16 R16, R152, R162, R16 ;  /* 0x000000a29810723c */ /* 0x000fe20000041810 */
[----:B------:R-:W2:Y:S05]  /*2d20*/  LDSM.16.M88.4 R152, [R228+0x1080] ;  /* 0x00108000e498783b */ /* 0x000eaa0000000200 */
[----:B------:R-:W3:Y:S02]  /*2d30*/  LDSM.16.M88.4 R160, [R2+0x2080] ;  /* 0x0020800002a0783b */ /* 0x000ee40000000200 */
[C---:B-----5:R-:W-:Y:S08]  /*2d40*/  HMMA.16816.F32.BF16 R4, R164.reuse, R168, R4 ;  /* 0x000000a8a404723c */ /* 0x060ff00000041804 */
[C---:B------:R-:W-:Y:S01]  /*2d50*/  HMMA.16816.F32.BF16 R8, R164.reuse, R170, R8 ;  /* 0x000000aaa408723c */ /* 0x040fe20000041808 */
[----:B------:R-:W-:Y:S07]  /*2d60*/  LDSM.16.M88.4 R168, [R3+0x2080] ;  /* 0x0020800003a8783b */ /* 0x000fee0000000200 */
[C---:B-1----:R-:W-:Y:S08]  /*2d70*/  HMMA.16816.F32.BF16 R12, R164.reuse, R148, R12 ;  /* 0x00000094a40c723c */ /* 0x042ff0000004180c */
[----:B------:R-:W-:Y:S01]  /*2d80*/  HMMA.16816.F32.BF16 R16, R164, R150, R16 ;  /* 0x00000096a410723c */ /* 0x000fe20000041810 */
[----:B------:R-:W1:Y:S05]  /*2d90*/  LDSM.16.M88.4 R148, [R2+0x3080] ;  /* 0x003080000294783b */ /* 0x000e6a0000000200 */
[----:B------:R-:W4:Y:S02]  /*2da0*/  LDSM.16.M88.4 R164, [R231+0x12080] ;  /* 0x01208000e7a4783b */ /* 0x000f240000000200 */
[C---:B------:R-:W-:Y:S08]  /*2db0*/  HMMA.16816.F32.BF16 R4, R172.reuse, R176, R4 ;  /* 0x000000b0ac04723c */ /* 0x040ff00000041804 */
        /* <DEDUP_REMOVED lines=13> */
[C---:B----4-:R-:W-:Y:S08]  /*2e90*/  HMMA.16816.F32.BF16 R4, R164.reuse, R168, R4 ;  /* 0x000000a8a404723c */ /* 0x050ff00000041804 */
[C---:B------:R-:W-:Y:S01]  /*2ea0*/  HMMA.16816.F32.BF16 R8, R164.reuse, R170, R8 ;  /* 0x000000aaa408723c */ /* 0x040fe20000041808 */
[----:B------:R-:W-:Y:S07]  /*2eb0*/  LDSM.16.M88.4 R168, [R2+0x4080] ;  /* 0x0040800002a8783b */ /* 0x000fee0000000200 */
[C---:B--2---:R-:W-:Y:S08]  /*2ec0*/  HMMA.16816.F32.BF16 R12, R164.reuse, R152, R12 ;  /* 0x00000098a40c723c */ /* 0x044ff0000004180c */
[----:B------:R-:W-:Y:S01]  /*2ed0*/  HMMA.16816.F32.BF16 R16, R164, R154, R16 ;  /* 0x0000009aa410723c */ /* 0x000fe20000041810 */
[----:B------:R-:W2:Y:S05]  /*2ee0*/  LDSM.16.M88.4 R152, [R228+0x3080] ;  /* 0x00308000e498783b */ /* 0x000eaa0000000200 */
[----:B------:R-:W4:Y:S02]  /*2ef0*/  LDSM.16.M88.4 R164, [R230+0x14080] ;  /* 0x01408000e6a4783b */ /* 0x000f240000000200 */
        /* <DEDUP_REMOVED lines=14> */
[C---:B----4-:R-:W-:Y:S08]  /*2fe0*/  HMMA.16816.F32.BF16 R4, R164.reuse, R168, R4 ;  /* 0x000000a8a404723c */ /* 0x050ff00000041804 */
[C---:B------:R-:W-:Y:S01]  /*2ff0*/  HMMA.16816.F32.BF16 R8, R164.reuse, R170, R8 ;  /* 0x000000aaa408723c */ /* 0x040fe20000041808 */
[----:B------:R-:W-:Y:S07]  /*3000*/  LDSM.16.M88.4 R168, [R228+0x4080] ;  /* 0x00408000e4a8783b */ /* 0x000fee0000000200 */
[C---:B-1----:R-:W-:Y:S08]  /*3010*/  HMMA.16816.F32.BF16 R12, R164.reuse, R148, R12 ;  /* 0x00000094a40c723c */ /* 0x042ff0000004180c */
[----:B------:R-:W-:Y:S01]  /*3020*/  HMMA.16816.F32.BF16 R16, R164, R150, R16 ;  /* 0x00000096a410723c */ /* 0x000fe20000041810 */
[----:B------:R-:W1:Y:S05]  /*3030*/  LDSM.16.M88.4 R148, [R229+0x5080] ;  /* 0x00508000e594783b */ /* 0x000e6a0000000200 */
[----:B------:R-:W4:Y:S02]  /*3040*/  LDSM.16.M88.4 R164, [R233+0x14080] ;  /* 0x01408000e9a4783b */ /* 0x000f240000000200 */
        /* <DEDUP_REMOVED lines=29> */
[C---:B------:R-:W-:Y:S08]  /*3220*/  HMMA.16816.F32.BF16 R8, R156.reuse, R162, R8 ;  /* 0x000000a29c08723c */ /* 0x040ff00000041808 */
[C---:B--2---:R-:W-:Y:S08]  /*3230*/  HMMA.16816.F32.BF16 R12, R156.reuse, R152, R12 ;  /* 0x000000989c0c723c */ /* 0x044ff0000004180c */
[----:B------:R-:W-:Y:S08]  /*3240*/  HMMA.16816.F32.BF16 R16, R156, R154, R16 ;  /* 0x0000009a9c10723c */ /* 0x000ff00000041810 */
[C---:B----4-:R-:W-:Y:S08]  /*3250*/  HMMA.16816.F32.BF16 R4, R164.reuse, R168, R4 ;  /* 0x000000a8a404723c */ /* 0x050ff00000041804 */
[C---:B------:R-:W-:Y:S08]  /*3260*/  HMMA.16816.F32.BF16 R8, R164.reuse, R170, R8 ;  /* 0x000000aaa408723c */ /* 0x040ff00000041808 */
[C---:B-1----:R-:W-:Y:S08]  /*3270*/  HMMA.16816.F32.BF16 R12, R164.reuse, R148, R12 ;  /* 0x00000094a40c723c */ /* 0x042ff0000004180c */
[----:B------:R-:W-:Y:S01]  /*3280*/  HMMA.16816.F32.BF16 R16, R164, R150, R16 ;  /* 0x00000096a410723c */ /* 0x000fe20000041810 */
[----:B------:R-:W1:Y:S07]  /*3290*/  LDSM.16.M88.4 R148, [R228+0x7080] ;  /* 0x00708000e494783b */ /* 0x000e6e0000000200 */
[C---:B-----5:R-:W-:Y:S08]  /*32a0*/  HMMA.16816.F32.BF16 R4, R172.reuse, R176, R4 ;  /* 0x000000b0ac04723c */ /* 0x060ff00000041804 */
        /* <DEDUP_REMOVED lines=9> */
[----:B------:R1:W4:Y:S01]  /*3340*/  MUFU.TANH R190, R4 ;  /* 0x0000000400be7308 */ /* 0x0003220000002400 */
        /* <DEDUP_REMOVED lines=12> */
[-C--:B------:R-:W-:Y:S01]  /*3410*/  IADD3 R177, R249, R5.reuse, RZ ;  /* 0x00000005f9b17210 */ /* 0x080fe20007ffe0ff */
[----:B------:R-:W-:Y:S01]  /*3420*/  FMUL.FTZ R16, R16, c[0x0][0x2b4] ;  /* 0x0000ad0010107a20 */ /* 0x000fe20000410000 */
[----:B------:R-:W-:Y:S01]  /*3430*/  IADD3 R176, R251, R5, RZ ;  /* 0x00000005fbb07210 */ /* 0x000fe20007ffe0ff */
[----:B------:R-:W-:Y:S01]  /*3440*/  FMUL.FTZ R17, R17, c[0x0][0x2b4] ;  /* 0x0000ad0011117a20 */ /* 0x000fe20000410000 */
[----:B------:R2:W1:Y:S01]  /*3450*/  MUFU.TANH R191, R8 ;  /* 0x0000000800bf7308 */ /* 0x0004620000002400 */
        /* <DEDUP_REMOVED lines=15> */
[----:B-1-34-:R-:W-:Y:S01]  /*3550*/  IADD3 R4, R5, UR7, RZ ;  /* 0x0000000705047c10 */ /* 0x01afe2000fffe0ff */
        /* <DEDUP_REMOVED lines=12> */
.L_x_799:
[----:B------:R-:W-:Y:S04]  /*3620*/  MOV R6, c[0x0][0x2a8] ;  /* 0x0000aa0000067a02 */ /* 0x000fe80000000f00 */
[----:B------:R-:W-:Y:S11]  /*3630*/  ISETP.NE.AND P0, PT, R6, 0x1, PT ;  /* 0x000000010600780c */ /* 0x000ff60003f05270 */
[----:B------:R-:W-:Y:S02]  /*3640*/  @!UPT UIADD3 URZ, URZ, URZ, URZ ;  /* 0x0000003f3f3ff290 */ /* 0x000fe4000fffe03f */
[----:B------:R-:W-:Y:S05]  /*3650*/  @P0 IMAD.HI.U32 R6, R4, c[0x0][0x2ac], RZ ;  /* 0x0000ab0004060a27 */ /* 0x000fea00078e00ff */
[----:B------:R-:W-:Y:S02]  /*3660*/  @P0 SHF.R.U32.HI R4, RZ, c[0x0][0x2b0], R6 ;  /* 0x0000ac00ff040a19 */ /* 0x000fe40000011606 */
.L_x_800:
[----:B------:R-:W-:Y:S05]  /*3670*/  BSYNC B0 ;  /* 0x0000000000007941 */ /* 0x000fea0003800000 */
.L_x_798:
[----:B------:R-:W-:Y:S04]  /*3680*/  IMAD.MOV.U32 R6, RZ, RZ, c[0x0][0x2a8] ;  /* 0x0000aa00ff067624 */ /* 0x000fe800078e00ff */
[----:B------:R-:W-:Y:S04]  /*3690*/  IMAD R4, R4, R6, -UR14 ;  /* 0x8000000e04047e24 */ /* 0x000fe8000f8e0206 */
[----:B------:R-:W-:Y:S05]  /*36a0*/  IMAD.IADD R4, R4, 0x1, -R250 ;  /* 0x0000000104047824 */ /* 0x000fea00078e0afa */
[----:B------:R-:W-:Y:S02]  /*36b0*/  IADD3 R6, R4, c[0x0][0x2a8], RZ ;  /* 0x0000aa0004067a10 */ /* 0x000fe40007ffe0ff */
[----:B------:R-:W-:Y:S02]  /*36c0*/  IMNMX R176, R176, R4, !PT ;  /* 0x00000004b0b07217 */ /* 0x000fe40007800200 */
[----:B------:R-:W-:Y:S02]  /*36d0*/  IMNMX R177, R177, R6, PT ;  /* 0x00000006b1b17217 */ /* 0x000fe40003800200 */
.L_x_797:
[----:B-1-34-:R-:W-:Y:S05]  /*36e0*/  IADD3 R4, R5, 0x8, RZ ;  /* 0x0000000805047810 */ /* 0x01afea0007ffe0ff */
        /* <DEDUP_REMOVED lines=17> */
.L_x_803:
[----:B------:R-:W-:Y:S04]  /*3800*/  MOV R5, c[0x0][0x2a8] ;  /* 0x0000aa0000057a02 */ /* 0x000fe80000000f00 */
[----:B------:R-:W-:Y:S11]  /*3810*/  ISETP.NE.AND P0, PT, R5, 0x1, PT ;  /* 0x000000010500780c */ /* 0x000ff60003f05270 */
[----:B------:R-:W-:Y:S02]  /*3820*/  @!UPT UIADD3 URZ, URZ, URZ, URZ ;  /* 0x0000003f3f3ff290 */ /* 0x000fe4000fffe03f */
[----:B------:R-:W-:Y:S05]  /*3830*/  @P0 IMAD.HI.U32 R5, R4, c[0x0][0x2ac], RZ ;  /* 0x0000ab0004050a27 */ /* 0x000fea00078e00ff */
[----:B------:R-:W-:Y:S02]  /*3840*/  @P0 SHF.R.U32.HI R4, RZ, c[0x0][0x2b0], R5 ;  /* 0x0000ac00ff040a19 */ /* 0x000fe40000011605 */
.L_x_804:
[----:B------:R-:W-:Y:S05]  /*3850*/  BSYNC B0 ;  /* 0x0000000000007941 */ /* 0x000fea0003800000 */
.L_x_802:
[----:B------:R-:W-:Y:S04]  /*3860*/  IMAD.MOV.U32 R5, RZ, RZ, c[0x0][0x2a8] ;  /* 0x0000aa00ff057624 */ /* 0x000fe800078e00ff */
[----:B------:R-:W-:Y:S04]  /*3870*/  IMAD R4, R4, R5, -UR14 ;  /* 0x8000000e04047e24 */ /* 0x000fe8000f8e0205 */
[----:B------:R-:W-:Y:S05]  /*3880*/  IMAD.IADD R4, R4, 0x1, -R250 ;  /* 0x0000000104047824 */ /* 0x000fea00078e0afa */
[----:B------:R-:W-:Y:S02]  /*3890*/  IADD3 R5, R4, c[0x0][0x2a8], RZ ;  /* 0x0000aa0004057a10 */ /* 0x000fe40007ffe0ff */
[----:B------:R-:W-:Y:S02]  /*38a0*/  IMNMX R178, R178, R4, !PT ;  /* 0x00000004b2b27217 */ /* 0x000fe40007800200 */
[----:B------:R-:W-:Y:S02]  /*38b0*/  IMNMX R179, R179, R5, PT ;  /* 0x00000005b3b37217 */ /* 0x000fe40003800200 */
.L_x_801:
[----:B------:R-:W-:Y:S04]  /*38c0*/  DEPBAR.LE SB0, 0x0 ;  /* 0x000080000000791a */ /* 0x000fe80000000000 */
[----:B------:R-:W-:Y:S01]  /*38d0*/  BAR.SYNC.DEFER_BLOCKING 0x0 ;  /* 0x0000000000007b1d */ /* 0x000fe20000010000 */
[----:B------:R-:W-:Y:S01]  /*38e0*/  PLOP3.LUT P2, PT, PT, PT, UP1, 0x80, 0x0 ;  /* 0x000000000000781c */ /* 0x000fe20003f4f018 */
[----:B------:R-:W-:Y:S03]  /*38f0*/  UIADD3 UR11, UR6, 0x1, URZ ;  /* 0x00000001060b7890 */ /* 0x000fe6000fffe03f */
[----:B------:R-:W-:Y:S01]  /*3900*/  ISETP.GT.AND P0, PT, R176, RZ, P2 ;  /* 0x000000ffb000720c */ /* 0x000fe20001704270 */
[----:B------:R-:W-:Y:S01]  /*3910*/  UISETP.GE.AND UP0, UPT, UR11, UR12, UPT ;  /* 0x0000000c0b00728c */ /* 0x000fe2000bf06270 */
[C---:B------:R-:W-:Y:S02]  /*3920*/  ISETP.GT.AND P3, PT, R178.reuse, 0x21, P2 ;  /* 0x00000021b200780c */ /* 0x040fe40001764270 */
[C---:B------:R-:W-:Y:S02]  /*3930*/  ISETP.LT.OR P0, PT, R177.reuse, 0x1, P0 ;  /* 0x00000001b100780c */ /* 0x040fe40000701670 */
[----:B------:R-:W-:Y:S01]  /*3940*/  ISETP.GT.AND P4, PT, R178, 0x30, P2 ;  /* 0x00000030b200780c */ /* 0x000fe20001784270 */
[----:B--2---:R-:W-:Y:S06]  /*3950*/  LDSM.16.M88.4 R16, [R230+0x18080] ;  /* 0x01808000e610783b */ /* 0x004fec0000000200 */
[----:B------:R-:W1:Y:S06]  /*3960*/  LDSM.16.M88.4 R8, [R2+0x8080] ;  /* 0x008080000208783b */ /* 0x000e6c0000000200 */
[----:B------:R-:W2:Y:S06]  /*3970*/  LDSM.16.M88.4 R148, [R2+0x9080] ;  /* 0x009080000294783b */ /* 0x000eac0000000200 */
[----:B------:R-:W-:Y:S06]  /*3980*/  LDSM.16.M88.4 R152, [R231+0x18080] ;  /* 0x01808000e798783b */ /* 0x000fec0000000200 */
[----:B------:R-:W3:Y:S06]  /*3990*/  LDSM.16.M88.4 R156, [R3+0x8080] ;  /* 0x00808000039c783b */ /* 0x000eec0000000200 */
[----:B------:R-:W4:Y:S06]  /*39a0*/  LDSM.16.M88.4 R160, [R3+0x9080] ;  /* 0x0090800003a0783b */ /* 0x000f2c0000000200 */
[----:B------:R-:W-:Y:S06]  /*39b0*/  LDSM.16.M88.4 R164, [R234+0x18080] ;  /* 0x01808000eaa4783b */ /* 0x000fec0000000200 */
[----:B------:R-:W5:Y:S01]  /*39c0*/  LDSM.16.M88.4 R168, [R229+0x8080] ;  /* 0x00808000e5a8783b */ /* 0x000f620000000200 */
[C---:B-1----:R-:W-:Y:S05]  /*39d0*/  HMMA.16816.F32.BF16 R4, R16.reuse, R8, RZ ;  /* 0x000000081004723c */ /* 0x042fea00000418ff */
[----:B------:R-:W-:Y:S03]  /*39e0*/  LDSM.16.M88.4 R172, [R228+0x8080] ;  /* 0x00808000e4ac783b */ /* 0x000fe60000000200 */
        /* <DEDUP_REMOVED lines=9> */
[----:B------:R-:W3:Y:S06]  /*3a80*/  LDSM.16.M88.4 R152, [R228+0x9080] ;  /* 0x00908000e498783b */ /* 0x000eec0000000200 */
[----:B------:R-:W-:Y:S01]  /*3a90*/  LDSM.16.M88.4 R160, [R230+0x1a080] ;  /* 0x01a08000e6a0783b */ /* 0x000fe20000000200 */
[C---:B-----5:R-:W-:Y:S08]  /*3aa0*/  HMMA.16816.F32.BF16 R4, R164.reuse, R168, R4 ;  /* 0x000000a8a404723c */ /* 0x060ff00000041804 */
[C---:B------:R-:W-:Y:S01]  /*3ab0*/  HMMA.16816.F32.BF16 R8, R164.reuse, R170, R8 ;  /* 0x000000aaa408723c */ /* 0x040fe20000041808 */
[----:B------:R-:W4:Y:S07]  /*3ac0*/  LDSM.16.M88.4 R168, [R2+0xa080] ;  /* 0x00a0800002a8783b */ /* 0x000f2e0000000200 */
[C---:B-1----:R-:W-:Y:S08]  /*3ad0*/  HMMA.16816.F32.BF16 R12, R164.reuse, R148, R12 ;  /* 0x00000094a40c723c */ /* 0x042ff0000004180c */
[----:B------:R-:W-:Y:S01]  /*3ae0*/  HMMA.16816.F32.BF16 R16, R164, R150, R16 ;  /* 0x00000096a410723c */ /* 0x000fe20000041810 */
[----:B------:R-:W1:Y:S06]  /*3af0*/  LDSM.16.M88.4 R148, [R2+0xb080] ;  /* 0x00b080000294783b */ /* 0x000e6c0000000200 */
[----:B------:R-:W-:Y:S01]  /*3b00*/  LDSM.16.M88.4 R164, [R231+0x1a080] ;  /* 0x01a08000e7a4783b */ /* 0x000fe20000000200 */
[C---:B--2---:R-:W-:Y:S08]  /*3b10*/  HMMA.16816.F32.BF16 R4, R156.reuse, R172, R4 ;  /* 0x000000ac9c04723c */ /* 0x044ff00000041804 */
[C---:B------:R-:W-:Y:S01]  /*3b20*/  HMMA.16816.F32.BF16 R8, R156.reuse, R174, R8 ;  /* 0x000000ae9c08723c */ /* 0x040fe20000041808 */
[----:B------:R-:W2:Y:S07]  /*3b30*/  LDSM.16.M88.4 R172, [R3+0xa080] ;  /* 0x00a0800003ac783b */ /* 0x000eae0000000200 */
[C---:B---3--:R-:W-:Y:S08]  /*3b40*/  HMMA.16816.F32.BF16 R12, R156.reuse, R152, R12 ;  /* 0x000000989c0c723c */ /* 0x048ff0000004180c */
[----:B------:R-:W-:Y:S01]  /*3b50*/  HMMA.16816.F32.BF16 R16, R156, R154, R16 ;  /* 0x0000009a9c10723c */ /* 0x000fe20000041810 */
[----:B------:R-:W3:Y:S06]  /*3b60*/  LDSM.16.M88.4 R152, [R3+0xb080] ;  /* 0x00b080000398783b */ /* 0x000eec0000000200 */
[----:B------:R-:W-:Y:S01]  /*3b70*/  LDSM.16.M88.4 R156, [R234+0x1a080] ;  /* 0x01a08000ea9c783b */ /* 0x000fe20000000200 */
[C---:B----4-:R-:W-:Y:S08]  /*3b80*/  HMMA.16816.F32.BF16 R4, R160.reuse, R168, R4 ;  /* 0x000000a8a004723c */ /* 0x050ff00000041804 */
        /* <DEDUP_REMOVED lines=43> */
[----:B------:R-:W-:Y:S07]  /*3e40*/  LDSM.16.M88.4 R168, [R231+0x1e080] ;  /* 0x01e08000e7a8783b */ /* 0x000fee0000000200 */
[C---:B-1----:R-:W-:Y:S08]  /*3e50*/  HMMA.16816.F32.BF16 R12, R160.reuse, R148, R12 ;  /* 0x00000094a00c723c */ /* 0x042ff0000004180c */
[----:B------:R-:W-:Y:S01]  /*3e60*/  HMMA.16816.F32.BF16 R16, R160, R150, R16 ;  /* 0x00000096a010723c */ /* 0x000fe20000041810 */
[----:B------:R-:W1:Y:S06]  /*3e70*/  LDSM.16.M88.4 R148, [R230+0x1e080] ;  /* 0x01e08000e694783b */ /* 0x000e6c0000000200 */
[----:B------:R-:W4:Y:S01]  /*3e80*/  LDSM.16.M88.4 R160, [R2+0xf080] ;  /* 0x00f0800002a0783b */ /* 0x000f220000000200 */
[C---:B--2---:R-:W-:Y:S08]  /*3e90*/  HMMA.16816.F32.BF16 R4, R164.reuse, R172, R4 ;  /* 0x000000aca404723c */ /* 0x044ff00000041804 */
[C---:B------:R-:W-:Y:S01]  /*3ea0*/  HMMA.16816.F32.BF16 R8, R164.reuse, R174, R8 ;  /* 0x000000aea408723c */ /* 0x040fe20000041808 */
[----:B------:R-:W2:Y:S07]  /*3eb0*/  LDSM.16.M88.4 R172, [R3+0xe080] ;  /* 0x00e0800003ac783b */ /* 0x000eae0000000200 */
[C---:B---3--:R-:W-:Y:S08]  /*3ec0*/  HMMA.16816.F32.BF16 R12, R164.reuse, R152, R12 ;  /* 0x00000098a40c723c */ /* 0x048ff0000004180c */
[----:B------:R-:W-:Y:S01]  /*3ed0*/  HMMA.16816.F32.BF16 R16, R164, R154, R16 ;  /* 0x0000009aa410723c */ /* 0x000fe20000041810 */
[----:B------:R-:W3:Y:S06]  /*3ee0*/  LDSM.16.M88.4 R152, [R3+0xf080] ;  /* 0x00f080000398783b */ /* 0x000eec0000000200 */
[----:B------:R-:W-:Y:S01]  /*3ef0*/  LDSM.16.M88.4 R164, [R228+0xe080] ;  /* 0x00e08000e4a4783b */ /* 0x000fe20000000200 */
[C---:B-1----:R-:W-:Y:S07]  /*3f00*/  HMMA.16816.F32.BF16 R4, R148.reuse, R156, R4 ;  /* 0x0000009c9404723c */ /* 0x042fee0000041804 */
[----:B------:R-:W-:Y:S01]  /*3f10*/  FSEL R156, R190, -INF , !P0 ;  /* 0xff800000be9c7808 */ /* 0x000fe20004000000 */
[C---:B------:R-:W-:Y:S03]  /*3f20*/  HMMA.16816.F32.BF16 R8, R148.reuse, R158, R8 ;  /* 0x0000009e9408723c */ /* 0x040fe60000041808 */
[C---:B------:R-:W-:Y:S04]  /*3f30*/  ISETP.GT.AND P0, PT, R176.reuse, 0x1, P2 ;  /* 0x00000001b000780c */ /* 0x040fe80001704270 */
[----:B------:R-:W-:Y:S01]  /*3f40*/  ISETP.LT.OR P0, PT, R177, 0x2, P0 ;  /* 0x00000002b100780c */ /* 0x000fe20000701670 */
[C---:B----4-:R-:W-:Y:S07]  /*3f50*/  HMMA.16816.F32.BF16 R12, R148.reuse, R160, R12 ;  /* 0x000000a0940c723c */ /* 0x050fee000004180c */
[----:B------:R-:W-:Y:S01]  /*3f60*/  FSEL R160, R189, -INF , !P0 ;  /* 0xff800000bda07808 */ /* 0x000fe20004000000 */
[----:B------:R-:W-:Y:S03]  /*3f70*/  HMMA.16816.F32.BF16 R16, R148, R162, R16 ;  /* 0x000000a29410723c */ /* 0x000fe60000041810 */
[----:B------:R-:W-:Y:S01]  /*3f80*/  ISETP.GT.AND P0, PT, R176, 0x10, P2 ;  /* 0x00000010b000780c */ /* 0x000fe20001704270 */
[--C-:B------:R-:W-:Y:S03]  /*3f90*/  FFMA.FTZ R160, R160, c[0x0][0x29c], -R180.reuse ;  /* 0x0000a700a0a07a23 */ /* 0x100fe600000108b4 */
[----:B------:R-:W-:Y:S01]  /*3fa0*/  ISETP.LT.OR P0, PT, R177, 0x11, P0 ;  /* 0x00000011b100780c */ /* 0x000fe20000701670 */
[C---:B--2---:R-:W-:Y:S01]  /*3fb0*/  HMMA.16816.F32.BF16 R4, R168.reuse, R172, R4 ;  /* 0x000000aca804723c */ /* 0x044fe20000041804 */
[----:B------:R1:W2:Y:S04]  /*3fc0*/  MUFU.EX2 R182, R160 ;  /* 0x000000a000b67308 */ /* 0x0002a80000000800 */
[--C-:B------:R-:W-:Y:S02]  /*3fd0*/  FFMA.FTZ R148, R156, c[0x0][0x29c], -R180.reuse ;  /* 0x0000a7009c947a23 */ /* 0x100fe400000108b4 */
[----:B------:R-:W-:Y:S01]  /*3fe0*/  LDSM.16.M88.4 R156, [R229+0xe080] ;  /* 0x00e08000e59c783b */ /* 0x000fe20000000200 */
[C---:B------:R-:W-:Y:S03]  /*3ff0*/  HMMA.16816.F32.BF16 R8, R168.reuse, R174, R8 ;  /* 0x000000aea808723c */ /* 0x040fe60000041808 */
[----:B------:R4:W-:Y:S05]  /*4000*/  MUFU.EX2 R183, R148 ;  /* 0x0000009400b77308 */ /* 0x0009ea0000000800 */
[C---:B---3--:R-:W-:Y:S08]  /*4010*/  HMMA.16816.F32.BF16 R12, R168.reuse, R152, R12 ;  /* 0x00000098a80c723c */ /* 0x048ff0000004180c */
[----:B------:R-:W-:Y:S04]  /*4020*/  HMMA.16816.F32.BF16 R16, R168, R154, R16 ;  /* 0x0000009aa810723c */ /* 0x000fe80000041810 */
[----:B-1----:R-:W-:Y:S02]  /*4030*/  FSEL R160, R191, -INF , !P0 ;  /* 0xff800000bfa07808 */ /* 0x002fe40004000000 */
[----:B------:R-:W-:Y:S03]  /*4040*/  ISETP.GT.AND P0, PT, R176, 0x11, P2 ;  /* 0x00000011b000780c */ /* 0x000fe60001704270 */
[--C-:B------:R-:W-:Y:S01]  /*4050*/  FFMA.FTZ R160, R160, c[0x0][0x29c], -R180.reuse ;  /* 0x0000a700a0a07a23 */ /* 0x100fe200000108b4 */
[C---:B------:R-:W-:Y:S01]  /*4060*/  ISETP.LT.OR P0, PT, R177.reuse, 0x12, P0 ;  /* 0x00000012b100780c */ /* 0x040fe20000701670 */
[----:B----4-:R-:W1:Y:S02]  /*4070*/  LDSM.16.M88.4 R148, [R234+0x1e080] ;  /* 0x01e08000ea94783b */ /* 0x010e640000000200 */
[----:B------:R3:W4:Y:S02]  /*4080*/  MUFU.EX2 R173, R160 ;  /* 0x000000a000ad7308 */ /* 0x0007240000000800 */
[----:B---3--:R-:W-:Y:S02]  /*4090*/  FSEL R160, R188, -INF , !P0 ;  /* 0xff800000bca07808 */ /* 0x008fe40004000000 */
[----:B------:R-:W-:Y:S03]  /*40a0*/  ISETP.GT.AND P0, PT, R176, 0x20, P2 ;  /* 0x00000020b000780c */ /* 0x000fe60001704270 */
[--C-:B------:R-:W-:Y:S01]  /*40b0*/  FFMA.FTZ R152, R160, c[0x0][0x29c], -R180.reuse ;  /* 0x0000a700a0987a23 */ /* 0x100fe200000108b4 */
[----:B------:R-:W-:Y:S01]  /*40c0*/  ISETP.LT.OR P0, PT, R177, 0x21, P0 ;  /* 0x00000021b100780c */ /* 0x000fe20000701670 */
[----:B------:R-:W3:Y:S02]  /*40d0*/  LDSM.16.M88.4 R160, [R229+0xf080] ;  /* 0x00f08000e5a0783b */ /* 0x000ee40000000200 */
[----:B------:R5:W-:Y:S01]  /*40e0*/  MUFU.EX2 R172, R152 ;  /* 0x0000009800ac7308 */ /* 0x000be20000000800 */
[C---:B-1----:R-:W-:Y:S08]  /*40f0*/  HMMA.16816.F32.BF16 R4, R148.reuse, R156, R4 ;  /* 0x0000009c9404723c */ /* 0x042ff00000041804 */
[C---:B------:R-:W-:Y:S04]  /*4100*/  HMMA.16816.F32.BF16 R8, R148.reuse, R158, R8 ;  /* 0x0000009e9408723c */ /* 0x040fe80000041808 */
[----:B-----5:R-:W-:Y:S02]  /*4110*/  FSEL R152, R187, -INF , !P0 ;  /* 0xff800000bb987808 */ /* 0x020fe40004000000 */
[----:B------:R-:W-:Y:S03]  /*4120*/  ISETP.GT.AND P0, PT, R176, 0x21, P2 ;  /* 0x00000021b000780c */ /* 0x000fe60001704270 */
[--C-:B------:R-:W-:Y:S01]  /*4130*/  FFMA.FTZ R152, R152, c[0x0][0x29c], -R180.reuse ;  /* 0x0000a70098987a23 */ /* 0x100fe200000108b4 */
[C---:B------:R-:W-:Y:S03]  /*4140*/  ISETP.LT.OR P0, PT, R177.reuse, 0x22, P0 ;  /* 0x00000022b100780c */ /* 0x040fe60000701670 */
[----:B------:R1:W-:Y:S01]  /*4150*/  MUFU.EX2 R170, R152 ;  /* 0x0000009800aa7308 */ /* 0x0003e20000000800 */
[C---:B---3--:R-:W-:Y:S08]  /*4160*/  HMMA.16816.F32.BF16 R12, R148.reuse, R160, R12 ;  /* 0x000000a0940c723c */ /* 0x048ff0000004180c */
[----:B------:R-:W-:Y:S01]  /*4170*/  HMMA.16816.F32.BF16 R16, R148, R162, R16 ;  /* 0x000000a29410723c */ /* 0x000fe20000041810 */
[----:B------:R-:W-:Y:S03]  /*4180*/  LDS R148, [R241.X4+0x20180] ;  /* 0x02018000f1947984 */ /* 0x000fe60000004800 */
[----:B-1----:R-:W-:Y:S02]  /*4190*/  FSEL R152, R186, -INF , !P0 ;  /* 0xff800000ba987808 */ /* 0x002fe40004000000 */
[----:B------:R-:W-:Y:S03]  /*41a0*/  ISETP.GT.AND P0, PT, R176, 0x30, P2 ;  /* 0x00000030b000780c */ /* 0x000fe60001704270 */
[--C-:B------:R-:W-:Y:S01]  /*41b0*/  FFMA.FTZ R156, R152, c[0x0][0x29c], -R180.reuse ;  /* 0x0000a700989c7a23 */ /* 0x100fe200000108b4 */
[----:B------:R-:W-:Y:S01]  /*41c0*/  ISETP.LT.OR P0, PT, R177, 0x31, P0 ;  /* 0x00000031b100780c */ /* 0x000fe20000701670 */
[----:B------:R-:W1:Y:S02]  /*41d0*/  LDSM.16.M88.4 R152, [R233+0x1e080] ;  /* 0x01e08000e998783b */ /* 0x000e640000000200 */
[----:B------:R3:W-:Y:S02]  /*41e0*/  MUFU.EX2 R169, R156 ;  /* 0x0000009c00a97308 */ /* 0x0007e40000000800 */
[----:B---3--:R-:W-:Y:S02]  /*41f0*/  FSEL R156, R185, -INF , !P0 ;  /* 0xff800000b99c7808 */ /* 0x008fe40004000000 */
[----:B------:R-:W-:Y:S03]  /*4200*/  ISETP.GT.AND P0, PT, R176, 0x31, P2 ;  /* 0x00000031b000780c */ /* 0x000fe60001704270 */
[----:B------:R-:W-:Y:S01]  /*4210*/  FFMA.FTZ R156, R156, c[0x0][0x29c], -R180 ;  /* 0x0000a7009c9c7a23 */ /* 0x000fe200000108b4 */
[----:B------:R-:W-:Y:S03]  /*4220*/  ISETP.LT.OR P0, PT, R177, 0x32, P0 ;  /* 0x00000032b100780c */ /* 0x000fe60000701670 */
[----:B------:R3:W-:Y:S01]  /*4230*/  MUFU.EX2 R168, R156 ;  /* 0x0000009c00a87308 */ /* 0x0007e20000000800 */
[C---:B-1----:R-:W-:Y:S08]  /*4240*/  HMMA.16816.F32.BF16 R4, R152.reuse, R164, R4 ;  /* 0x000000a49804723c */ /* 0x042ff00000041804 */
[C---:B------:R-:W-:Y:S04]  /*4250*/  HMMA.16816.F32.BF16 R8, R152.reuse, R166, R8 ;  /* 0x000000a69808723c */ /* 0x040fe80000041808 */
[----:B---3--:R-:W-:Y:S02]  /*4260*/  FSEL R156, R184, -INF , !P0 ;  /* 0xff800000b89c7808 */ /* 0x008fe40004000000 */
        /* <DEDUP_REMOVED lines=8> */
[----:B------:R-:W3:Y:S01]  /*42f0*/  MUFU.EX2 R180, R180 ;  /* 0x000000b400b47308 */ /* 0x000ee20000000800 */
        /* <DEDUP_REMOVED lines=12> */
[----:B-----5:R-:W-:Y:S02]  /*43c0*/  FSEL R149, R197, -INF , !P0 ;  /* 0xff800000c5957808 */ /* 0x020fe40004000000 */
[----:B------:R-:W-:Y:S01]  /*43d0*/  ISETP.GT.AND P0, PT, R178, 0x11, P2 ;  /* 0x00000011b200780c */ /* 0x000fe20001704270 */
[----:B--2---:R-:W-:Y:S02]  /*43e0*/  FMUL.FTZ R154, R182, R5 ;  /* 0x00000005b69a7220 */ /* 0x004fe40000410000 */
[--C-:B------:R-:W-:Y:S01]  /*43f0*/  FFMA.FTZ R149, R149, c[0x0][0x29c], -R181.reuse ;  /* 0x0000a70095957a23 */ /* 0x100fe200000108b5 */
[----:B------:R-:W-:Y:S02]  /*4400*/  ISETP.LT.OR P0, PT, R179, 0x12, P0 ;  /* 0x00000012b300780c */ /* 0x000fe40000701670 */
[----:B------:R-:W-:Y:S01]  /*4410*/  FFMA.FTZ R5, -R189, R189, 1 ;  /* 0x3f800000bd057423 */ /* 0x000fe200000101bd */
[----:B------:R1:W-:Y:S01]  /*4420*/  MUFU.EX2 R161, R149 ;  /* 0x0000009500a17308 */ /* 0x0003e20000000800 */
[----:B----4-:R-:W-:Y:S02]  /*4430*/  FMUL.FTZ R153, R173, R8 ;  /* 0x00000008ad997220 */ /* 0x010fe40000410000 */
[----:B------:R-:W-:Y:S02]  /*4440*/  FMUL.FTZ R154, R154, R5 ;  /* 0x000000059a9a7220 */ /* 0x000fe40000410000 */
[----:B------:R-:W-:Y:S02]  /*4450*/  FFMA.FTZ R8, -R191, R191, 1 ;  /* 0x3f800000bf087423 */ /* 0x000fe400000101bf */
[----:B------:R-:W-:Y:S02]  /*4460*/  FFMA.FTZ R5, -R188, R188, 1 ;  /* 0x3f800000bc057423 */ /* 0x000fe400000101bc */
[----:B------:R-:W-:Y:S02]  /*4470*/  FMUL.FTZ R155, R183, R4 ;  /* 0x00000004b79b7220 */ /* 0x000fe40000410000 */
[--C-:B------:R-:W-:Y:S02]  /*4480*/  FADD.FTZ R16, R16, -R148.reuse ;  /* 0x8000009410107221 */ /* 0x100fe40000010000 */
[--C-:B------:R-:W-:Y:S02]  /*4490*/  FADD.FTZ R17, R17, -R148.reuse ;  /* 0x8000009411117221 */ /* 0x100fe40000010000 */
[----:B------:R-:W-:Y:S02]  /*44a0*/  FFMA.FTZ R4, -R190, R190, 1 ;  /* 0x3f800000be047423 */ /* 0x000fe400000101be */
[----:B------:R-:W-:Y:S02]  /*44b0*/  FMUL.FTZ R153, R153, R8 ;  /* 0x0000000899997220 */ /* 0x000fe40000410000 */
[----:B---3--:R-:W-:Y:S02]  /*44c0*/  FMUL.FTZ R17, R180, R17 ;  /* 0x00000011b4117220 */ /* 0x008fe40000410000 */
[----:B------:R-:W-:Y:S02]  /*44d0*/  FFMA.FTZ R8, -R185, R185, 1 ;  /* 0x3f800000b9087423 */ /* 0x000fe400000101b9 */
[--C-:B------:R-:W-:Y:S01]  /*44e0*/  FADD.FTZ R12, R12, -R148.reuse ;  /* 0x800000940c0c7221 */ /* 0x100fe20000010000 */
[----:B-1----:R-:W-:Y:S01]  /*44f0*/  FSEL R149, R196, -INF , !P0 ;  /* 0xff800000c4957808 */ /* 0x002fe20004000000 */
[----:B------:R-:W-:Y:S01]  /*4500*/  FADD.FTZ R13, R13, -R148 ;  /* 0x800000940d0d7221 */ /* 0x000fe20000010000 */
[----:B------:R-:W-:Y:S01]  /*4510*/  ISETP.GT.AND P0, PT, R178, 0x20, P2 ;  /* 0x00000020b200780c */ /* 0x000fe20001704270 */
[----:B------:R-:W-:Y:S02]  /*4520*/  FMUL.FTZ R148, R168, R16 ;  /* 0x00000010a8947220 */ /* 0x000fe40000410000 */
[--C-:B------:R-:W-:Y:S01]  /*4530*/  FFMA.FTZ R149, R149, c[0x0][0x29c], -R181.reuse ;  /* 0x0000a70095957a23 */ /* 0x100fe200000108b5 */
[----:B------:R-:W-:Y:S01]  /*4540*/  ISETP.LT.OR P1, PT, R179, 0x21, P0 ;  /* 0x00000021b300780c */ /* 0x000fe20000721670 */
[----:B------:R-:W-:Y:S01]  /*4550*/  FMUL.FTZ R155, R155, R4 ;  /* 0x000000049b9b7220 */ /* 0x000fe20000410000 */
[----:B------:R-:W-:Y:S01]  /*4560*/  ISETP.GT.AND P0, PT, R178, 0x31, P2 ;  /* 0x00000031b200780c */ /* 0x000fe20001704270 */
[----:B------:R1:W-:Y:S01]  /*4570*/  MUFU.EX2 R160, R149 ;  /* 0x0000009500a07308 */ /* 0x0003e20000000800 */
[C---:B------:R-:W-:Y:S01]  /*4580*/  ISETP.LT.OR P2, PT, R179.reuse, 0x22, P3 ;  /* 0x00000022b300780c */ /* 0x040fe20001f41670 */
[----:B------:R-:W2:Y:S01]  /*4590*/  LDS R4, [R241.X4+0x201a0] ;  /* 0x0201a000f1047984 */ /* 0x000ea20000004800 */
[----:B------:R-:W-:Y:S01]  /*45a0*/  ISETP.LT.OR P0, PT, R179, 0x32, P0 ;  /* 0x00000032b300780c */ /* 0x000fe20000701670 */
[----:B------:R-:W-:Y:S01]  /*45b0*/  FMUL.FTZ R8, R148, R8 ;  /* 0x0000000894087220 */ /* 0x000fe20000410000 */
[----:B------:R-:W-:Y:S01]  /*45c0*/  FSEL R151, R195, -INF , !P2 ;  /* 0xff800000c3977808 */ /* 0x000fe20005000000 */
[----:B------:R-:W-:Y:S01]  /*45d0*/  FMUL.FTZ R156, R169, R13 ;  /* 0x0000000da99c7220 */ /* 0x000fe20000410000 */
[----:B------:R-:W-:Y:S01]  /*45e0*/  F2FP.BF16.PACK_AB R13, R180, R168 ;  /* 0x000000a8b40d723e */ /* 0x000fe200000010ff */
[----:B------:R-:W-:Y:S02]  /*45f0*/  FFMA.FTZ R16, -R187, R187, 1 ;  /* 0x3f800000bb107423 */ /* 0x000fe400000101bb */
[--C-:B------:R-:W-:Y:S01]  /*4600*/  FFMA.FTZ R152, R151, c[0x0][0x29c], -R181.reuse ;  /* 0x0000a70097987a23 */ /* 0x100fe200000108b5 */
[----:B------:R-:W-:Y:S03]  /*4610*/  F2FP.BF16.PACK_AB R151, R182, R183 ;  /* 0x000000b7b697723e */ /* 0x000fe600000010ff */
[----:B------:R3:W-:Y:S02]  /*4620*/  MUFU.EX2 R158, R152 ;  /* 0x00000098009e7308 */ /* 0x0007e40000000800 */
[----:B------:R-:W-:Y:S01]  /*4630*/  STS [R244+0x20280], R151 ;  /* 0x02028097f4007388 */ /* 0x000fe20000000800 */
[----:B-1----:R-:W-:Y:S02]  /*4640*/  FSEL R149, R194, -INF , !P1 ;  /* 0xff800000c2957808 */ /* 0x002fe40004800000 */
[----:B------:R-:W-:Y:S03]  /*4650*/  ISETP.LT.OR P1, PT, R179, 0x31, P4 ;  /* 0x00000031b300780c */ /* 0x000fe60002721670 */
[--C-:B------:R-:W-:Y:S01]  /*4660*/  FFMA.FTZ R150, R149, c[0x0][0x29c], -R181.reuse ;  /* 0x0000a70095967a23 */ /* 0x100fe200000108b5 */
[----:B------:R-:W-:Y:S03]  /*4670*/  FSEL R149, R193, -INF , !P1 ;  /* 0xff800000c1957808 */ /* 0x000fe60004800000 */
[----:B------:R1:W4:Y:S02]  /*4680*/  MUFU.EX2 R159, R150 ;  /* 0x00000096009f7308 */ /* 0x0003240000000800 */
[--C-:B------:R-:W-:Y:S02]  /*4690*/  FFMA.FTZ R149, R149, c[0x0][0x29c], -R181.reuse ;  /* 0x0000a70095957a23 */ /* 0x100fe400000108b5 */
[----:B---3--:R-:W-:Y:S01]  /*46a0*/  FMUL.FTZ R152, R172, R9 ;  /* 0x00000009ac987220 */ /* 0x008fe20000410000 */
[----:B------:R-:W-:Y:S03]  /*46b0*/  F2FP.BF16.PACK_AB R9, R169, R170 ;  /* 0x000000aaa909723e */ /* 0x000fe600000010ff */
[----:B------:R-:W-:Y:S02]  /*46c0*/  FMUL.FTZ R152, R152, R5 ;  /* 0x0000000598987220 */ /* 0x000fe40000410000 */
[----:B------:R3:W5:Y:S01]  /*46d0*/  MUFU.EX2 R157, R149 ;  /* 0x00000095009d7308 */ /* 0x0007620000000800 */
[----:B------:R-:W-:Y:S02]  /*46e0*/  FFMA.FTZ R5, -R184, R184, 1 ;  /* 0x3f800000b8057423 */ /* 0x000fe400000101b8 */
[--C-:B--2---:R-:W-:Y:S02]  /*46f0*/  FADD.FTZ R6, R6, -R4.reuse ;  /* 0x8000000406067221 */ /* 0x104fe40000010000 */
[----:B------:R-:W-:Y:S01]  /*4700*/  FMUL.FTZ R148, R17, R5 ;  /* 0x0000000511947220 */ /* 0x000fe20000410000 */
[----:B------:R-:W-:Y:S01]  /*4710*/  F2FP.BF16.PACK_AB R5, R162, R163 ;  /* 0x000000a3a205723e */ /* 0x000fe200000010ff */
[--C-:B------:R-:W-:Y:S01]  /*4720*/  FADD.FTZ R7, R7, -R4.reuse ;  /* 0x8000000407077221 */ /* 0x100fe20000010000 */
[----:B------:R-:W-:Y:S01]  /*4730*/  F2FP.BF16.PACK_AB R17, R152, R153 ;  /* 0x000000999811723e */ /* 0x000fe200000010ff */
[--C-:B------:R-:W-:Y:S01]  /*4740*/  FADD.FTZ R11, R11, -R4.reuse ;  /* 0x800000040b0b7221 */ /* 0x100fe20000010000 */
[----:B------:R-:W-:Y:S01]  /*4750*/  F2FP.BF16.PACK_AB R148, R148, R8 ;  /* 0x000000089494723e */ /* 0x000fe200000010ff */
[----:B------:R2:W-:Y:S01]  /*4760*/  STS [R244+0x20680], R5 ;  /* 0x02068005f4007388 */ /* 0x0005e20000000800 */
[--C-:B------:R-:W-:Y:S01]  /*4770*/  FADD.FTZ R14, R14, -R4.reuse ;  /* 0x800000040e0e7221 */ /* 0x100fe20000010000 */
[----:B-1----:R-:W-:Y:S01]  /*4780*/  FSEL R150, R192, -INF , !P0 ;  /* 0xff800000c0967808 */ /* 0x002fe20004000000 */
[--C-:B------:R-:W-:Y:S01]  /*4790*/  FADD.FTZ R15, R15, -R4.reuse ;  /* 0x800000040f0f7221 */ /* 0x100fe20000010000 */
[----:B----4-:R-:W-:Y:S01]  /*47a0*/  F2FP.BF16.PACK_AB R8, R158, R159 ;  /* 0x0000009f9e08723e */ /* 0x010fe200000010ff */
[--C-:B------:R-:W-:Y:S01]  /*47b0*/  FADD.FTZ R10, R10, -R4.reuse ;  /* 0x800000040a0a7221 */ /* 0x100fe20000010000 */
[----:B------:R-:W-:Y:S01]  /*47c0*/  PLOP3.LUT P0, PT, PT, PT, UP0, 0x80, 0x0 ;  /* 0x000000000000781c */ /* 0x000fe20003f0f008 */
[----:B------:R-:W-:Y:S01]  /*47d0*/  FFMA.FTZ R181, R150, c[0x0][0x29c], -R181 ;  /* 0x0000a70096b57a23 */ /* 0x000fe200000108b5 */
[----:B------:R-:W-:Y:S01]  /*47e0*/  F2FP.BF16.PACK_AB R150, R172, R173 ;  /* 0x000000adac96723e */ /* 0x000fe200000010ff */
[--C-:B------:R-:W-:Y:S02]  /*47f0*/  FADD.FTZ R18, R18, -R4.reuse ;  /* 0x8000000412127221 */ /* 0x100fe40000010000 */
[----:B------:R-:W-:Y:S02]  /*4800*/  FADD.FTZ R19, R19, -R4 ;  /* 0x8000000413137221 */ /* 0x000fe40000010000 */
[----:B------:R-:W2:Y:S01]  /*4810*/  MUFU.EX2 R181, R181 ;  /* 0x000000b500b57308 */ /* 0x000ea20000000800 */
[----:B---3--:R-:W-:Y:S01]  /*4820*/  FMUL.FTZ R149, R170, R12 ;  /* 0x0000000caa957220 */ /* 0x008fe20000410000 */
[----:B------:R-:W-:Y:S01]  /*4830*/  STS [R247+0x20280], R150 ;  /* 0x02028096f7007388 */ /* 0x000fe20000000800 */
[----:B------:R-:W-:Y:S02]  /*4840*/  FFMA.FTZ R12, -R186, R186, 1 ;  /* 0x3f800000ba0c7423 */ /* 0x000fe400000101ba */
[----:B------:R-:W-:Y:S01]  /*4850*/  FMUL.FTZ R149, R149, R16 ;  /* 0x0000001095957220 */ /* 0x000fe20000410000 */
[----:B------:R-:W-:Y:S01]  /*4860*/  F2FP.BF16.PACK_AB R16, R154, R155 ;  /* 0x0000009b9a10723e */ /* 0x000fe200000010ff */
[----:B------:R-:W-:Y:S02]  /*4870*/  FMUL.FTZ R12, R156, R12 ;  /* 0x0000000c9c0c7220 */ /* 0x000fe40000410000 */
[----:B------:R-:W-:Y:S02]  /*4880*/  FFMA.FTZ R4, -R196, R196, 1 ;  /* 0x3f800000c4047423 */ /* 0x000fe400000101c4 */
[----:B-----5:R-:W-:Y:S01]  /*4890*/  FMUL.FTZ R18, R157, R18 ;  /* 0x000000129d127220 */ /* 0x020fe20000410000 */
[----:B------:R-:W-:Y:S02]  /*48a0*/  F2FP.BF16.PACK_AB R149, R12, R149 ;  /* 0x000000950c95723e */ /* 0x000fe400000010ff */
[C---:B------:R-:W-:Y:S05]  /*48b0*/  F2FP.BF16.PACK_AB R12, R160.reuse, R161 ;  /* 0x000000a1a00c723e */ /* 0x040fea00000010ff */
[----:B------:R1:W-:Y:S01]  /*48c0*/  STS [R247+0x20680], R12 ;  /* 0x0206800cf7007388 */ /* 0x0003e20000000800 */
[C---:B--2---:R-:W-:Y:S05]  /*48d0*/  F2FP.BF16.PACK_AB R5, R181.reuse, R157 ;  /* 0x0000009db505723e */ /* 0x044fea00000010ff */
[----:B------:R2:W-:Y:S01]  /*48e0*/  STS [R245], R9 ;  /* 0x00000009f5007388 */ /* 0x0005e20000000800 */
[----:B------:R-:W-:Y:S05]  /*48f0*/  FMUL.FTZ R19, R181, R19 ;  /* 0x00000013b5137220 */ /* 0x000fea0000410000 */
        /* <DEDUP_REMOVED lines=13> */
[----:B-----5:R-:W-:Y:S01]  /*49d0*/  FMUL.FTZ R13, R161, R10 ;  /* 0x0000000aa10d7220 */ /* 0x020fe20000410000 */
        /* <DEDUP_REMOVED lines=28> */
[----:B------:R-:W5:Y:S06]  /*4ba0*/  LDSM.16.MT88.4 R152, [R0+0x1e080] ;  /* 0x01e080000098783b */ /* 0x000f6c0000004200 */
        /* <DEDUP_REMOVED lines=26> */
[----:B------:R-:W4:Y:S06]  /*4d50*/  LDSM.16.MT88.4 R4, [R235+0x21280] ;  /* 0x02128000eb04783b */ /* 0x000f2c0000004200 */
[----:B------:R-:W5:Y:S01]  /*4d60*/  LDSM.16.MT88.4 R152, [R0+0x1b080] ;  /* 0x01b080000098783b */ /* 0x000f620000004200 */
        /* <DEDUP_REMOVED lines=27> */
[-C--:B-----5:R-:W-:Y:S08]  /*4f20*/  HMMA.16816.F32.BF16 R36, R4, R152.reuse, R36 ;  /* 0x000000980424723c */ /* 0x0a0ff00000041824 */
        /* <DEDUP_REMOVED lines=40> */
[----:B-123--:R-:W2:Y:S01]  /*51b0*/  LDL.64 R204, [R1+0x18] ;  /* 0x0000180001cc7983 */ /* 0x00eea20000100a00 */
[----:B------:R-:W-:Y:S01]  /*51c0*/  ULDC.64 UR4, c[0x0][0x208] ;  /* 0x0000820000047ab9 */ /* 0x000fe20000000a00 */
[----:B------:R-:W-:Y:S01]  /*51d0*/  LOP3.LUT P5, RZ, R242, 0x1, RZ, 0xc0, !PT ;  /* 0x00000001f2ff7812 */ /* 0x000fe200078ac0ff */
[----:B------:R-:W-:Y:S01]  /*51e0*/  USHF.L.U32 UR18, UR11, 0x6, URZ ;  /* 0x000000060b127899 */ /* 0x000fe2000800063f */
[----:B------:R-:W3:Y:S01]  /*51f0*/  LDL.64 R202, [R1] ;  /* 0x0000000001ca7983 */ /* 0x000ee20000100a00 */
[----:B------:R-:W-:Y:S01]  /*5200*/  USHF.R.S32.HI UR15, URZ, 0x1f, UR11 ;  /* 0x0000001f3f0f7899 */ /* 0x000fe2000801140b */
[----:B------:R-:W-:Y:S01]  /*5210*/  IMAD.U32 R11, RZ, RZ, UR9 ;  /* 0x00000009ff0b7e24 */ /* 0x000fe2000f8e00ff */
[----:B------:R-:W-:Y:S01]  /*5220*/  UIMAD.WIDE.U32 UR20, UR11, UR4, URZ ;  /* 0x000000040b1472a5 */ /* 0x000fe2000f8e003f */
[----:B------:R-:W4:Y:S01]  /*5230*/  LDL R201, [R1+0x30] ;  /* 0x0000300001c97983 */ /* 0x000f220000100800 */
[----:B------:R-:W-:Y:S01]  /*5240*/  UIMAD UR15, UR15, UR4, URZ ;  /* 0x000000040f0f72a4 */ /* 0x000fe2000f8e023f */
[----:B------:R-:W-:Y:S01]  /*5250*/  IMAD.U32 R8, RZ, RZ, UR18 ;  /* 0x00000012ff087e24 */ /* 0x000fe2000f8e00ff */
[----:B------:R-:W-:Y:S01]  /*5260*/  USHF.L.U32 UR4, UR20, 0x6, URZ ;  /* 0x0000000614047899 */ /* 0x000fe2000800063f */
[----:B------:R-:W5:Y:S01]  /*5270*/  LDL R200, [R1+0x10] ;  /* 0x0000100001c87983 */ /* 0x000f620000100800 */
[----:B------:R-:W-:Y:S01]  /*5280*/  UIMAD UR15, UR11, UR5, UR15 ;  /* 0x000000050b0f72a4 */ /* 0x000fe2000f8e020f */
[----:B------:R-:W-:Y:S01]  /*5290*/  IMAD.U32 R15, RZ, RZ, UR18 ;  /* 0x00000012ff0f7e24 */ /* 0x000fe2000f8e00ff */
[----:B------:R-:W-:Y:S01]  /*52a0*/  IADD3 R8, -R248, UR13, -R8 ;  /* 0x0000000df8087c10 */ /* 0x000fe2000fffe908 */
[----:B------:R-:W-:Y:S01]  /*52b0*/  IMAD.U32 R17, RZ, RZ, UR8 ;  /* 0x00000008ff117e24 */ /* 0x000fe2000f8e00ff */
[----:B------:R-:W-:Y:S02]  /*52c0*/  UIADD3 UR15, UR21, UR15, URZ ;  /* 0x0000000f150f7290 */ /* 0x000fe4000fffe03f */
[----:B------:R-:W-:Y:S02]  /*52d0*/  ISETP.LT.OR P4, PT, R8, 0x1, !P5 ;  /* 0x000000010800780c */ /* 0x000fe40006f81670 */
[----:B------:R-:W-:Y:S01]  /*52e0*/  USHF.L.U64.HI UR15, UR20, 0x6, UR15 ;  /* 0x00000006140f7899 */ /* 0x000fe2000801020f */
[----:B--2---:R-:W-:Y:S02]  /*52f0*/  IADD3 R13, P0, R204, UR18, RZ ;  /* 0x00000012cc0d7c10 */ /* 0x004fe4000ff1e0ff */
[C---:B---3--:R-:W-:Y:S02]  /*5300*/  IADD3 R9, P3, R202.reuse, UR4, RZ ;  /* 0x00000004ca097c10 */ /* 0x048fe4000ff7e0ff */
[----:B------:R-:W-:Y:S02]  /*5310*/  IADD3 R11, P2, P1, R202, UR4, R11 ;  /* 0x00000004ca0b7c10 */ /* 0x000fe4000f95e00b */
[----:B----4-:R-:W-:Y:S02]  /*5320*/  LEA.HI.X.SX32 R15, R15, R201, 0x1, P0 ;  /* 0x000000c90f0f7211 */ /* 0x010fe400000f0eff */
[C---:B------:R-:W-:Y:S02]  /*5330*/  LEA R14, P0, R13.reuse, c[0x0][0x280], 0x2 ;  /* 0x0000a0000d0e7a11 */ /* 0x040fe400078010ff */
[----:B-----5:R-:W-:Y:S02]  /*5340*/  IADD3.X R16, R200, UR15, RZ, P3, !PT ;  /* 0x0000000fc8107c10 */ /* 0x020fe40009ffe4ff */
[----:B------:R-:W-:Y:S02]  /*5350*/  LOP3.LUT P3, RZ, R242, 0x2, RZ, 0xc0, !PT ;  /* 0x00000002f2ff7812 */ /* 0x000fe4000786c0ff */
[----:B------:R-:W-:Y:S02]  /*5360*/  LEA.HI.X R15, R13, c[0x0][0x284], R15, 0x2, P0 ;  /* 0x0000a1000d0f7a11 */ /* 0x000fe400000f140f */
[----:B------:R-:W-:Y:S02]  /*5370*/  ISETP.LT.OR P0, PT, R8, 0x1, !P3 ;  /* 0x000000010800780c */ /* 0x000fe40005f01670 */
[----:B------:R-:W-:Y:S02]  /*5380*/  IADD3.X R17, R200, UR15, R17, P2, P1 ;  /* 0x0000000fc8117c10 */ /* 0x000fe400097e2411 */
[----:B------:R-:W1:Y:S01]  /*5390*/  S2R R200, SR_TID.X ;  /* 0x0000000000c87919 */ /* 0x000e620000002100 */
[----:B------:R-:W-:Y:S02]  /*53a0*/  LEA R12, P2, R9, c[0x0][0x1f0], 0x1 ;  /* 0x00007c00090c7a11 */ /* 0x000fe400078408ff */
[----:B------:R-:W-:Y:S02]  /*53b0*/  LEA R10, P1, R11, c[0x0][0x1f0], 0x1 ;  /* 0x00007c000b0a7a11 */ /* 0x000fe400078208ff */
[----:B------:R-:W-:Y:S02]  /*53c0*/  LEA.HI.X R13, R9, c[0x0][0x1f4], R16, 0x1, P2 ;  /* 0x00007d00090d7a11 */ /* 0x000fe400010f0c10 */
[----:B------:R-:W-:Y:S02]  /*53d0*/  LEA.HI.X R11, R11, c[0x0][0x1f4], R17, 0x1, P1 ;  /* 0x00007d000b0b7a11 */ /* 0x000fe400008f0c11 */
[----:B------:R-:W-:Y:S01]  /*53e0*/  LOP3.LUT P1, RZ, R242, 0x4, RZ, 0xc0, !PT ;  /* 0x00000004f2ff7812 */ /* 0x000fe2000782c0ff */
[----:B------:R-:W-:Y:S01]  /*53f0*/  @!PT LDS RZ, [RZ] ;  /* 0x00000000fffff984 */ /* 0x000fe20000000800 */
[----:B------:R-:W-:Y:S01]  /*5400*/  @!PT LDS RZ, [RZ] ;  /* 0x00000000fffff984 */ /* 0x000fe20000000800 */
[----:B------:R-:W-:Y:S01]  /*5410*/  @!PT LDS RZ, [RZ] ;  /* 0x00000000fffff984 */ /* 0x000fe20000000800 */
[----:B------:R2:W-:Y:S01]  /*5420*/  LDGSTS.E.BYPASS.LTC128B.128 [R240+0x18080], [R12.64], !P4 ;  /* 0x180800000cf07fae */ /* 0x0005e2000e101d50 */
[C---:B------:R-:W-:Y:S02]  /*5430*/  ISETP.LT.OR P3, PT, R8.reuse, 0x21, !P3 ;  /* 0x000000210800780c */ /* 0x040fe40005f61670 */
[----:B------:R-:W-:Y:S01]  /*5440*/  ISETP.LT.OR P2, PT, R8, 0x1, !P1 ;  /* 0x000000010800780c */ /* 0x000fe20004f41670 */
[----:B------:R2:W-:Y:S01]  /*5450*/  LDGSTS.E.BYPASS.LTC128B.128 [R240+0x1a080], [R12.64+0x80], !P0 ;  /* 0x1a0800800cf07fae */ /* 0x0005e2000c101d50 */
[----:B------:R-:W-:Y:S02]  /*5460*/  LOP3.LUT P0, RZ, R242, 0x8, RZ, 0xc0, !PT ;  /* 0x00000008f2ff7812 */ /* 0x000fe4000780c0ff */
[C---:B------:R-:W-:Y:S02]  /*5470*/  ISETP.LT.OR P1, PT, R8.reuse, 0x21, !P1 ;  /* 0x000000210800780c */ /* 0x040fe40004f21670 */
[C---:B------:R-:W-:Y:S02]  /*5480*/  ISETP.LT.OR P4, PT, R8.reuse, 0x1, !P0 ;  /* 0x000000010800780c */ /* 0x040fe40004781670 */
[C---:B------:R-:W-:Y:S05]  /*5490*/  ISETP.LT.OR P0, PT, R8.reuse, 0x21, !P0 ;  /* 0x000000210800780c */ /* 0x040fea0004701670 */
[----:B------:R2:W-:Y:S01]  /*54a0*/  LDGSTS.E.BYPASS.LTC128B.128 [R240+0x1c080], [R12.64+0x100], !P2 ;  /* 0x1c0801000cf07fae */ /* 0x0005e2000d101d50 */
[----:B------:R-:W-:Y:S02]  /*54b0*/  ISETP.LT.OR P2, PT, R8, 0x21, !P5 ;  /* 0x000000210800780c */ /* 0x000fe40006f41670 */
[C---:B-1----:R-:W-:Y:S03]  /*54c0*/  ISETP.GT.AND P5, PT, R200.reuse, 0xf, PT ;  /* 0x0000000fc800780c */ /* 0x042fe60003fa4270 */
[----:B------:R2:W-:Y:S08]  /*54d0*/  LDGSTS.E.BYPASS.LTC128B.128 [R240+0x1e080], [R12.64+0x180], !P4 ;  /* 0x1e0801800cf07fae */ /* 0x0005f0000e101d50 */
[----:B------:R2:W-:Y:S02]  /*54e0*/  LDGSTS.E.BYPASS.LTC128B.128 [R240+0x19080], [R10.64], !P2 ;  /* 0x190800000af07fae */ /* 0x0005e4000d101d50 */
[----:B------:R-:W-:Y:S02]  /*54f0*/  @!P5 IMAD.SHL.U32 R8, R200, 0x10, RZ ;  /* 0x00000010c808d824 */ /* 0x000fe400078e00ff */
[----:B------:R2:W-:Y:S04]  /*5500*/  LDGSTS.E.BYPASS.LTC128B.128 [R240+0x1b080], [R10.64+0x80], !P3 ;  /* 0x1b0800800af07fae */ /* 0x0005e8000d901d50 */
[----:B------:R2:W-:Y:S04]  /*5510*/  LDGSTS.E.BYPASS.LTC128B.128 [R240+0x1d080], [R10.64+0x100], !P1 ;  /* 0x1d0801000af07fae */ /* 0x0005e8000c901d50 */
[----:B------:R2:W-:Y:S04]  /*5520*/  LDGSTS.E.BYPASS.LTC128B.128 [R240+0x1f080], [R10.64+0x180], !P0 ;  /* 0x1f0801800af07fae */ /* 0x0005e8000c101d50 */
[----:B------:R2:W-:Y:S02]  /*5530*/  @!P5 LDGSTS.E.BYPASS.LTC128B.128 [R8+0x20180], [R14.64] ;  /* 0x201800000e08dfae */ /* 0x0005e4000b901d50 */
.L_x_805:
        /* <DEDUP_REMOVED lines=92> */
[----:B--2---:R-:W2:Y:S01]  /*5b00*/  LDL.64 R180, [R1+0x20] ;  /* 0x0000200001b47983 */ /* 0x004ea20000100a00 */
[----:B------:R-:W-:Y:S01]  /*5b10*/  ULDC.64 UR4, c[0x0][0x178] ;  /* 0x00005e0000047ab9 */ /* 0x000fe20000000a00 */
[----:B------:R-:W-:Y:S01]  /*5b20*/  LOP3.LUT P4, RZ, R243, 0x1, RZ, 0xc0, !PT ;  /* 0x00000001f3ff7812 */ /* 0x000fe2000788c0ff */
[----:B------:R-:W-:Y:S01]  /*5b30*/  USHF.L.U32 UR15, UR11, 0x6, URZ ;  /* 0x000000060b0f7899 */ /* 0x000fe2000800063f */
[----:B------:R-:W5:Y:S01]  /*5b40*/  LDL R225, [R1+0x38] ;  /* 0x0000380001e17983 */ /* 0x000f620000100800 */
[----:B------:R-:W-:Y:S02]  /*5b50*/  USHF.R.S32.HI UR18, URZ, 0x1f, UR11 ;  /* 0x0000001f3f127899 */ /* 0x000fe4000801140b */
[----:B------:R-:W-:Y:S01]  /*5b60*/  UIMAD.WIDE.U32 UR22, UR11, UR4, URZ ;  /* 0x000000040b1672a5 */ /* 0x000fe2000f8e003f */
[----:B----4-:R-:W4:Y:S01]  /*5b70*/  LDL.64 R226, [R1+0x8] ;  /* 0x0000080001e27983 */ /* 0x010f220000100a00 */
[----:B------:R-:W-:Y:S01]  /*5b80*/  UIMAD UR18, UR18, UR4, URZ ;  /* 0x00000004121272a4 */ /* 0x000fe2000f8e023f */
[----:B------:R-:W-:Y:S01]  /*5b90*/  IMAD.U32 R4, RZ, RZ, UR15 ;  /* 0x0000000fff047e24 */ /* 0x000fe2000f8e00ff */
[----:B------:R-:W-:Y:S01]  /*5ba0*/  USHF.L.U32 UR19, UR22, 0x6, URZ ;  /* 0x0000000616137899 */ /* 0x000fe2000800063f */
[----:B---3--:R-:W3:Y:S01]  /*5bb0*/  LDL R224, [R1+0x14] ;  /* 0x0000140001e07983 */ /* 0x008ee20000100800 */
[----:B------:R-:W-:Y:S01]  /*5bc0*/  UIMAD UR18, UR11, UR5, UR18 ;  /* 0x000000050b1272a4 */ /* 0x000fe2000f8e0212 */
[----:B------:R-:W-:Y:S01]  /*5bd0*/  IMAD.U32 R11, RZ, RZ, UR15 ;  /* 0x0000000fff0b7e24 */ /* 0x000fe2000f8e00ff */
[----:B------:R-:W-:Y:S01]  /*5be0*/  IADD3 R4, -R248, UR13, -R4 ;  /* 0x0000000df8047c10 */ /* 0x000fe2000fffe904 */
[----:B------:R-:W-:Y:S02]  /*5bf0*/  ULEA UR20, UP0, UR4, UR19, 0x5 ;  /* 0x0000001304147291 */ /* 0x000fe4000f80283f */
[----:B------:R-:W-:Y:S01]  /*5c00*/  UIADD3 UR18, UR23, UR18, URZ ;  /* 0x0000001217127290 */ /* 0x000fe2000fffe03f */
[----:B------:R-:W-:Y:S03]  /*5c10*/  ISETP.LT.OR P3, PT, R4, 0x1, !P4 ;  /* 0x000000010400780c */ /* 0x000fe60006761670 */
[----:B------:R-:W-:Y:S04]  /*5c20*/  USHF.L.U64.HI UR18, UR22, 0x6, UR18 ;  /* 0x0000000616127899 */ /* 0x000fe80008010212 */
[----:B------:R-:W-:Y:S01]  /*5c30*/  ULEA.HI.X UR4, UR4, UR18, UR5, 0x5, UP0 ;  /* 0x0000001204047291 */ /* 0x000fe200080f2c05 */
[----:B--2---:R-:W-:Y:S04]  /*5c40*/  IADD3 R9, P0, R180, UR15, RZ ;  /* 0x0000000fb4097c10 */ /* 0x004fe8000ff1e0ff */
[----:B-----5:R-:W-:Y:S02]  /*5c50*/  LEA.HI.X.SX32 R11, R11, R225, 0x1, P0 ;  /* 0x000000e10b0b7211 */ /* 0x020fe400000f0eff */
[C---:B------:R-:W-:Y:S02]  /*5c60*/  LEA R10, P2, R9.reuse, c[0x0][0x258], 0x2 ;  /* 0x00009600090a7a11 */ /* 0x040fe400078410ff */
[C---:B----4-:R-:W-:Y:S02]  /*5c70*/  IADD3 R7, P0, R226.reuse, UR20, RZ ;  /* 0x00000014e2077c10 */ /* 0x050fe4000ff1e0ff */
[----:B------:R-:W-:Y:S02]  /*5c80*/  IADD3 R5, P1, R226, UR19, RZ ;  /* 0x00000013e2057c10 */ /* 0x000fe4000ff3e0ff */
[----:B------:R-:W-:Y:S02]  /*5c90*/  LEA.HI.X R11, R9, c[0x0][0x25c], R11, 0x2, P2 ;  /* 0x00009700090b7a11 */ /* 0x000fe400010f140b */
[C---:B---3--:R-:W-:Y:S02]  /*5ca0*/  IADD3.X R13, R224.reuse, UR4, RZ, P0, !PT ;  /* 0x00000004e00d7c10 */ /* 0x048fe400087fe4ff */
[----:B------:R-:W-:Y:S02]  /*5cb0*/  LEA R6, P0, R7, c[0x0][0x160], 0x1 ;  /* 0x0000580007067a11 */ /* 0x000fe400078008ff */
[----:B------:R-:W-:Y:S02]  /*5cc0*/  LOP3.LUT P2, RZ, R243, 0x2, RZ, 0xc0, !PT ;  /* 0x00000002f3ff7812 */ /* 0x000fe4000784c0ff */
[----:B------:R-:W-:Y:S02]  /*5cd0*/  IADD3.X R12, R224, UR18, RZ, P1, !PT ;  /* 0x00000012e00c7c10 */ /* 0x000fe40008ffe4ff */
[----:B------:R-:W2:Y:S01]  /*5ce0*/  S2R R224, SR_TID.X ;  /* 0x0000000000e07919 */ /* 0x000ea20000002100 */
[----:B------:R-:W-:Y:S02]  /*5cf0*/  LEA R8, P1, R5, c[0x0][0x160], 0x1 ;  /* 0x0000580005087a11 */ /* 0x000fe400078208ff */
[----:B------:R-:W-:Y:S02]  /*5d00*/  LEA.HI.X R7, R7, c[0x0][0x164], R13, 0x1, P0 ;  /* 0x0000590007077a11 */ /* 0x000fe400000f0c0d */
[C---:B------:R-:W-:Y:S02]  /*5d10*/  ISETP.LT.OR P0, PT, R4.reuse, 0x1, !P2 ;  /* 0x000000010400780c */ /* 0x040fe40005701670 */
[----:B------:R-:W-:Y:S02]  /*5d20*/  LEA.HI.X R9, R5, c[0x0][0x164], R12, 0x1, P1 ;  /* 0x0000590005097a11 */ /* 0x000fe400008f0c0c */
[C---:B------:R-:W-:Y:S02]  /*5d30*/  LOP3.LUT P1, RZ, R243.reuse, 0x4, RZ, 0xc0, !PT ;  /* 0x00000004f3ff7812 */ /* 0x040fe4000782c0ff */
[C---:B------:R-:W-:Y:S01]  /*5d40*/  ISETP.LT.OR P2, PT, R4.reuse, 0x21, !P2 ;  /* 0x000000210400780c */ /* 0x040fe20005741670 */
[----:B------:R-:W-:Y:S01]  /*5d50*/  @!PT LDS RZ, [RZ] ;  /* 0x00000000fffff984 */ /* 0x000fe20000000800 */
[----:B------:R-:W-:Y:S01]  /*5d60*/  @!PT LDS RZ, [RZ] ;  /* 0x00000000fffff984 */ /* 0x000fe20000000800 */
[----:B------:R-:W-:Y:S01]  /*5d70*/  @!PT LDS RZ, [RZ] ;  /* 0x00000000fffff984 */ /* 0x000fe20000000800 */
[----:B------:R3:W-:Y:S01]  /*5d80*/  LDGSTS.E.BYPASS.LTC128B.128 [R240+0x10080], [R8.64], !P3 ;  /* 0x1008000008f07fae */ /* 0x0007e2000d901d50 */
[C---:B------:R-:W-:Y:S02]  /*5d90*/  ISETP.LT.OR P3, PT, R4.reuse, 0x1, !P1 ;  /* 0x000000010400780c */ /* 0x040fe40004f61670 */
[C---:B------:R-:W-:Y:S03]  /*5da0*/  ISETP.LT.OR P1, PT, R4.reuse, 0x21, !P1 ;  /* 0x000000210400780c */ /* 0x040fe60004f21670 */
[----:B------:R3:W-:Y:S01]  /*5db0*/  LDGSTS.E.BYPASS.LTC128B.128 [R240+0x12080], [R8.64+0x80], !P0 ;  /* 0x1208008008f07fae */ /* 0x0007e2000c101d50 */
[----:B------:R-:W-:Y:S04]  /*5dc0*/  LOP3.LUT P0, RZ, R243, 0x8, RZ, 0xc0, !PT ;  /* 0x00000008f3ff7812 */ /* 0x000fe8000780c0ff */
[C---:B------:R-:W-:Y:S02]  /*5dd0*/  ISETP.LT.OR P5, PT, R4.reuse, 0x1, !P0 ;  /* 0x000000010400780c */ /* 0x040fe400047a1670 */
[C---:B------:R-:W-:Y:S01]  /*5de0*/  ISETP.LT.OR P0, PT, R4.reuse, 0x21, !P0 ;  /* 0x000000210400780c */ /* 0x040fe20004701670 */
[----:B------:R3:W-:Y:S01]  /*5df0*/  LDGSTS.E.BYPASS.LTC128B.128 [R240+0x14080], [R8.64+0x100], !P3 ;  /* 0x1408010008f07fae */ /* 0x0007e2000d901d50 */
[----:B------:R-:W-:Y:S02]  /*5e00*/  ISETP.LT.OR P3, PT, R4, 0x21, !P4 ;  /* 0x000000210400780c */ /* 0x000fe40006761670 */
[C---:B--2---:R-:W-:Y:S07]  /*5e10*/  ISETP.GT.AND P4, PT, R224.reuse, 0xf, PT ;  /* 0x0000000fe000780c */ /* 0x044fee0003f84270 */
[----:B------:R3:W-:Y:S04]  /*5e20*/  LDGSTS.E.BYPASS.LTC128B.128 [R240+0x16080], [R8.64+0x180], !P5 ;  /* 0x1608018008f07fae */ /* 0x0007e8000e901d50 */
[----:B------:R3:W-:Y:S02]  /*5e30*/  LDGSTS.E.BYPASS.LTC128B.128 [R240+0x11080], [R6.64], !P3 ;  /* 0x1108000006f07fae */ /* 0x0007e4000d901d50 */
[----:B------:R-:W-:Y:S02]  /*5e40*/  @!P4 IMAD.SHL.U32 R4, R224, 0x10, RZ ;  /* 0x00000010e004c824 */ /* 0x000fe400078e00ff */
[----:B------:R3:W-:Y:S04]  /*5e50*/  LDGSTS.E.BYPASS.LTC128B.128 [R240+0x13080], [R6.64+0x80], !P2 ;  /* 0x1308008006f07fae */ /* 0x0007e8000d101d50 */
[----:B------:R3:W-:Y:S04]  /*5e60*/  LDGSTS.E.BYPASS.LTC128B.128 [R240+0x15080], [R6.64+0x100], !P1 ;  /* 0x1508010006f07fae */ /* 0x0007e8000c901d50 */
[----:B------:R3:W-:Y:S04]  /*5e70*/  LDGSTS.E.BYPASS.LTC128B.128 [R240+0x17080], [R6.64+0x180], !P0 ;  /* 0x1708018006f07fae */ /* 0x0007e8000c101d50 */
[----:B------:R3:W-:Y:S02]  /*5e80*/  @!P4 LDGSTS.E.BYPASS.LTC128B.128 [R4+0x20080], [R10.64] ;  /* 0x200800000a04cfae */ /* 0x0007e4000b901d50 */
.L_x_806:
[-C--:B--23--:R-:W-:Y:S01]  /*5e90*/  HMMA.16816.F32.BF16 R4, R192, R16.reuse, RZ ;  /* 0x00000010c004723c */ /* 0x08cfe200000418ff */
[----:B------:R-:W-:Y:S01]  /*5ea0*/  LDSM.16.MT88.4 R224, [R0+0x3080] ;  /* 0x0030800000e0783b */ /* 0x000fe20000004200 */
        /* <DEDUP_REMOVED lines=39> */
[----:B------:R-:W5:Y:S04]  /*6120*/  LDSM.16.MT88.4 R200, [R0+0x7080] ;  /* 0x0070800000c8783b */ /* 0x000f680000004200 */
        /* <DEDUP_REMOVED lines=16> */
[-C--:B-----5:R-:W-:Y:S08]  /*6230*/  HMMA.16816.F32.BF16 R180, R196, R200.reuse, R180 ;  /* 0x000000c8c4b4723c */ /* 0x0a0ff000000418b4 */
[C---:B------:R-:W-:Y:S01]  /*6240*/  HMMA.16816.F32.BF16 R184, R212.reuse, R200, R184 ;  /* 0x000000c8d4b8723c */ /* 0x040fe200000418b8 */
[----:B------:R-:W5:Y:S07]  /*6250*/  LDL R201, [R1+0x34] ;  /* 0x0000340001c97983 */ /* 0x000f6e0000100800 */
[-C--:B------:R-:W-:Y:S01]  /*6260*/  HMMA.16816.F32.BF16 R188, R212, R202.reuse, R188 ;  /* 0x000000cad4bc723c */ /* 0x080fe200000418bc */
[----:B------:R-:W4:Y:S07]  /*6270*/  LDSM.16.MT88.4 R212, [R0+0x7880] ;  /* 0x0078800000d4783b */ /* 0x000f2e0000004200 */
[----:B------:R-:W-:Y:S01]  /*6280*/  HMMA.16816.F32.BF16 R192, R196, R202, R192 ;  /* 0x000000cac4c0723c */ /* 0x000fe200000418c0 */
[----:B------:R-:W5:Y:S06]  /*6290*/  LDL.64 R202, [R1+0x28] ;  /* 0x0000280001ca7983 */ /* 0x000f6c0000100a00 */
        /* <DEDUP_REMOVED lines=13> */
[-C--:B----4-:R-:W-:Y:S08]  /*6370*/  HMMA.16816.F32.BF16 R180, R204, R212.reuse, R180 ;  /* 0x000000d4ccb4723c */ /* 0x090ff000000418b4 */
[C---:B------:R-:W-:Y:S08]  /*6380*/  HMMA.16816.F32.BF16 R184, R220.reuse, R212, R184 ;  /* 0x000000d4dcb8723c */ /* 0x040ff000000418b8 */
[-C--:B------:R-:W-:Y:S08]  /*6390*/  HMMA.16816.F32.BF16 R188, R220, R214.reuse, R188 ;  /* 0x000000d6dcbc723c */ /* 0x080ff000000418bc */
[----:B------:R-:W-:Y:S04]  /*63a0*/  HMMA.16816.F32.BF16 R192, R204, R214, R192 ;  /* 0x000000d6ccc0723c */ /* 0x000fe800000418c0 */
[----:B-----5:R-:W-:Y:S01]  /*63b0*/  IADD3 R197, P0, R202, UR6, RZ ;  /* 0x00000006cac57c10 */ /* 0x020fe2000ff1e0ff */
[----:B------:R-:W-:Y:S03]  /*63c0*/  UMOV UR6, UR11 ;  /* 0x0000000b00067c82 */ /* 0x000fe60008000000 */
        /* <DEDUP_REMOVED lines=134> */
.L_x_796:
        /* <DEDUP_REMOVED lines=17> */
[----:B-1----:R-:W-:Y:S02]  /*6d40*/  SHF.R.S32.HI R5, RZ, 0x1f, R117 ;  /* 0x0000001fff057819 */ /* 0x002fe40000011475 */
[----:B------:R-:W-:Y:S02]  /*6d50*/  F2FP.BF16.PACK_AB R48, R49, R48 ;  /* 0x000000303130723e */ /* 0x000fe400000010ff */
[----:B------:R-:W-:-:S02]  /*6d60*/  LEA.HI R3, R5, R117, RZ, 0x2 ;  /* 0x0000007505037211 */ /* 0x000fc400078f10ff */
[----:B------:R-:W-:Y:S02]  /*6d70*/  LEA.HI R37, R5, R117, RZ, 0x5 ;  /* 0x0000007505257211 */ /* 0x000fe400078f28ff */
[--C-:B------:R-:W-:Y:S02]  /*6d80*/  SHF.R.S32.HI R6, RZ, 0x2, R3.reuse ;  /* 0x00000002ff067819 */ /* 0x100fe40000011403 */
[----:B------:R-:W-:Y:S02]  /*6d90*/  SHF.R.S32.HI R0, RZ, 0x1f, R3 ;  /* 0x0000001fff007819 */ /* 0x000fe40000011403 */
[----:B------:R-:W-:Y:S02]  /*6da0*/  SHF.R.S32.HI R25, RZ, 0x5, R37 ;  /* 0x00000005ff197819 */ /* 0x000fe40000011425 */
[----:B------:R-:W-:Y:S02]  /*6db0*/  LEA.HI R0, R0, R6, RZ, 0x3 ;  /* 0x0000000600007211 */ /* 0x000fe400078f18ff */
[----:B------:R-:W-:-:S02]  /*6dc0*/  LEA.HI R2, R37, R25, RZ, 0x1 ;  /* 0x0000001925027211 */ /* 0x000fc400078f08ff */
[----:B------:R-:W-:Y:S02]  /*6dd0*/  LOP3.LUT R0, R0, 0xfffffff8, RZ, 0xc0, !PT ;  /* 0xfffffff800007812 */ /* 0x000fe400078ec0ff */
[----:B------:R-:W-:Y:S02]  /*6de0*/  LEA.HI R5, R5, R117, RZ, 0x6 ;  /* 0x0000007505057211 */ /* 0x000fe400078f30ff */
[----:B------:R-:W-:Y:S01]  /*6df0*/  LOP3.LUT R3, R3, 0x3ffffffc, RZ, 0xc0, !PT ;  /* 0x3ffffffc03037812 */ /* 0x000fe200078ec0ff */
[----:B------:R-:W-:Y:S01]  /*6e00*/  IMAD.IADD R6, R6, 0x1, -R0 ;  /* 0x0000000106067824 */ /* 0x000fe200078e0a00 */
[----:B------:R-:W-:Y:S02]  /*6e10*/  LOP3.LUT R4, R2, 0x1ffffe, RZ, 0xc0, !PT ;  /* 0x001ffffe02047812 */ /* 0x000fe400078ec0ff */
[----:B------:R-:W-:Y:S01]  /*6e20*/  SHF.R.U32.HI R5, RZ, 0x3, R5 ;  /* 0x00000003ff057819 */ /* 0x000fe20000011605 */
[C---:B------:R-:W-:Y:S01]  /*6e30*/  IMAD.SHL.U32 R0, R6.reuse, 0x40, RZ ;  /* 0x0000004006007824 */ /* 0x040fe200078e00ff */
[----:B------:R-:W-:Y:S01]  /*6e40*/  LOP3.LUT P0, RZ, R6, 0x4, RZ, 0xc0, !PT ;  /* 0x0000000406ff7812 */ /* 0x000fe2000780c0ff */
[----:B------:R-:W-:Y:S01]  /*6e50*/  IMAD.IADD R2, R117, 0x1, -R3 ;  /* 0x0000000175027824 */ /* 0x000fe200078e0a03 */
[----:B------:R-:W-:Y:S01]  /*6e60*/  F2FP.BF16.PACK_AB R50, R51, R50 ;  /* 0x000000323332723e */ /* 0x000fe200000010ff */
[----:B------:R-:W-:Y:S01]  /*6e70*/  IMAD.IADD R3, R25, 0x1, -R4 ;  /* 0x0000000119037824 */ /* 0x000fe200078e0a04 */
[----:B------:R-:W-:-:S02]  /*6e80*/  LOP3.LUT R0, R0, 0x1c0, RZ, 0xc0, !PT ;  /* 0x000001c000007812 */ /* 0x000fc400078ec0ff */
[----:B------:R-:W-:Y:S01]  /*6e90*/  F2FP.BF16.PACK_AB R40, R41, R40 ;  /* 0x000000282928723e */ /* 0x000fe200000010ff */
[----:B------:R-:W-:Y:S01]  /*6ea0*/  IMAD R2, R3, 0x200, R2 ;  /* 0x0000020003027824 */ /* 0x000fe200078e0202 */
[----:B------:R-:W-:Y:S02]  /*6eb0*/  LOP3.LUT R4, R0, 0x18, R5, 0xf8, !PT ;  /* 0x0000001800047812 */ /* 0x000fe400078ef805 */
[----:B------:R-:W-:Y:S02]  /*6ec0*/  SHF.R.U32.HI R0, RZ, 0x3, R0 ;  /* 0x00000003ff007819 */ /* 0x000fe40000011600 */
[----:B------:R-:W-:Y:S02]  /*6ed0*/  F2FP.BF16.PACK_AB R42, R43, R42 ;  /* 0x0000002a2b2a723e */ /* 0x000fe400000010ff */
[----:B------:R-:W-:Y:S02]  /*6ee0*/  LOP3.LUT R0, R4, R0, RZ, 0x3c, !PT ;  /* 0x0000000004007212 */ /* 0x000fe400078e3cff */
[----:B------:R-:W-:-:S02]  /*6ef0*/  F2FP.BF16.PACK_AB R44, R45, R44 ;  /* 0x0000002c2d2c723e */ /* 0x000fc400000010ff */
[----:B------:R-:W-:Y:S01]  /*6f00*/  F2FP.BF16.PACK_AB R46, R47, R46 ;  /* 0x0000002e2f2e723e */ /* 0x000fe200000010ff */
[----:B------:R-:W-:Y:S01]  /*6f10*/  IMAD.U32 R0, R2, 0x2, R0 ;  /* 0x0000000202007824 */ /* 0x000fe200078e0000 */
[----:B------:R-:W-:Y:S02]  /*6f20*/  F2FP.BF16.PACK_AB R52, R53, R52 ;  /* 0x000000343534723e */ /* 0x000fe400000010ff */
[----:B------:R-:W-:Y:S01]  /*6f30*/  F2FP.BF16.PACK_AB R54, R55, R54 ;  /* 0x000000363736723e */ /* 0x000fe200000010ff */
[----:B------:R-:W-:Y:S01]  /*6f40*/  IMAD.SHL.U32 R0, R0, 0x2, RZ ;  /* 0x0000000200007824 */ /* 0x000fe200078e00ff */
[----:B------:R-:W-:Y:S01]  /*6f50*/  BAR.SYNC.DEFER_BLOCKING 0x1, 0x100 ;  /* 0x0044000000007b1d */ /* 0x000fe20000010000 */
[----:B------:R-:W-:Y:S02]  /*6f60*/  F2FP.BF16.PACK_AB R64, R65, R64 ;  /* 0x000000404140723e */ /* 0x000fe400000010ff */
[----:B------:R-:W-:Y:S02]  /*6f70*/  F2FP.BF16.PACK_AB R66, R67, R66 ;  /* 0x000000424342723e */ /* 0x000fe400000010ff */
[----:B------:R-:W-:-:S02]  /*6f80*/  IADD3 R2, R0, 0x40, RZ ;  /* 0x0000004000027810 */ /* 0x000fc40007ffe0ff */
[----:B------:R-:W-:Y:S02]  /*6f90*/  @P0 IADD3 R2, R0, -0x40, RZ ;  /* 0xffffffc000020810 */ /* 0x000fe40007ffe0ff */
        /* <DEDUP_REMOVED lines=123> */
.L_x_809:
        /* <DEDUP_REMOVED lines=61> */
.L_x_811:
[----:B--234-:R-:W-:Y:S05]  /*7b20*/  BSYNC B0 ;  /* 0x0000000000007941 */ /* 0x01cfea0003800000 */
.L_x_810:
        /* <DEDUP_REMOVED lines=17> */
.L_x_813:
[----:B------:R-:W-:Y:S05]  /*7c40*/  BSYNC B0 ;  /* 0x0000000000007941 */ /* 0x000fea0003800000 */
.L_x_812:
        /* <DEDUP_REMOVED lines=17> */
.L_x_815:
[----:B------:R-:W-:Y:S05]  /*7d60*/  BSYNC B0 ;  /* 0x0000000000007941 */ /* 0x000fea0003800000 */
.L_x_814:
        /* <DEDUP_REMOVED lines=16> */
.L_x_817:
[----:B------:R-:W-:Y:S05]  /*7e70*/  BSYNC B0 ;  /* 0x0000000000007941 */ /* 0x000fea0003800000 */
.L_x_816:
        /* <DEDUP_REMOVED lines=16> */
.L_x_819:
[----:B------:R-:W-:Y:S05]  /*7f80*/  BSYNC B0 ;  /* 0x0000000000007941 */ /* 0x000fea0003800000 */
.L_x_818:
        /* <DEDUP_REMOVED lines=16> */
.L_x_821:
[----:B------:R-:W-:Y:S05]  /*8090*/  BSYNC B0 ;  /* 0x0000000000007941 */ /* 0x000fea0003800000 */
.L_x_820:
        /* <DEDUP_REMOVED lines=16> */
.L_x_823:
[----:B------:R-:W-:Y:S05]  /*81a0*/  BSYNC B0 ;  /* 0x0000000000007941 */ /* 0x000fea0003800000 */
.L_x_822:
        /* <DEDUP_REMOVED lines=16> */
.L_x_825:
[----:B------:R-:W-:Y:S05]  /*82b0*/  BSYNC B0 ;  /* 0x0000000000007941 */ /* 0x000fea0003800000 */
.L_x_824:
        /* <DEDUP_REMOVED lines=19> */
.L_x_827:
[----:B------:R-:W-:Y:S05]  /*83f0*/  BSYNC B0 ;  /* 0x0000000000007941 */ /* 0x000fea0003800000 */
.L_x_826:
        /* <DEDUP_REMOVED lines=15> */
.L_x_829:
[----:B------:R-:W-:Y:S05]  /*84f0*/  BSYNC B0 ;  /* 0x0000000000007941 */ /* 0x000fea0003800000 */
.L_x_828:
        /* <DEDUP_REMOVED lines=15> */
.L_x_831:
[----:B------:R-:W-:Y:S05]  /*85f0*/  BSYNC B0 ;  /* 0x0000000000007941 */ /* 0x000fea0003800000 */
.L_x_830:
        /* <DEDUP_REMOVED lines=14> */
.L_x_833:
[----:B------:R-:W-:Y:S05]  /*86e0*/  BSYNC B0 ;  /* 0x0000000000007941 */ /* 0x000fea0003800000 */
.L_x_832:
        /* <DEDUP_REMOVED lines=14> */
.L_x_835:
[----:B------:R-:W-:Y:S05]  /*87d0*/  BSYNC B0 ;  /* 0x0000000000007941 */ /* 0x000fea0003800000 */
.L_x_834:
        /* <DEDUP_REMOVED lines=14> */
.L_x_837:
[----:B------:R-:W-:Y:S05]  /*88c0*/  BSYNC B0 ;  /* 0x0000000000007941 */ /* 0x000fea0003800000 */
.L_x_836:
        /* <DEDUP_REMOVED lines=14> */
.L_x_839:
[----:B------:R-:W-:Y:S05]  /*89b0*/  BSYNC B0 ;  /* 0x0000000000007941 */ /* 0x000fea0003800000 */
.L_x_838:
        /* <DEDUP_REMOVED lines=14> */
.L_x_808:
        /* <DEDUP_REMOVED lines=19> */
.L_x_840:
        /* <DEDUP_REMOVED lines=38> */
.L_x_842:
[----:B------:R-:W-:Y:S05]  /*8e30*/  BSYNC B0 ;  /* 0x0000000000007941 */ /* 0x000fea0003800000 */
.L_x_841:
        /* <DEDUP_REMOVED lines=17> */
.L_x_844:
[----:B------:R-:W-:Y:S05]  /*8f50*/  BSYNC B0 ;  /* 0x0000000000007941 */ /* 0x000fea0003800000 */
.L_x_843:
        /* <DEDUP_REMOVED lines=17> */
.L_x_846:
[----:B------:R-:W-:Y:S05]  /*9070*/  BSYNC B0 ;  /* 0x0000000000007941 */ /* 0x000fea0003800000 */
.L_x_845:
        /* <DEDUP_REMOVED lines=16> */
.L_x_848:
[----:B------:R-:W-:Y:S05]  /*9180*/  BSYNC B0 ;  /* 0x0000000000007941 */ /* 0x000fea0003800000 */
.L_x_847:
        /* <DEDUP_REMOVED lines=16> */
.L_x_850:
[----:B------:R-:W-:Y:S05]  /*9290*/  BSYNC B0 ;  /* 0x0000000000007941 */ /* 0x000fea0003800000 */
.L_x_849:
        /* <DEDUP_REMOVED lines=16> */
.L_x_852:
[----:B------:R-:W-:Y:S05]  /*93a0*/  BSYNC B0 ;  /* 0x0000000000007941 */ /* 0x000fea0003800000 */
.L_x_851:
        /* <DEDUP_REMOVED lines=16> */
.L_x_854:
[----:B------:R-:W-:Y:S05]  /*94b0*/  BSYNC B0 ;  /* 0x0000000000007941 */ /* 0x000fea0003800000 */
.L_x_853:
        /* <DEDUP_REMOVED lines=16> */
.L_x_856:
[----:B------:R-:W-:Y:S05]  /*95c0*/  BSYNC B0 ;  /* 0x0000000000007941 */ /* 0x000fea0003800000 */
.L_x_855:
        /* <DEDUP_REMOVED lines=19> */
.L_x_858:
[----:B------:R-:W-:Y:S05]  /*9700*/  BSYNC B0 ;  /* 0x0000000000007941 */ /* 0x000fea0003800000 */
.L_x_857:
        /* <DEDUP_REMOVED lines=15> */
.L_x_860:
[----:B------:R-:W-:Y:S05]  /*9800*/  BSYNC B0 ;  /* 0x0000000000007941 */ /* 0x000fea0003800000 */
.L_x_859:
        /* <DEDUP_REMOVED lines=15> */
.L_x_862:
[----:B------:R-:W-:Y:S05]  /*9900*/  BSYNC B0 ;  /* 0x0000000000007941 */ /* 0x000fea0003800000 */
.L_x_861:
        /* <DEDUP_REMOVED lines=14> */
.L_x_864:
[----:B------:R-:W-:Y:S05]  /*99f0*/  BSYNC B0 ;  /* 0x0000000000007941 */ /* 0x000fea0003800000 */
.L_x_863:
        /* <DEDUP_REMOVED lines=14> */
.L_x_866:
[----:B------:R-:W-:Y:S05]  /*9ae0*/  BSYNC B0 ;  /* 0x0000000000007941 */ /* 0x000fea0003800000 */
.L_x_865:
        /* <DEDUP_REMOVED lines=14> */
.L_x_868:
[----:B------:R-:W-:Y:S05]  /*9bd0*/  BSYNC B0 ;  /* 0x0000000000007941 */ /* 0x000fea0003800000 */
.L_x_867:
        /* <DEDUP_REMOVED lines=14> */
.L_x_870:
[----:B------:R-:W-:Y:S05]  /*9cc0*/  BSYNC B0 ;  /* 0x0000000000007941 */ /* 0x000fea0003800000 */
.L_x_869:
        /* <DEDUP_REMOVED lines=14> */
.L_x_871:
        /* <DEDUP_REMOVED lines=13> */
.L_x_1167:


//--------------------- .text._ZN7cutlass13device_kernelIN5flash19enable_sm80_to_sm89INS1_16FlashAttnBwdSm80INS1_25CollectiveMainloopBwdSm80ILi1ELi1EN4cute5tupleIJNS5_1CILi64EEES8_NS7_ILi256EEEEEENS_10bfloat16_tEfNS_4arch4Sm80ELb0ELb1ELb1ELb1ELb0ELb0ELb0ELb0ELi2ELi4ELi2ELi2ELb0EEENS1_24CollectiveEpilogueBwdGQAISA_fSD_Li256ELb1ELb0EEENS1_19SingleTileSchedulerILb1ELb0ELb0ELi64EEEEEEEEEvNT_6ParamsE --------------------------
	.section	.text._ZN7cutlass13device_kernelIN5flash19enable_sm80_to_sm89INS1_16FlashAttnBwdSm80INS1_25CollectiveMainloopBwdSm80ILi1ELi1EN4cute5tupleIJNS5_1CILi64EEES8_NS7_ILi256EEEEEENS_10bfloat16_tEfNS_4arch4Sm80ELb0ELb1ELb1ELb1ELb0ELb0ELb0ELb0ELi2ELi4ELi2ELi2ELb0EEENS1_24CollectiveEpilogueBwdGQAISA_fSD_Li256ELb1ELb0EEENS1_19SingleTileSchedulerILb1ELb0ELb0ELi64EEEEEEEEEvNT_6ParamsE,"ax",@progbits
	.sectioninfo	@"SHI_REGISTERS=255"
	.align	128
.text._ZN7cutlass13device_kernelIN5flash19enable_sm80_to_sm89INS1_16FlashAttnBwdSm80INS1_25CollectiveMainloopBwdSm80ILi1ELi1EN4cute5tupleIJNS5_1CILi64EEES8_NS7_ILi256EEEEEENS_10bfloat16_tEfNS_4arch4Sm80ELb0ELb1ELb1ELb1ELb0ELb0ELb0ELb0ELi2ELi4ELi2ELi2ELb0EEENS1_24CollectiveEpilogueBwdGQAISA_fSD_Li256ELb1ELb0EEENS1_19SingleTileSchedulerILb1ELb0ELb0ELi64EEEEEEEEEvNT_6ParamsE:
        .type           _ZN7cutlass13device_kernelIN5flash19enable_sm80_to_sm89INS1_16FlashAttnBwdSm80INS1_25CollectiveMainloopBwdSm80ILi1ELi1EN4cute5tupleIJNS5_1CILi64EEES8_NS7_ILi256EEEEEENS_10bfloat16_tEfNS_4arch4Sm80ELb0ELb1ELb1ELb1ELb0ELb0ELb0ELb0ELi2ELi4ELi2ELi2ELb0EEENS1_24CollectiveEpilogueBwdGQAISA_fSD_Li256ELb1ELb0EEENS1_19SingleTileSchedulerILb1ELb0ELb0ELi64EEEEEEEEEvNT_6ParamsE,@function
        .size           _ZN7cutlass13device_kernelIN5flash19enable_sm80_to_sm89INS1_16FlashAttnBwdSm80INS1_25CollectiveMainloopBwdSm80ILi1ELi1EN4cute5tupleIJNS5_1CILi64EEES8_NS7_ILi256EEEEEENS_10bfloat16_tEfNS_4arch4Sm80ELb0ELb1ELb1ELb1ELb0ELb0ELb0ELb0ELi2ELi4ELi2ELi2ELb0EEENS1_24CollectiveEpilogueBwdGQAISA_fSD_Li256ELb1ELb0EEENS1_19SingleTileSchedulerILb1ELb0ELb0ELi64EEEEEEEEEvNT_6ParamsE,(.L_x_1168 - _ZN7cutlass13device_kernelIN5flash19enable_sm80_to_sm89INS1_16FlashAttnBwdSm80INS1_25CollectiveMainloopBwdSm80ILi1ELi1EN4cute5tupleIJNS5_1CILi64EEES8_NS7_ILi256EEEEEENS_10bfloat16_tEfNS_4arch4Sm80ELb0ELb1ELb1ELb1ELb0ELb0ELb0ELb0ELi2ELi4ELi2ELi2ELb0EEENS1_24CollectiveEpilogueBwdGQAISA_fSD_Li256ELb1ELb0EEENS1_19SingleTileSchedulerILb1ELb0ELb0ELi64EEEEEEEEEvNT_6ParamsE)
        .other          _ZN7cutlass13device_kernelIN5flash19enable_sm80_to_sm89INS1_16FlashAttnBwdSm80INS1_25CollectiveMainloopBwdSm80ILi1ELi1EN4cute5tupleIJNS5_1CILi64EEES8_NS7_ILi256EEEEEENS_10bfloat16_tEfNS_4arch4Sm80ELb0ELb1ELb1ELb1ELb0ELb0ELb0ELb0ELi2ELi4ELi2ELi2ELb0EEENS1_24CollectiveEpilogueBwdGQAISA_fSD_Li256ELb1ELb0EEENS1_19SingleTileSchedulerILb1ELb0ELb0ELi64EEEEEEEEEvNT_6ParamsE,@"STO_CUDA_ENTRY STV_DEFAULT"
_ZN7cutlass13device_kernelIN5flash19enable_sm80_to_sm89INS1_16FlashAttnBwdSm80INS1_25CollectiveMainloopBwdSm80ILi1ELi1EN4cute5tupleIJNS5_1CILi64EEES8_NS7_ILi256EEEEEENS_10bfloat16_tEfNS_4arch4Sm80ELb0ELb1ELb1ELb1ELb0ELb0ELb0ELb0ELi2ELi4ELi2ELi2ELb0EEENS1_24CollectiveEpilogueBwdGQAISA_fSD_Li256ELb1ELb0EEENS1_19SingleTileSchedulerILb1ELb0ELb0ELi64EEEEEEEEEvNT_6ParamsE:
        /* <DEDUP_REMOVED lines=18> */
.L_x_873:
        /* <DEDUP_REMOVED lines=8> */
.L_x_875:
[----:B------:R-:W-:Y:S02]  /*01a0*/  MOV R0, c[0x0][0x3ac] ;  /* 0x0000eb0000007a02 */ /* 0x000fe40000000f00 */
.L_x_874:
[----:B------:R-:W-:-:S06]  /*01b0*/  USHF.L.U32 UR9, UR6, 0x6, URZ ;  /* 0x0000000606097899 */ /* 0x000fcc000800063f */
[----:B-----5:R-:W-:-:S04]  /*01c0*/  ISETP.LE.AND P0, PT, R0, UR9, PT ;  /* 0x0000000900007c0c */ /* 0x020fc8000bf03270 */
[----:B------:R-:W-:-:S05]  /*01d0*/  SEL R0, R5, 0xffffffff, !P0 ;  /* 0xffffffff05007807 */ /* 0x000fca0004000000 */
[----:B------:R2:W-:Y:S01]  /*01e0*/  STL [R1+0x3c], R0 ;  /* 0x00003c0001007387 */ /* 0x0005e20000100800 */
[----:B------:R-:W-:Y:S05]  /*01f0*/  BRA `(.L_x_876) ;  /* 0x0000012000007947 */ /* 0x000fea0003800000 */
.L_x_872:
[----:B--2-4-:R-:W-:-:S04]  /*0200*/  ISETP.NE.U32.AND P0, PT, RZ, c[0x0][0x3c8], PT ;  /* 0x0000f200ff007a0c */ /* 0x014fc80003f05070 */
[----:B------:R-:W-:-:S13]  /*0210*/  ISETP.NE.AND.EX P0, PT, RZ, c[0x0][0x3cc], PT, P0 ;  /* 0x0000f300ff007a0c */ /* 0x000fda0003f05300 */
[----:B------:R-:W-:Y:S05]  /*0220*/  @!P0 BRA `(.L_x_877) ;  /* 0x0000002000008947 */ /* 0x000fea0003800000 */
[----:B------:R1:W5:Y:S01]  /*0230*/  LDG.E R0, [R2.64] ;  /* 0x0000000c02007981 */ /* 0x000362000c1e1900 */
[----:B------:R-:W-:Y:S05]  /*0240*/  BRA `(.L_x_878) ;  /* 0x0000009000007947 */ /* 0x000fea0003800000 */
.L_x_877:
        /* <DEDUP_REMOVED lines=8> */
.L_x_879:
[----:B------:R-:W-:Y:S02]  /*02d0*/  MOV R0, c[0x0][0x3ac] ;  /* 0x0000eb0000007a02 */ /* 0x000fe40000000f00 */
.L_x_878:
[----:B------:R-:W-:-:S06]  /*02e0*/  USHF.L.U32 UR9, UR6, 0x6, URZ ;  /* 0x0000000606097899 */ /* 0x000fcc000800063f */
[----:B-----5:R-:W-:-:S04]  /*02f0*/  ISETP.LE.AND P0, PT, R0, UR9, PT ;  /* 0x0000000900007c0c */ /* 0x020fc8000bf03270 */
[----:B------:R-:W-:-:S05]  /*0300*/  SEL R0, R5, 0xffffffff, !P0 ;  /* 0xffffffff05007807 */ /* 0x000fca0004000000 */
[----:B------:R2:W-:Y:S04]  /*0310*/  STL [R1+0x3c], R0 ;  /* 0x00003c0001007387 */ /* 0x0005e80000100800 */
.L_x_876:
        /* <DEDUP_REMOVED lines=19> */
[----:B------:R-:W-:Y:S01]  /*0450*/  CS2R R14, SRZ ;  /* 0x00000000000e7805 */ /* 0x000fe2000001ff00 */
[----:B------:R-:W-:Y:S02]  /*0460*/  IMAD.MOV.U32 R84, RZ, RZ, RZ ;  /* 0x000000ffff547224 */ /* 0x000fe400078e00ff */
        /* <DEDUP_REMOVED lines=16> */
.L_x_880:
[----:B--2---:R-:W-:-:S04]  /*0570*/  ISETP.NE.U32.AND P0, PT, RZ, c[0x0][0x2e0], PT ;  /* 0x0000b800ff007a0c */ /* 0x004fc80003f05070 */
[----:B------:R-:W-:-:S13]  /*0580*/  ISETP.NE.AND.EX P0, PT, RZ, c[0x0][0x2e4], PT, P0 ;  /* 0x0000b900ff007a0c */ /* 0x000fda0003f05300 */
[----:B------:R-:W-:Y:S05]  /*0590*/  @!P0 BRA `(.L_x_881) ;  /* 0x0000004000008947 */ /* 0x000fea0003800000 */
[----:B------:R-:W-:-:S05]  /*05a0*/  IMAD.WIDE R2, R149, R9, c[0x0][0x2e0] ;  /* 0x0000b80095027625 */ /* 0x000fca00078e0209 */
[----:B------:R-:W2:Y:S02]  /*05b0*/  LDG.E R0, [R2.64] ;  /* 0x0000000c02007981 */ /* 0x000ea4000c1e1900 */
[----:B--2---:R1:W2:Y:S02]  /*05c0*/  R2UR UR14, R0 ;  /* 0x00000000000e73c2 */ /* 0x0042a400000e0000 */
[----:B-12---:R-:W-:Y:S05]  /*05d0*/  BRA `(.L_x_882) ;  /* 0x0000006000007947 */ /* 0x006fea0003800000 */
.L_x_881:
[----:B------:R-:W-:Y:S05]  /*05e0*/  @!P2 BRA `(.L_x_882) ;  /* 0x000000500000a947 */ /* 0x000fea0003800000 */
[----:B------:R1:W2:Y:S04]  /*05f0*/  LDG.E R0, [R2.64] ;  /* 0x0000000c02007981 */ /* 0x0002a8000c1e1900 */
[----:B-1----:R-:W3:Y:S01]  /*0600*/  LDG.E R2, [R2.64+0x4] ;  /* 0x0000040c02027981 */ /* 0x002ee2000c1e1900 */
[----:B--2---:R-:W1:Y:S08]  /*0610*/  R2UR UR14, R0 ;  /* 0x00000000000e73c2 */ /* 0x004e7000000e0000 */
[----:B---3--:R-:W1:Y:S02]  /*0620*/  R2UR UR4, R2 ;  /* 0x00000000020473c2 */ /* 0x008e6400000e0000 */
[----:B-1----:R-:W-:-:S06]  /*0630*/  UIADD3 UR14, -UR14, UR4, URZ ;  /* 0x000000040e0e7290 */ /* 0x002fcc000fffe13f */
.L_x_882:
        /* <DEDUP_REMOVED lines=15> */
.L_x_883:
        /* <DEDUP_REMOVED lines=81> */
[----:B------:R-:W-:Y:S01]  /*0c40*/  IMAD.SHL.U32 R20, R150, 0x4, RZ ;  /* 0x0000000496147824 */ /* 0x000fe200078e00ff */
[----:B------:R-:W-:Y:S01]  /*0c50*/  ISETP.NE.AND P0, PT, R0, 0x1, PT ;  /* 0x000000010000780c */ /* 0x000fe20003f05270 */
[----:B------:R-:W-:Y:S01]  /*0c60*/  IMAD.MOV.U32 R0, RZ, RZ, R148 ;  /* 0x000000ffff007224 */ /* 0x000fe200078e0094 */
[-C--:B------:R-:W-:Y:S01]  /*0c70*/  LEA.HI R10, R35, R150.reuse, RZ, 0x3 ;  /* 0x00000096230a7211 */ /* 0x080fe200078f18ff */
[----:B------:R-:W-:Y:S01]  /*0c80*/  USHF.R.S32.HI UR10, URZ, 0x1f, UR11 ;  /* 0x0000001f3f0a7899 */ /* 0x000fe2000801140b */
[C---:B------:R-:W-:Y:S01]  /*0c90*/  SEL R11, R149.reuse, RZ, !P2 ;  /* 0x000000ff950b7207 */ /* 0x040fe20005000000 */
[----:B------:R-:W-:Y:S01]  /*0ca0*/  ULDC.64 UR4, c[0x0][0x178] ;  /* 0x00005e0000047ab9 */ /* 0x000fe20000000a00 */
        /* <DEDUP_REMOVED lines=8> */
[----:B------:R-:W-:Y:S01]  /*0d30*/  SEL R21, R149, RZ, !P1 ;  /* 0x000000ff95157207 */ /* 0x000fe20004800000 */
[----:B------:R-:W-:Y:S01]  /*0d40*/  UIMAD UR5, UR11, UR5, UR15 ;  /* 0x000000050b0572a4 */ /* 0x000fe2000f8e020f */
[----:B------:R-:W-:Y:S01]  /*0d50*/  LEA.HI R33, R35, R150, RZ, 0x2 ;  /* 0x0000009623217211 */ /* 0x000fe200078f10ff */
[----:B------:R-:W-:Y:S01]  /*0d60*/  IMAD.SHL.U32 R2, R32, 0x8, RZ ;  /* 0x0000000820027824 */ /* 0x000fe200078e00ff */
[----:B------:R-:W-:Y:S01]  /*0d70*/  @P0 SHF.R.U32.HI R0, RZ, c[0x0][0x250], R3 ;  /* 0x00009400ff000a19 */ /* 0x000fe20000011603 */
[----:B------:R-:W-:Y:S01]  /*0d80*/  UIADD3 UR5, UR19, UR5, URZ ;  /* 0x0000000513057290 */ /* 0x000fe2000fffe03f */
[----:B------:R-:W-:Y:S01]  /*0d90*/  IADD3 R10, P0, R248, R14, RZ ;  /* 0x0000000ef80a7210 */ /* 0x000fe20007f1e0ff */
[----:B------:R-:W-:Y:S01]  /*0da0*/  USHF.L.U32 UR17, UR11, 0x6, URZ ;  /* 0x000000060b117899 */ /* 0x000fe2000800063f */
[----:B------:R-:W-:Y:S01]  /*0db0*/  SHF.R.S32.HI R4, RZ, 0x1f, R0 ;  /* 0x0000001fff047819 */ /* 0x000fe20000011400 */
[----:B------:R-:W-:Y:S01]  /*0dc0*/  IMAD.MOV.U32 R246, RZ, RZ, 0x20 ;  /* 0x00000020fff67424 */ /* 0x000fe200078e00ff */
[----:B------:R-:W-:Y:S01]  /*0dd0*/  SHF.R.S32.HI R3, RZ, 0x1f, R2 ;  /* 0x0000001fff037819 */ /* 0x000fe20000011402 */
[----:B------:R-:W-:Y:S01]  /*0de0*/  USHF.R.S32.HI UR15, URZ, 0x1f, UR17 ;  /* 0x0000001f3f0f7899 */ /* 0x000fe20008011411 */
[----:B------:R-:W-:Y:S01]  /*0df0*/  IADD3 R29, R2, 0x40, RZ ;  /* 0x00000040021d7810 */ /* 0x000fe20007ffe0ff */
[----:B------:R-:W-:Y:S01]  /*0e00*/  IMAD R5, R4, c[0x0][0x1e0], RZ ;  /* 0x0000780004057a24 */ /* 0x000fe200078e02ff */
[----:B------:R-:W-:Y:S01]  /*0e10*/  ISETP.GE.AND P5, PT, R2, c[0x0][0x1cc], PT ;  /* 0x0000730002007a0c */ /* 0x000fe20003fa6270 */
[----:B------:R-:W-:Y:S01]  /*0e20*/  IMAD R4, R4, c[0x0][0x1b0], RZ ;  /* 0x00006c0004047a24 */ /* 0x000fe200078e02ff */
[----:B------:R-:W-:Y:S01]  /*0e30*/  ISETP.GE.AND P4, PT, R29, c[0x0][0x1cc], PT ;  /* 0x000073001d007a0c */ /* 0x000fe20003f86270 */
[----:B------:R-:W-:Y:S01]  /*0e40*/  IMAD R8, R0, c[0x0][0x1e4], R5 ;  /* 0x0000790000087a24 */ /* 0x000fe200078e0205 */
[----:B------:R-:W-:Y:S01]  /*0e50*/  IADD3 R28, R2, 0x80, RZ ;  /* 0x00000080021c7810 */ /* 0x000fe20007ffe0ff */
[----:B------:R-:W-:Y:S01]  /*0e60*/  IMAD R9, R0, c[0x0][0x1b4], R4 ;  /* 0x00006d0000097a24 */ /* 0x000fe200078e0204 */
[----:B------:R-:W-:Y:S01]  /*0e70*/  IADD3 R27, R2, 0xc0, RZ ;  /* 0x000000c0021b7810 */ /* 0x000fe20007ffe0ff */
[--C-:B------:R-:W-:Y:S01]  /*0e80*/  IMAD.WIDE.U32 R6, R0, c[0x0][0x1e0], R2.reuse ;  /* 0x0000780000067a25 */ /* 0x100fe200078e0002 */
[----:B------:R-:W-:Y:S01]  /*0e90*/  ISETP.GE.AND P3, PT, R28, c[0x0][0x1cc], PT ;  /* 0x000073001c007a0c */ /* 0x000fe20003f66270 */
[----:B------:R-:W-:Y:S01]  /*0ea0*/  CS2R R146, SRZ ;  /* 0x0000000000927805 */ /* 0x000fe2000001ff00 */
[----:B------:R-:W-:Y:S01]  /*0eb0*/  CS2R R144, SRZ ;  /* 0x0000000000907805 */ /* 0x000fe2000001ff00 */
[----:B------:R-:W-:Y:S01]  /*0ec0*/  IMAD.WIDE.U32 R4, R0, c[0x0][0x1b0], R2 ;  /* 0x00006c0000047a25 */ /* 0x000fe200078e0002 */
[C---:B------:R-:W-:Y:S01]  /*0ed0*/  SEL R0, R19.reuse, RZ, !P2 ;  /* 0x000000ff13007207 */ /* 0x040fe20005000000 */
[----:B------:R-:W-:Y:S01]  /*0ee0*/  CS2R R142, SRZ ;  /* 0x00000000008e7805 */ /* 0x000fe2000001ff00 */
[----:B------:R-:W-:Y:S01]  /*0ef0*/  SEL R19, R19, RZ, !P1 ;  /* 0x000000ff13137207 */ /* 0x000fe20004800000 */
[----:B------:R-:W-:Y:S01]  /*0f00*/  IMAD.IADD R7, R7, 0x1, R8 ;  /* 0x0000000107077824 */ /* 0x000fe200078e0208 */
[----:B------:R-:W-:Y:S01]  /*0f10*/  ISETP.GE.AND P1, PT, R27, c[0x0][0x19c], PT ;  /* 0x000067001b007a0c */ /* 0x000fe20003f26270 */
        /* <DEDUP_REMOVED lines=15> */
[----:B------:R-:W-:Y:S01]  /*1010*/  CS2R R124, SRZ ;  /* 0x00000000007c7805 */ /* 0x000fe2000001ff00 */
[----:B------:R-:W-:Y:S01]  /*1020*/  CS2R R122, SRZ ;  /* 0x00000000007a7805 */ /* 0x000fe2000001ff00 */
[----:B------:R-:W-:Y:S01]  /*1030*/  CS2R R120, SRZ ;  /* 0x0000000000787805 */ /* 0x000fe2000001ff00 */
[----:B------:R-:W-:Y:S01]  /*1040*/  IMAD.X R11, R18, 0x1, R15, P0 ;  /* 0x00000001120b7824 */ /* 0x000fe200000e060f */
[C---:B------:R-:W-:Y:S01]  /*1050*/  IADD3 R16, P0, R248.reuse, R16, RZ ;  /* 0x00000010f8107210 */ /* 0x040fe20007f1e0ff */
[----:B------:R-:W-:Y:S01]  /*1060*/  IMAD.U32 R4, RZ, RZ, UR6 ;  /* 0x00000006ff047e24 */ /* 0x000fe2000f8e00ff */
[----:B------:R-:W-:Y:S01]  /*1070*/  CS2R R118, SRZ ;  /* 0x0000000000767805 */ /* 0x000fe2000001ff00 */
[----:B------:R-:W-:Y:S01]  /*1080*/  IMAD.IADD R7, R7, 0x1, R0 ;  /* 0x0000000107077824 */ /* 0x000fe200078e0200 */
[----:B------:R-:W-:Y:S01]  /*1090*/  CS2R R116, SRZ ;  /* 0x0000000000747805 */ /* 0x000fe2000001ff00 */
[----:B------:R-:W-:Y:S01]  /*10a0*/  IMAD.SHL.U32 R0, R248, 0x40, RZ ;  /* 0x00000040f8007824 */ /* 0x000fe200078e00ff */
[----:B------:R-:W-:Y:S01]  /*10b0*/  CS2R R114, SRZ ;  /* 0x0000000000727805 */ /* 0x000fe2000001ff00 */
        /* <DEDUP_REMOVED lines=23> */
[----:B------:R-:W-:Y:S01]  /*1230*/  CS2R R94, SRZ ;  /* 0x00000000005e7805 */ /* 0x000fe2000001ff00 */
[----:B------:R-:W-:Y:S01]  /*1240*/  IMAD.X R17, R18, 0x1, R17, P0 ;  /* 0x0000000112117824 */ /* 0x000fe200000e0611 */
[----:B------:R-:W-:Y:S01]  /*1250*/  LEA R6, P0, R8, c[0x0][0x190], 0x1 ;  /* 0x0000640008067a11 */ /* 0x000fe200078008ff */
[----:B------:R-:W-:Y:S01]  /*1260*/  IMAD.IADD R7, R9, 0x1, R13 ;  /* 0x0000000109077824 */ /* 0x000fe200078e020d */
[----:B------:R-:W-:Y:S01]  /*1270*/  LEA.HI.X R5, R10, c[0x0][0x1c4], R0, 0x1, P2 ;  /* 0x000071000a057a11 */ /* 0x000fe200010f0c00 */
[----:B------:R-:W-:Y:S01]  /*1280*/  IMAD.MOV.U32 R9, RZ, RZ, c[0x0][0x1d8] ;  /* 0x00007600ff097624 */ /* 0x000fe200078e00ff */
[----:B------:R-:W-:Y:S01]  /*1290*/  LEA.HI R10, R35, R150, RZ, 0x6 ;  /* 0x00000096230a7211 */ /* 0x000fe200078f30ff */
[----:B------:R-:W-:Y:S01]  /*12a0*/  IMAD.MOV.U32 R11, RZ, RZ, c[0x0][0x1dc] ;  /* 0x00007700ff0b7624 */ /* 0x000fe200078e00ff */
[----:B------:R-:W-:Y:S01]  /*12b0*/  LEA.HI.X R7, R8, c[0x0][0x194], R7, 0x1, P0 ;  /* 0x0000650008077a11 */ /* 0x000fe200000f0c07 */
[----:B------:R-:W-:Y:S01]  /*12c0*/  IMAD.MOV.U32 R14, RZ, RZ, c[0x0][0x1a8] ;  /* 0x00006a00ff0e7624 */ /* 0x000fe200078e00ff */
[----:B------:R-:W-:Y:S01]  /*12d0*/  LEA R8, P0, R9, R4, 0x6 ;  /* 0x0000000409087211 */ /* 0x000fe200078030ff */
[----:B------:R-:W-:Y:S01]  /*12e0*/  IMAD R15, R22, c[0x0][0x180], RZ ;  /* 0x00006000160f7a24 */ /* 0x000fe200078e02ff */
[----:B------:R-:W-:Y:S01]  /*12f0*/  SHF.R.S32.HI R30, RZ, 0x6, R10 ;  /* 0x00000006ff1e7819 */ /* 0x000fe2000001140a */
[----:B------:R-:W-:Y:S01]  /*1300*/  IMAD R10, R17, c[0x0][0x178], RZ ;  /* 0x00005e00110a7a24 */ /* 0x000fe200078e02ff */
[----:B------:R-:W-:Y:S01]  /*1310*/  IADD3 R0, -R248, UR16, RZ ;  /* 0x00000010f8007c10 */ /* 0x000fe2000fffe1ff */
[----:B------:R-:W-:Y:S01]  /*1320*/  IMAD R15, R148, c[0x0][0x184], R15 ;  /* 0x00006100940f7a24 */ /* 0x000fe200078e020f */
[----:B------:R-:W-:Y:S01]  /*1330*/  LEA.HI.X R9, R9, R5, R11, 0x6, P0 ;  /* 0x0000000509097211 */ /* 0x000fe200000f340b */
[----:B------:R-:W-:Y:S01]  /*1340*/  IMAD R11, R30, 0x200, R12 ;  /* 0x000002001e0b7824 */ /* 0x000fe200078e020c */
[----:B------:R-:W-:Y:S01]  /*1350*/  ISETP.LT.OR P0, PT, R0, 0x1, P5 ;  /* 0x000000010000780c */ /* 0x000fe20002f01670 */
[----:B------:R-:W-:Y:S01]  /*1360*/  IMAD R10, R16, c[0x0][0x17c], R10 ;  /* 0x00005f00100a7a24 */ /* 0x000fe200078e020a */
[----:B------:R-:W-:Y:S01]  /*1370*/  ISETP.LT.OR P6, PT, R0, 0x1, P4 ;  /* 0x000000010000780c */ /* 0x000fe200027c1670 */
[----:B------:R-:W-:Y:S01]  /*1380*/  IMAD.WIDE.U32 R12, R16, c[0x0][0x178], R2 ;  /* 0x00005e00100c7a25 */ /* 0x000fe200078e0002 */
[C---:B------:R-:W-:Y:S01]  /*1390*/  ISETP.LT.OR P5, PT, R0.reuse, 0x21, P5 ;  /* 0x000000210000780c */ /* 0x040fe20002fa1670 */
[----:B------:R-:W-:Y:S01]  /*13a0*/  CS2R R92, SRZ ;  /* 0x00000000005c7805 */ /* 0x000fe2000001ff00 */
[----:B------:R-:W-:Y:S01]  /*13b0*/  ISETP.LT.OR P4, PT, R0, 0x21, P4 ;  /* 0x000000210000780c */ /* 0x000fe20002781670 */
[----:B------:R-:W-:Y:S01]  /*13c0*/  IMAD.SHL.U32 R240, R11, 0x2, RZ ;  /* 0x000000020bf07824 */ /* 0x000fe200078e00ff */
[----:B------:R-:W-:Y:S01]  /*13d0*/  SHF.R.S32.HI R18, RZ, 0x1f, R84 ;  /* 0x0000001fff127819 */ /* 0x000fe20000011454 */
[----:B------:R-:W-:Y:S01]  /*13e0*/  IMAD.IADD R13, R13, 0x1, R10 ;  /* 0x000000010d0d7824 */ /* 0x000fe200078e020a */
[----:B------:R-:W-:Y:S01]  /*13f0*/  LEA R10, P2, R14, R6, 0x6 ;  /* 0x000000060e0a7211 */ /* 0x000fe200078430ff */
[----:B------:R-:W-:Y:S01]  /*1400*/  IMAD.MOV.U32 R11, RZ, RZ, c[0x0][0x1ac] ;  /* 0x00006b00ff0b7624 */ /* 0x000fe200078e00ff */
[----:B------:R-:W-:Y:S01]  /*1410*/  CS2R R90, SRZ ;  /* 0x00000000005a7805 */ /* 0x000fe2000001ff00 */
[----:B------:R-:W-:Y:S01]  /*1420*/  @!PT LDS RZ, [RZ] ;  /* 0x00000000fffff984 */ /* 0x000fe20000000800 */
[----:B------:R-:W-:Y:S01]  /*1430*/  @!PT LDS RZ, [RZ] ;  /* 0x00000000fffff984 */ /* 0x000fe20000000800 */
[----:B------:R-:W-:Y:S01]  /*1440*/  @!PT LDS RZ, [RZ] ;  /* 0x00000000fffff984 */ /* 0x000fe20000000800 */
[----:B------:R1:W-:Y:S01]  /*1450*/  LDGSTS.E.BYPASS.LTC128B.128 [R240+0x8080], [R4.64], !P0 ;  /* 0x0808000004f07fae */ /* 0x0003e2000c101d4c */
[----:B------:R-:W-:Y:S01]  /*1460*/  ISETP.LT.OR P0, PT, R0, 0x1, P3 ;  /* 0x000000010000780c */ /* 0x000fe20001f01670 */
[----:B------:R-:W-:Y:S01]  /*1470*/  IMAD.WIDE.U32 R12, R148, c[0x0][0x180], R12 ;  /* 0x00006000940c7a25 */ /* 0x000fe200078e000c */
[----:B------:R-:W-:Y:S01]  /*1480*/  LEA.HI.X R11, R14, R7, R11, 0x6, P2 ;  /* 0x000000070e0b7211 */ /* 0x000fe200010f340b */
[----:B------:R1:W-:Y:S01]  /*1490*/  LDGSTS.E.BYPASS.LTC128B.128 [R240+0xa080], [R4.64+0x80], !P6 ;  /* 0x0a08008004f07fae */ /* 0x0003e2000f101d4c */
[----:B------:R-:W-:Y:S01]  /*14a0*/  ISETP.GE.AND P2, PT, R27, c[0x0][0x1cc], PT ;  /* 0x000073001b007a0c */ /* 0x000fe20003f46270 */
[----:B------:R-:W-:Y:S01]  /*14b0*/  IMAD.IADD R13, R13, 0x1, R15 ;  /* 0x000000010d0d7824 */ /* 0x000fe200078e020f */
[C---:B------:R-:W-:Y:S01]  /*14c0*/  ISETP.LT.OR P3, PT, R0.reuse, 0x21, P3 ;  /* 0x000000210000780c */ /* 0x040fe20001f61670 */
[----:B------:R-:W-:Y:S01]  /*14d0*/  IMAD R17, R17, c[0x0][0x208], RZ ;  /* 0x0000820011117a24 */ /* 0x000fe200078e02ff */
[C---:B------:R-:W-:Y:S01]  /*14e0*/  ISETP.LT.OR P6, PT, R0.reuse, 0x1, P2 ;  /* 0x000000010000780c */ /* 0x040fe200017c1670 */
[----:B------:R-:W-:Y:S01]  /*14f0*/  IMAD.WIDE.U32 R24, R21, c[0x0][0x188], R12 ;  /* 0x0000620015187a25 */ /* 0x000fe200078e000c */
[----:B------:R-:W-:Y:S01]  /*1500*/  ISETP.LT.OR P2, PT, R0, 0x21, P2 ;  /* 0x000000210000780c */ /* 0x000fe20001741670 */
[----:B------:R-:W-:Y:S01]  /*1510*/  CS2R R88, SRZ ;  /* 0x0000000000587805 */ /* 0x000fe2000001ff00 */
[----:B------:R-:W-:Y:S01]  /*1520*/  CS2R R86, SRZ ;  /* 0x0000000000567805 */ /* 0x000fe2000001ff00 */
[----:B------:R1:W-:Y:S01]  /*1530*/  LDGSTS.E.BYPASS.LTC128B.128 [R240+0xc080], [R4.64+0x100], !P0 ;  /* 0x0c08010004f07fae */ /* 0x0003e2000c101d4c */
[C---:B------:R-:W-:Y:S01]  /*1540*/  IADD3 R14, P0, R20.reuse, R84, RZ ;  /* 0x00000054140e7210 */ /* 0x040fe20007f1e0ff */
[----:B------:R-:W-:Y:S01]  /*1550*/  CS2R R82, SRZ ;  /* 0x0000000000527805 */ /* 0x000fe2000001ff00 */
[----:B------:R-:W-:Y:S01]  /*1560*/  CS2R R80, SRZ ;  /* 0x0000000000507805 */ /* 0x000fe2000001ff00 */
[----:B------:R2:W-:Y:S01]  /*1570*/  STL.64 [R1+0x8], R24 ;  /* 0x0000081801007387 */ /* 0x0005e20000100a00 */
[----:B------:R-:W-:Y:S01]  /*1580*/  LEA.HI.X.SX32 R15, R20, R18, 0x1, P0 ;  /* 0x00000012140f7211 */ /* 0x000fe200000f0eff */
[C---:B------:R-:W-:Y:S01]  /*1590*/  IMAD R20, R16.reuse, c[0x0][0x20c], R17 ;  /* 0x0000830010147a24 */ /* 0x040fe200078e0211 */
[----:B------:R-:W-:Y:S01]  /*15a0*/  CS2R R78, SRZ ;  /* 0x00000000004e7805 */ /* 0x000fe2000001ff00 */
[----:B------:R1:W-:Y:S01]  /*15b0*/  LDGSTS.E.BYPASS.LTC128B.128 [R240+0xe080], [R4.64+0x180], !P6 ;  /* 0x0e08018004f07fae */ /* 0x0003e2000f101d4c */
[----:B------:R-:W-:Y:S01]  /*15c0*/  IMAD.WIDE.U32 R16, R16, c[0x0][0x208], R2 ;  /* 0x0000820010107a25 */ /* 0x000fe200078e0002 */
[----:B------:R-:W-:Y:S01]  /*15d0*/  CS2R R76, SRZ ;  /* 0x00000000004c7805 */ /* 0x000fe2000001ff00 */
[----:B------:R-:W-:Y:S01]  /*15e0*/  CS2R R74, SRZ ;  /* 0x00000000004a7805 */ /* 0x000fe2000001ff00 */
[----:B------:R3:W-:Y:S01]  /*15f0*/  LDGSTS.E.BYPASS.LTC128B.128 [R240+0x9080], [R8.64], !P5 ;  /* 0x0908000008f07fae */ /* 0x0007e2000e901d4c */
[----:B------:R-:W-:Y:S01]  /*1600*/  IMAD R3, R19, c[0x0][0x188], RZ ;  /* 0x0000620013037a24 */ /* 0x000fe200078e02ff */
[----:B------:R-:W-:Y:S01]  /*1610*/  CS2R R72, SRZ ;  /* 0x0000000000487805 */ /* 0x000fe2000001ff00 */
[----:B------:R-:W-:Y:S01]  /*1620*/  IMAD R18, R22, c[0x0][0x270], RZ ;  /* 0x00009c0016127a24 */ /* 0x000fe200078e02ff */
        /* <DEDUP_REMOVED lines=10> */
[----:B------:R-:W-:Y:S01]  /*16d0*/  IMAD R18, R148, c[0x0][0x274], R18 ;  /* 0x00009d0094127a24 */ /* 0x000fe200078e0212 */
[C---:B------:R-:W-:Y:S01]  /*16e0*/  ISETP.LT.OR P0, PT, R0.reuse, 0x1, P3 ;  /* 0x000000010000780c */ /* 0x040fe20001f01670 */
[----:B------:R4:W-:Y:S01]  /*16f0*/  STL [R1+0x14], R23 ;  /* 0x0000141701007387 */ /* 0x0009e20000100800 */
[C---:B------:R-:W-:Y:S01]  /*1700*/  ISETP.LT.OR P6, PT, R0.reuse, 0x1, P2 ;  /* 0x000000010000780c */ /* 0x040fe200017c1670 */
[----:B------:R-:W-:Y:S01]  /*1710*/  CS2R R68, SRZ ;  /* 0x0000000000447805 */ /* 0x000fe2000001ff00 */
[C---:B------:R-:W-:Y:S01]  /*1720*/  ISETP.LT.OR P4, PT, R0.reuse, 0x21, P4 ;  /* 0x000000210000780c */ /* 0x040fe20002781670 */
[----:B------:R-:W-:Y:S01]  /*1730*/  CS2R R66, SRZ ;  /* 0x0000000000427805 */ /* 0x000fe2000001ff00 */
[C---:B------:R-:W-:Y:S01]  /*1740*/  ISETP.LT.OR P3, PT, R0.reuse, 0x21, P3 ;  /* 0x000000210000780c */ /* 0x040fe20001f61670 */
[----:B------:R5:W-:Y:S01]  /*1750*/  LDGSTS.E.BYPASS.LTC128B.128 [R240+0x80], [R6.64], !P5 ;  /* 0x0008000006f07fae */ /* 0x000be2000e901d4c */
[C---:B------:R-:W-:Y:S01]  /*1760*/  ISETP.LT.OR P5, PT, R0.reuse, 0x1, P1 ;  /* 0x000000010000780c */ /* 0x040fe20000fa1670 */
[----:B-1----:R-:W-:Y:S01]  /*1770*/  IMAD.U32 R4, RZ, RZ, UR18 ;  /* 0x00000012ff047e24 */ /* 0x002fe2000f8e00ff */
[C---:B------:R-:W-:Y:S01]  /*1780*/  ISETP.LT.OR P2, PT, R0.reuse, 0x21, P2 ;  /* 0x000000210000780c */ /* 0x040fe20001741670 */
[----:B------:R-:W-:Y:S01]  /*1790*/  IMAD.U32 R5, RZ, RZ, UR19 ;  /* 0x00000013ff057e24 */ /* 0x000fe2000f8e00ff */
[----:B------:R-:W-:Y:S01]  /*17a0*/  ISETP.LT.OR P1, PT, R0, 0x21, P1 ;  /* 0x000000210000780c */ /* 0x000fe20000f21670 */
[----:B------:R-:W-:Y:S01]  /*17b0*/  IMAD.U32 R5, RZ, RZ, UR5 ;  /* 0x00000005ff057e24 */ /* 0x000fe2000f8e00ff */
[----:B------:R5:W-:Y:S01]  /*17c0*/  LDGSTS.E.BYPASS.LTC128B.128 [R240+0x2080], [R6.64+0x80], !P0 ;  /* 0x0208008006f07fae */ /* 0x000be2000c101d4c */
[C---:B------:R-:W-:Y:S01]  /*17d0*/  LEA R3, P0, R4.reuse, R24, 0x6 ;  /* 0x0000001804037211 */ /* 0x040fe200078030ff */
[----:B------:R-:W-:Y:S01]  /*17e0*/  IMAD.U32 R0, RZ, RZ, UR17 ;  /* 0x00000011ff007e24 */ /* 0x000fe2000f8e00ff */
[-C--:B--2---:R-:W-:Y:S01]  /*17f0*/  LEA.HI R24, R35, R150.reuse, RZ, 0x4 ;  /* 0x0000009623187211 */ /* 0x084fe200078f20ff */
[----:B------:R5:W-:Y:S01]  /*1800*/  LDGSTS.E.BYPASS.LTC128B.128 [R240+0x4080], [R6.64+0x100], !P6 ;  /* 0x0408010006f07fae */ /* 0x000be2000f101d4c */
[----:B------:R-:W-:Y:S01]  /*1810*/  LEA.HI.X R5, R4, R23, R5, 0x6, P0 ;  /* 0x0000001704057211 */ /* 0x000fe200000f3405 */
[----:B------:R-:W-:Y:S01]  /*1820*/  ULDC.64 UR4, c[0x0][0x208] ;  /* 0x0000820000047ab9 */ /* 0x000fe20000000a00 */
[C---:B------:R-:W-:Y:S01]  /*1830*/  LEA R4, P0, R3.reuse, c[0x0][0x160], 0x1 ;  /* 0x0000580003047a11 */ /* 0x040fe200078008ff */
[----:B------:R5:W-:Y:S01]  /*1840*/  LDGSTS.E.BYPASS.LTC128B.128 [R240+0x6080], [R6.64+0x180], !P5 ;  /* 0x0608018006f07fae */ /* 0x000be2000e901d4c */
[----:B------:R-:W-:Y:S01]  /*1850*/  IADD3 R0, -R0, UR8, -R248 ;  /* 0x0000000800007c10 */ /* 0x000fe2000fffe9f8 */
[----:B---3--:R-:W-:Y:S01]  /*1860*/  IMAD.WIDE.U32 R8, R148, c[0x0][0x270], R14 ;  /* 0x00009c0094087a25 */ /* 0x008fe200078e000e */
[----:B------:R-:W-:Y:S01]  /*1870*/  LEA.HI.X R5, R3, c[0x0][0x164], R5, 0x1, P0 ;  /* 0x0000590003057a11 */ /* 0x000fe200000f0c05 */
[----:B------:R1:W-:Y:S01]  /*1880*/  LDGSTS.E.BYPASS.LTC128B.128 [R240+0x1080], [R10.64], !P4 ;  /* 0x010800000af07fae */ /* 0x0003e2000e101d4c */
[----:B------:R-:W-:Y:S01]  /*1890*/  ISETP.GE.AND P6, PT, R29, c[0x0][0x16c], PT ;  /* 0x00005b001d007a0c */ /* 0x000fe20003fc6270 */
[----:B------:R-:W-:Y:S01]  /*18a0*/  IMAD.IADD R13, R9, 0x1, R18 ;  /* 0x00000001090d7824 */ /* 0x000fe200078e0212 */
[----:B------:R-:W-:Y:S01]  /*18b0*/  ISETP.GE.AND P5, PT, R28, c[0x0][0x16c], PT ;  /* 0x00005b001c007a0c */ /* 0x000fe20003fa6270 */
[----:B------:R1:W-:Y:S01]  /*18c0*/  LDGSTS.E.BYPASS.LTC128B.128 [R240+0x3080], [R10.64+0x80], !P3 ;  /* 0x030800800af07fae */ /* 0x0003e2000d901d4c */
[----:B------:R-:W-:Y:S01]  /*18d0*/  ISETP.GE.AND P4, PT, R27, c[0x0][0x16c], PT ;  /* 0x00005b001b007a0c */ /* 0x000fe20003f86270 */
[----:B------:R-:W-:Y:S01]  /*18e0*/  IMAD.MOV.U32 R12, RZ, RZ, R8 ;  /* 0x000000ffff0c7224 */ /* 0x000fe200078e0008 */
[----:B------:R-:W-:Y:S01]  /*18f0*/  ISETP.LT.OR P3, PT, R0, 0x1, P5 ;  /* 0x000000010000780c */ /* 0x000fe20002f61670 */
[----:B------:R1:W-:Y:S01]  /*1900*/  LDGSTS.E.BYPASS.LTC128B.128 [R240+0x5080], [R10.64+0x100], !P2 ;  /* 0x050801000af07fae */ /* 0x0003e2000d101d4c */
[----:B------:R-:W-:Y:S01]  /*1910*/  ISETP.GE.AND P2, PT, R2, c[0x0][0x16c], PT ;  /* 0x00005b0002007a0c */ /* 0x000fe20003f46270 */
[----:B------:R-:W-:Y:S01]  /*1920*/  IMAD.IADD R9, R17, 0x1, R20 ;  /* 0x0000000111097824 */ /* 0x000fe200078e0214 */
[----:B------:R-:W-:Y:S01]  /*1930*/  SHF.R.S32.HI R236, RZ, 0x4, R24 ;  /* 0x00000004ffec7819 */ /* 0x000fe20000011418 */
[----:B------:R1:W-:Y:S01]  /*1940*/  LDGSTS.E.BYPASS.LTC128B.128 [R240+0x7080], [R10.64+0x180], !P1 ;  /* 0x070801800af07fae */ /* 0x0003e2000c901d4c */
[C---:B------:R-:W-:Y:S01]  /*1950*/  ISETP.LT.OR P1, PT, R0.reuse, 0x1, P6 ;  /* 0x000000010000780c */ /* 0x040fe20003721670 */
[----:B------:R-:W-:Y:S01]  /*1960*/  IMAD.MOV.U32 R8, RZ, RZ, R16 ;  /* 0x000000ffff087224 */ /* 0x000fe200078e0010 */
[----:B------:R-:W-:Y:S01]  /*1970*/  ISETP.LT.OR P6, PT, R0, 0x21, P6 ;  /* 0x000000210000780c */ /* 0x000fe200037c1670 */
[----:B------:R-:W0:Y:S01]  /*1980*/  LDGDEPBAR ;  /* 0x00000000000079af */ /* 0x000e220000000000 */
[----:B----4-:R-:W-:Y:S01]  /*1990*/  IMAD R23, R22, c[0x0][0x238], RZ ;  /* 0x00008e0016177a24 */ /* 0x010fe200078e02ff */
[----:B------:R-:W-:Y:S01]  /*19a0*/  UIMAD UR10, UR10, UR4, URZ ;  /* 0x000000040a0a72a4 */ /* 0x000fe2000f8e023f */
[----:B------:R-:W-:Y:S01]  /*19b0*/  IMAD.WIDE.U32 R36, R21, c[0x0][0x278], R12 ;  /* 0x00009e0015247a25 */ /* 0x000fe200078e000c */
[----:B------:R-:W-:Y:S01]  /*19c0*/  UIMAD.WIDE.U32 UR18, UR11, UR4, URZ ;  /* 0x000000040b1272a5 */ /* 0x000fe2000f8e003f */
[----:B------:R-:W-:Y:S01]  /*19d0*/  ISETP.LT.OR P5, PT, R0, 0x21, P5 ;  /* 0x000000210000780c */ /* 0x000fe20002fa1670 */
[----:B------:R-:W-:Y:S01]  /*19e0*/  UIMAD UR10, UR11, UR5, UR10 ;  /* 0x000000050b0a72a4 */ /* 0x000fe2000f8e020a */
[----:B-----5:R-:W-:Y:S01]  /*19f0*/  IMAD.SHL.U32 R6, R84, 0x100, RZ ;  /* 0x0000010054067824 */ /* 0x020fe200078e00ff */
[----:B------:R2:W-:Y:S01]  /*1a00*/  STL.64 [R1+0x20], R36 ;  /* 0x0000202401007387 */ /* 0x0005e20000100a00 */
[C---:B------:R-:W-:Y:S01]  /*1a10*/  IMAD.WIDE.U32 R8, R148.reuse, c[0x0][0x210], R8 ;  /* 0x0000840094087a25 */ /* 0x040fe200078e0008 */
[----:B------:R-:W-:Y:S01]  /*1a20*/  SHF.R.S32.HI R25, RZ, 0x2, R33 ;  /* 0x00000002ff197819 */ /* 0x000fe20000011421 */
[----:B------:R-:W-:Y:S01]  /*1a30*/  UIADD3 UR10, UR19, UR10, URZ ;  /* 0x0000000a130a7290 */ /* 0x000fe2000fffe03f */
[----:B------:R-:W-:Y:S01]  /*1a40*/  SHF.R.S32.HI R3, RZ, 0x1f, R6 ;  /* 0x0000001fff037819 */ /* 0x000fe20000011406 */
[----:B------:R-:W-:Y:S01]  /*1a50*/  IMAD.WIDE.U32 R14, R148, c[0x0][0x288], R14 ;  /* 0x0000a200940e7a25 */ /* 0x000fe200078e000e */
[----:B------:R-:W-:Y:S01]  /*1a60*/  IADD3 R6, P0, R6, R150, RZ ;  /* 0x0000009606067210 */ /* 0x000fe20007f1e0ff */
[----:B------:R-:W-:Y:S01]  /*1a70*/  CS2R R84, SRZ ;  /* 0x0000000000547805 */ /* 0x000fe2000001ff00 */
[----:B------:R-:W-:Y:S01]  /*1a80*/  SHF.R.S32.HI R20, RZ, 0x1f, R33 ;  /* 0x0000001fff147819 */ /* 0x000fe20000011421 */
[----:B------:R-:W-:Y:S01]  /*1a90*/  IMAD R23, R148, c[0x0][0x23c], R23 ;  /* 0x00008f0094177a24 */ /* 0x000fe200078e0217 */
[----:B------:R-:W-:Y:S01]  /*1aa0*/  LEA.HI.X.SX32 R7, R150, R3, 0x1, P0 ;  /* 0x0000000396077211 */ /* 0x000fe200000f0eff */
[----:B------:R-:W-:Y:S01]  /*1ab0*/  IMAD R3, R19, c[0x0][0x278], RZ ;  /* 0x00009e0013037a24 */ /* 0x000fe200078e02ff */
[C---:B------:R-:W-:Y:S01]  /*1ac0*/  ISETP.LT.OR P0, PT, R0.reuse, 0x1, P2 ;  /* 0x000000010000780c */ /* 0x040fe20001701670 */
[----:B------:R-:W-:Y:S01]  /*1ad0*/  CS2R R64, SRZ ;  /* 0x0000000000407805 */ /* 0x000fe2000001ff00 */
[----:B------:R-:W-:Y:S01]  /*1ae0*/  ISETP.LT.OR P2, PT, R0, 0x21, P2 ;  /* 0x000000210000780c */ /* 0x000fe20001741670 */
[----:B-1----:R-:W-:Y:S01]  /*1af0*/  IMAD R10, R22, c[0x0][0x288], RZ ;  /* 0x0000a200160a7a24 */ /* 0x002fe200078e02ff */
[----:B------:R-:W-:Y:S01]  /*1b00*/  CS2R R62, SRZ ;  /* 0x00000000003e7805 */ /* 0x000fe2000001ff00 */
[----:B------:R-:W-:Y:S01]  /*1b10*/  IMAD.WIDE.U32 R16, R148, c[0x0][0x238], R6 ;  /* 0x00008e0094107a25 */ /* 0x000fe200078e0006 */
[----:B------:R-:W-:Y:S01]  /*1b20*/  CS2R R60, SRZ ;  /* 0x00000000003c7805 */ /* 0x000fe2000001ff00 */
[----:B------:R-:W-:Y:S01]  /*1b30*/  CS2R R58, SRZ ;  /* 0x00000000003a7805 */ /* 0x000fe2000001ff00 */
[----:B------:R-:W-:Y:S01]  /*1b40*/  CS2R R56, SRZ ;  /* 0x0000000000387805 */ /* 0x000fe2000001ff00 */
[----:B------:R-:W-:Y:S01]  /*1b50*/  IMAD.MOV.U32 R7, RZ, RZ, c[0x0][0x178] ;  /* 0x00005e00ff077624 */ /* 0x000fe200078e00ff */
[----:B------:R-:W-:Y:S01]  /*1b60*/  CS2R R54, SRZ ;  /* 0x0000000000367805 */ /* 0x000fe2000001ff00 */
[----:B------:R-:W-:Y:S01]  /*1b70*/  IMAD R11, R22, c[0x0][0x210], RZ ;  /* 0x00008400160b7a24 */ /* 0x000fe200078e02ff */
[----:B------:R-:W-:Y:S01]  /*1b80*/  CS2R R52, SRZ ;  /* 0x0000000000347805 */ /* 0x000fe2000001ff00 */
[----:B------:R1:W-:Y:S01]  /*1b90*/  LDGSTS.E.BYPASS.LTC128B.128 [R240+0x10080], [R4.64], !P0 ;  /* 0x1008000004f07fae */ /* 0x0003e2000c101d4c */
[----:B------:R-:W-:Y:S01]  /*1ba0*/  ISETP.GT.AND P0, PT, R150, 0xf, PT ;  /* 0x0000000f9600780c */ /* 0x000fe20003f04270 */
[----:B------:R-:W-:Y:S01]  /*1bb0*/  IMAD R22, R148, c[0x0][0x28c], R10 ;  /* 0x0000a30094167a24 */ /* 0x000fe200078e020a */
[----:B------:R-:W-:Y:S01]  /*1bc0*/  CS2R R50, SRZ ;  /* 0x0000000000327805 */ /* 0x000fe2000001ff00 */
[----:B------:R1:W-:Y:S01]  /*1bd0*/  LDGSTS.E.BYPASS.LTC128B.128 [R240+0x12080], [R4.64+0x80], !P1 ;  /* 0x1208008004f07fae */ /* 0x0003e2000c901d4c */
[C---:B------:R-:W-:Y:S01]  /*1be0*/  ISETP.LT.OR P1, PT, R0.reuse, 0x1, P4 ;  /* 0x000000010000780c */ /* 0x040fe20002721670 */
[----:B------:R-:W-:Y:S01]  /*1bf0*/  IMAD.MOV.U32 R10, RZ, RZ, c[0x0][0x17c] ;  /* 0x00005f00ff0a7624 */ /* 0x000fe200078e00ff */
[----:B------:R-:W-:Y:S01]  /*1c00*/  ISETP.LT.OR P4, PT, R0, 0x21, P4 ;  /* 0x000000210000780c */ /* 0x000fe20002781670 */
[----:B------:R1:W-:Y:S01]  /*1c10*/  LDGSTS.E.BYPASS.LTC128B.128 [R240+0x14080], [R4.64+0x100], !P3 ;  /* 0x1408010004f07fae */ /* 0x0003e2000d901d4c */
[----:B------:R-:W-:Y:S01]  /*1c20*/  LEA R6, P3, R7, R4, 0x6 ;  /* 0x0000000407067211 */ /* 0x000fe200078630ff */
[----:B------:R-:W-:Y:S01]  /*1c30*/  IMAD R3, R21, c[0x0][0x27c], R3 ;  /* 0x00009f0015037a24 */ /* 0x000fe200078e0203 */
[----:B------:R-:W-:Y:S01]  /*1c40*/  CS2R R48, SRZ ;  /* 0x0000000000307805 */ /* 0x000fe2000001ff00 */
[----:B------:R-:W-:Y:S01]  /*1c50*/  IMAD R11, R148, c[0x0][0x214], R11 ;  /* 0x00008500940b7a24 */ /* 0x000fe200078e020b */
[----:B------:R-:W-:Y:S01]  /*1c60*/  LEA.HI.X R7, R7, R5, R10, 0x6, P3 ;  /* 0x0000000507077211 */ /* 0x000fe200018f340a */
[----:B------:R-:W-:Y:S01]  /*1c70*/  IMAD.IADD R18, R37, 0x1, R3 ;  /* 0x0000000125127824 */ /* 0x000fe200078e0203 */
[----:B------:R-:W-:Y:S01]  /*1c80*/  LEA.HI R10, R24, R236, RZ, 0x1 ;  /* 0x000000ec180a7211 */ /* 0x000fe200078f08ff */
[----:B------:R-:W-:Y:S01]  /*1c90*/  IMAD.IADD R3, R9, 0x1, R11 ;  /* 0x0000000109037824 */ /* 0x000fe200078e020b */
[----:B------:R-:W-:Y:S01]  /*1ca0*/  CS2R R46, SRZ ;  /* 0x00000000002e7805 */ /* 0x000fe2000001ff00 */
[----:B------:R1:W-:Y:S01]  /*1cb0*/  LDGSTS.E.BYPASS.LTC128B.128 [R240+0x16080], [R4.64+0x180], !P1 ;  /* 0x1608018004f07fae */ /* 0x0003e2000c901d4c */
[----:B------:R-:W-:Y:S01]  /*1cc0*/  LOP3.LUT R10, R10, 0xfffffffe, RZ, 0xc0, !PT ;  /* 0xfffffffe0a0a7812 */ /* 0x000fe200078ec0ff */
[----:B------:R-:W-:Y:S01]  /*1cd0*/  CS2R R44, SRZ ;  /* 0x00000000002c7805 */ /* 0x000fe2000001ff00 */
[----:B------:R-:W-:Y:S01]  /*1ce0*/  ISETP.GE.AND P1, PT, R2, c[0x0][0x16c], PT ;  /* 0x00005b0002007a0c */ /* 0x000fe20003f26270 */
[----:B------:R3:W-:Y:S01]  /*1cf0*/  STL [R1+0x38], R18 ;  /* 0x0000381201007387 */ /* 0x0007e20000100800 */
[----:B------:R-:W-:Y:S01]  /*1d00*/  CS2R R42, SRZ ;  /* 0x00000000002a7805 */ /* 0x000fe2000001ff00 */
[----:B------:R-:W-:Y:S01]  /*1d10*/  IMAD.IADD R236, R236, 0x1, -R10 ;  /* 0x00000001ecec7824 */ /* 0x000fe200078e0a0a */
[----:B------:R-:W-:Y:S01]  /*1d20*/  SEL R34, RZ, 0x1, P1 ;  /* 0x00000001ff227807 */ /* 0x000fe20000800000 */
[----:B------:R4:W-:Y:S01]  /*1d30*/  LDGSTS.E.BYPASS.LTC128B.128 [R240+0x11080], [R6.64], !P2 ;  /* 0x1108000006f07fae */ /* 0x0009e2000d101d4c */
[C---:B------:R-:W-:Y:S01]  /*1d40*/  ISETP.GE.AND P2, PT, R2.reuse, c[0x0][0x1fc], PT ;  /* 0x00007f0002007a0c */ /* 0x040fe20003f46270 */
[----:B------:R-:W-:Y:S01]  /*1d50*/  CS2R R40, SRZ ;  /* 0x0000000000287805 */ /* 0x000fe2000001ff00 */
[----:B------:R-:W-:Y:S01]  /*1d60*/  ISETP.GE.AND P1, PT, R29, c[0x0][0x1fc], PT ;  /* 0x00007f001d007a0c */ /* 0x000fe20003f26270 */
[----:B------:R4:W-:Y:S01]  /*1d70*/  LDGSTS.E.BYPASS.LTC128B.128 [R240+0x13080], [R6.64+0x80], !P6 ;  /* 0x1308008006f07fae */ /* 0x0009e2000f101d4c */
[----:B------:R-:W-:Y:S01]  /*1d80*/  ISETP.GE.AND P6, PT, R2, c[0x0][0x1fc], PT ;  /* 0x00007f0002007a0c */ /* 0x000fe20003fc6270 */
[----:B------:R-:W-:Y:S01]  /*1d90*/  IMAD.MOV.U32 R2, RZ, RZ, R8 ;  /* 0x000000ffff027224 */ /* 0x000fe200078e0008 */
[----:B------:R-:W-:Y:S01]  /*1da0*/  UISETP.GT.AND UP2, UPT, UR6, -0x1, UPT ;  /* 0xffffffff0600788c */ /* 0x000fe2000bf44270 */
[----:B------:R-:W-:Y:S01]  /*1db0*/  IMAD R8, R19, c[0x0][0x218], RZ ;  /* 0x0000860013087a24 */ /* 0x000fe200078e02ff */
[----:B------:R4:W-:Y:S01]  /*1dc0*/  LDGSTS.E.BYPASS.LTC128B.128 [R240+0x15080], [R6.64+0x100], !P5 ;  /* 0x1508010006f07fae */ /* 0x0009e2000e901d4c */
[----:B------:R-:W-:-:S02]  /*1dd0*/  ISETP.GE.AND P5, PT, R29, c[0x0][0x16c], PT ;  /* 0x00005b001d007a0c */ /* 0x000fc40003fa6270 */
[----:B------:R-:W-:Y:S01]  /*1de0*/  IMAD R10, R21, c[0x0][0x21c], R8 ;  /* 0x00008700150a7a24 */ /* 0x000fe200078e0208 */
[----:B------:R-:W-:Y:S01]  /*1df0*/  LEA.HI R8, R20, R25, RZ, 0x3 ;  /* 0x0000001914087211 */ /* 0x000fe200078f18ff */
[----:B------:R4:W-:Y:S01]  /*1e00*/  LDGSTS.E.BYPASS.LTC128B.128 [R240+0x17080], [R6.64+0x180], !P4 ;  /* 0x1708018006f07fae */ /* 0x0009e2000e101d4c */
[----:B------:R-:W-:Y:S02]  /*1e10*/  ISETP.GE.AND P4, PT, R27, c[0x0][0x16c], PT ;  /* 0x00005b001b007a0c */ /* 0x000fe40003f86270 */
[----:B-1----:R-:W-:Y:S01]  /*1e20*/  @!P0 IADD3 R4, P3, R36, UR17, RZ ;  /* 0x0000001124048c10 */ /* 0x002fe2000ff7e0ff */
[----:B--2---:R-:W-:Y:S01]  /*1e30*/  IMAD.WIDE.U32 R36, R21, c[0x0][0x218], R2 ;  /* 0x0000860015247a25 */ /* 0x004fe200078e0002 */
[----:B------:R-:W-:Y:S02]  /*1e40*/  SEL R243, RZ, 0x8, P4 ;  /* 0x00000008fff37807 */ /* 0x000fe40002000000 */
[----:B------:R-:W-:Y:S01]  /*1e50*/  @!P0 IADD3.X R5, R18, UR15, RZ, P3, !PT ;  /* 0x0000000f12058c10 */ /* 0x000fe20009ffe4ff */
[----:B------:R-:W-:Y:S01]  /*1e60*/  IMAD.U32 R2, RZ, RZ, UR10 ;  /* 0x0000000aff027e24 */ /* 0x000fe2000f8e00ff */
[----:B---3--:R-:W-:Y:S01]  /*1e70*/  LEA.HI R18, R35, R150, RZ, 0x5 ;  /* 0x0000009623127211 */ /* 0x008fe200078f28ff */
[----:B------:R-:W-:Y:S01]  /*1e80*/  IMAD.IADD R31, R37, 0x1, R10 ;  /* 0x00000001251f7824 */ /* 0x000fe200078e020a */
[C---:B------:R-:W-:Y:S01]  /*1e90*/  @!P0 LEA R12, P3, R4.reuse, c[0x0][0x258], 0x2 ;  /* 0x00009600040c8a11 */ /* 0x040fe200078610ff */
[----:B------:R-:W-:Y:S01]  /*1ea0*/  STL.64 [R1], R36 ;  /* 0x0000002401007387 */ /* 0x000fe20000100a00 */
[--C-:B------:R-:W-:Y:S01]  /*1eb0*/  SHF.R.S32.HI R11, RZ, 0x5, R18.reuse ;  /* 0x00000005ff0b7819 */ /* 0x100fe20000011412 */
[----:B------:R-:W-:Y:S01]  /*1ec0*/  USHF.L.U64.HI UR10, UR4, 0x5, UR5 ;  /* 0x00000005040a7899 */ /* 0x000fe20008010205 */
[----:B------:R-:W-:Y:S01]  /*1ed0*/  SHF.R.S32.HI R9, RZ, 0x1f, R18 ;  /* 0x0000001fff097819 */ /* 0x000fe20000011412 */
[----:B------:R1:W-:Y:S01]  /*1ee0*/  STL [R1+0x10], R31 ;  /* 0x0000101f01007387 */ /* 0x0003e20000100800 */
[----:B------:R-:W-:Y:S01]  /*1ef0*/  @!P0 LEA.HI.X R13, R4, c[0x0][0x25c], R5, 0x2, P3 ;  /* 0x00009700040d8a11 */ /* 0x000fe200018f1405 */
[----:B------:R-:W-:Y:S01]  /*1f00*/  IMAD.U32 R5, RZ, RZ, UR19 ;  /* 0x00000013ff057e24 */ /* 0x000fe2000f8e00ff */
[----:B------:R-:W-:Y:S01]  /*1f10*/  LEA.HI R5, R9, R11, RZ, 0x2 ;  /* 0x0000000b09057211 */ /* 0x000fe200078f10ff */
[----:B------:R-:W-:Y:S01]  /*1f20*/  IMAD.U32 R4, RZ, RZ, UR18 ;  /* 0x00000012ff047e24 */ /* 0x000fe2000f8e00ff */
[----:B------:R-:W-:-:S02]  /*1f30*/  ISETP.GE.AND P4, PT, R28, c[0x0][0x1fc], PT ;  /* 0x00007f001c007a0c */ /* 0x000fc40003f86270 */
[----:B------:R-:W-:Y:S02]  /*1f40*/  LOP3.LUT R9, R5, 0xfffffffc, RZ, 0xc0, !PT ;  /* 0xfffffffc05097812 */ /* 0x000fe400078ec0ff */
[----:B------:R-:W-:Y:S01]  /*1f50*/  LOP3.LUT R5, R8, 0xfffffff8, RZ, 0xc0, !PT ;  /* 0xfffffff808057812 */ /* 0x000fe200078ec0ff */
[----:B----4-:R-:W-:Y:S01]  /*1f60*/  IMAD.IADD R7, R15, 0x1, R22 ;  /* 0x000000010f077824 */ /* 0x010fe200078e0216 */
[C---:B------:R-:W-:Y:S01]  /*1f70*/  LEA R8, P3, R4.reuse, R36, 0x6 ;  /* 0x0000002404087211 */ /* 0x040fe200078630ff */
[----:B------:R-:W-:Y:S01]  /*1f80*/  IMAD.MOV.U32 R6, RZ, RZ, R14 ;  /* 0x000000ffff067224 */ /* 0x000fe200078e000e */
[----:B------:R-:W-:Y:S01]  /*1f90*/  SEL R15, RZ, 0xffffffff, P1 ;  /* 0xffffffffff0f7807 */ /* 0x000fe20000800000 */
[----:B------:R-:W-:Y:S01]  /*1fa0*/  IMAD.IADD R25, R25, 0x1, -R5 ;  /* 0x0000000119197824 */ /* 0x000fe200078e0a05 */
[----:B------:R-:W-:Y:S01]  /*1fb0*/  LEA.HI.X R2, R4, R31, R2, 0x6, P3 ;  /* 0x0000001f04027211 */ /* 0x000fe200018f3402 */
[----:B------:R-:W-:Y:S01]  /*1fc0*/  IMAD.WIDE.U32 R38, R21, c[0x0][0x290], R6 ;  /* 0x0000a40015267a25 */ /* 0x000fe200078e0006 */
[----:B------:R-:W-:-:S02]  /*1fd0*/  ISETP.GE.AND P3, PT, R28, c[0x0][0x16c], PT ;  /* 0x00005b001c007a0c */ /* 0x000fc40003f66270 */
[----:B------:R-:W-:Y:S01]  /*1fe0*/  LEA R4, P1, R8, c[0x0][0x1f0], 0x1 ;  /* 0x00007c0008047a11 */ /* 0x000fe200078208ff */
[----:B------:R-:W-:Y:S01]  /*1ff0*/  IMAD.SHL.U32 R6, R32, 0x40, RZ ;  /* 0x0000004020067824 */ /* 0x000fe200078e00ff */
[----:B------:R-:W-:Y:S01]  /*2000*/  LEA.HI R20, R11, R11, RZ, 0x1 ;  /* 0x0000000b0b147211 */ /* 0x000fe200078f08ff */
[----:B------:R-:W-:Y:S01]  /*2010*/  IMAD.SHL.U32 R7, R236, 0x20, RZ ;  /* 0x00000020ec077824 */ /* 0x000fe200078e00ff */
[----:B------:R-:W-:Y:S01]  /*2020*/  LEA.HI.X R5, R8, c[0x0][0x1f4], R2, 0x1, P1 ;  /* 0x00007d0008057a11 */ /* 0x000fe200008f0c02 */
[----:B------:R-:W-:Y:S01]  /*2030*/  IMAD.MOV.U32 R2, RZ, RZ, R16 ;  /* 0x000000ffff027224 */ /* 0x000fe200078e0010 */
[----:B-1----:R-:W-:Y:S01]  /*2040*/  SEL R31, RZ, 0xffffffff, P5 ;  /* 0xffffffffff1f7807 */ /* 0x002fe20002800000 */
[----:B------:R1:W-:Y:S01]  /*2050*/  STL.64 [R1+0x18], R38 ;  /* 0x0000182601007387 */ /* 0x0003e20000100a00 */
[----:B------:R-:W-:Y:S02]  /*2060*/  ISETP.GE.AND P5, PT, R29, c[0x0][0x1fc], PT ;  /* 0x00007f001d007a0c */ /* 0x000fe40003fa6270 */
[----:B------:R-:W-:-:S02]  /*2070*/  SEL R29, RZ, 0x4, P3 ;  /* 0x00000004ff1d7807 */ /* 0x000fc40001800000 */
[----:B------:R-:W-:Y:S02]  /*2080*/  ISETP.GE.AND P3, PT, R28, c[0x0][0x1fc], PT ;  /* 0x00007f001c007a0c */ /* 0x000fe40003f66270 */
[----:B------:R-:W-:Y:S02]  /*2090*/  SEL R28, RZ, 0x1, P2 ;  /* 0x00000001ff1c7807 */ /* 0x000fe40001000000 */
[----:B------:R-:W-:Y:S02]  /*20a0*/  ISETP.GE.AND P2, PT, R27, c[0x0][0x1fc], PT ;  /* 0x00007f001b007a0c */ /* 0x000fe40003f46270 */
[----:B------:R-:W-:Y:S01]  /*20b0*/  LOP3.LUT R3, R20, 0xfffffffe, RZ, 0xc0, !PT ;  /* 0xfffffffe14037812 */ /* 0x000fe200078ec0ff */
[C---:B------:R-:W-:Y:S01]  /*20c0*/  IMAD.IADD R20, R11.reuse, 0x1, -R9 ;  /* 0x000000010b147824 */ /* 0x040fe200078e0a09 */
[----:B------:R-:W-:Y:S02]  /*20d0*/  SEL R242, RZ, 0x8, P2 ;  /* 0x00000008fff27807 */ /* 0x000fe40001000000 */
[C---:B------:R-:W-:Y:S01]  /*20e0*/  ISETP.LT.OR P1, PT, R0.reuse, 0x1, P6 ;  /* 0x000000010000780c */ /* 0x040fe20003721670 */
[----:B------:R-:W-:Y:S01]  /*20f0*/  IMAD.IADD R26, R11, 0x1, -R3 ;  /* 0x000000010b1a7824 */ /* 0x000fe200078e0a03 */
[----:B------:R-:W-:Y:S01]  /*2100*/  ISETP.LT.OR P2, PT, R0, 0x1, P5 ;  /* 0x000000010000780c */ /* 0x000fe20002f41670 */
[----:B------:R-:W-:Y:S01]  /*2110*/  @!P0 IMAD.SHL.U32 R11, R150, 0x10, RZ ;  /* 0x00000010960b8824 */ /* 0x000fe200078e00ff */
[----:B------:R-:W-:Y:S01]  /*2120*/  LOP3.LUT R9, R18, 0xffffffe0, RZ, 0xc0, !PT ;  /* 0xffffffe012097812 */ /* 0x000fe200078ec0ff */
[----:B------:R-:W-:Y:S01]  /*2130*/  IMAD.IADD R3, R17, 0x1, R23 ;  /* 0x0000000111037824 */ /* 0x000fe200078e0217 */
[----:B------:R-:W-:-:S02]  /*2140*/  LOP3.LUT R8, R24, 0xfffffff0, RZ, 0xc0, !PT ;  /* 0xfffffff018087812 */ /* 0x000fc400078ec0ff */
[----:B------:R-:W-:Y:S01]  /*2150*/  SEL R22, RZ, 0x4, P3 ;  /* 0x00000004ff167807 */ /* 0x000fe20001800000 */
[C---:B------:R-:W-:Y:S01]  /*2160*/  IMAD.IADD R9, R150.reuse, 0x1, -R9 ;  /* 0x0000000196097824 */ /* 0x040fe200078e0a09 */
[----:B------:R-:W-:Y:S01]  /*2170*/  ISETP.GE.AND P3, PT, R27, c[0x0][0x1fc], PT ;  /* 0x00007f001b007a0c */ /* 0x000fe20003f66270 */
[----:B------:R-:W-:Y:S01]  /*2180*/  IMAD.IADD R8, R150, 0x1, -R8 ;  /* 0x0000000196087824 */ /* 0x000fe200078e0a08 */
[----:B------:R2:W-:Y:S01]  /*2190*/  @!P0 LDGSTS.E.BYPASS.LTC128B.128 [R11+0x20080], [R12.64] ;  /* 0x200800000c0b8fae */ /* 0x0005e2000b901d4c */
[C---:B------:R-:W-:Y:S01]  /*21a0*/  ISETP.LT.OR P6, PT, R0.reuse, 0x21, P6 ;  /* 0x000000210000780c */ /* 0x040fe200037c1670 */
[----:B------:R-:W-:Y:S01]  /*21b0*/  IMAD.WIDE.U32 R148, R21, c[0x0][0x240], R2 ;  /* 0x0000900015947a25 */ /* 0x000fe200078e0002 */
[----:B------:R-:W-:Y:S01]  /*21c0*/  ISETP.LT.OR P5, PT, R0, 0x21, P5 ;  /* 0x000000210000780c */ /* 0x000fe20002fa1670 */
[----:B------:R-:W0:Y:S01]  /*21d0*/  LDGDEPBAR ;  /* 0x00000000000079af */ /* 0x000e220000000000 */
[----:B------:R-:W-:Y:S01]  /*21e0*/  SHF.R.S32.HI R10, RZ, 0x1f, R8 ;  /* 0x0000001fff0a7819 */ /* 0x000fe20000011408 */
[----:B------:R-:W-:Y:S01]  /*21f0*/  IMAD.SHL.U32 R3, R248, 0x8, RZ ;  /* 0x00000008f8037824 */ /* 0x000fe200078e00ff */
[----:B------:R-:W-:Y:S01]  /*2200*/  LEA.HI R2, R35, R150, RZ, 0x7 ;  /* 0x0000009623027211 */ /* 0x000fe200078f38ff */
[----:B------:R3:W-:Y:S01]  /*2210*/  LDGSTS.E.BYPASS.LTC128B.128 [R240+0x18080], [R4.64], !P1 ;  /* 0x1808000004f07fae */ /* 0x0007e2000c901d4c */
[----:B------:R-:W-:-:S02]  /*2220*/  ISETP.LT.OR P1, PT, R0, 0x1, P4 ;  /* 0x000000010000780c */ /* 0x000fc40002721670 */
[C---:B------:R-:W-:Y:S01]  /*2230*/  ISETP.LT.OR P4, PT, R0.reuse, 0x21, P4 ;  /* 0x000000210000780c */ /* 0x040fe20002781670 */
[----:B------:R3:W-:Y:S01]  /*2240*/  LDGSTS.E.BYPASS.LTC128B.128 [R240+0x1a080], [R4.64+0x80], !P2 ;  /* 0x1a08008004f07fae */ /* 0x0007e2000d101d4c */
[C---:B------:R-:W-:Y:S02]  /*2250*/  ISETP.LT.OR P2, PT, R0.reuse, 0x1, P3 ;  /* 0x000000010000780c */ /* 0x040fe40001f41670 */
[----:B------:R-:W-:Y:S01]  /*2260*/  ISETP.LT.OR P3, PT, R0, 0x21, P3 ;  /* 0x000000210000780c */ /* 0x000fe20001f61670 */
[C---:B------:R-:W-:Y:S01]  /*2270*/  IMAD R0, R19.reuse, c[0x0][0x240], RZ ;  /* 0x0000900013007a24 */ /* 0x040fe200078e02ff */
[----:B------:R-:W-:Y:S01]  /*2280*/  LEA.HI R230, R10, R8, RZ, 0x3 ;  /* 0x000000080ae67211 */ /* 0x000fe200078f18ff */
[----:B------:R-:W-:Y:S01]  /*2290*/  IMAD R10, R19, c[0x0][0x290], RZ ;  /* 0x0000a400130a7a24 */ /* 0x000fe200078e02ff */
[----:B------:R-:W-:Y:S01]  /*22a0*/  LOP3.LUT R3, R3, 0x8, RZ, 0xc0, !PT ;  /* 0x0000000803037812 */ /* 0x000fe200078ec0ff */
[C---:B------:R-:W-:Y:S01]  /*22b0*/  IMAD R19, R21.reuse, c[0x0][0x244], R0 ;  /* 0x0000910015137a24 */ /* 0x040fe200078e0200 */
[----:B------:R-:W-:Y:S01]  /*22c0*/  STL.64 [R1+0x30], R148 ;  /* 0x0000309401007387 */ /* 0x000fe20000100a00 */
[----:B------:R-:W-:-:S03]  /*22d0*/  IMAD R14, R21, c[0x0][0x294], R10 ;  /* 0x0000a500150e7a24 */ /* 0x000fc600078e020a */
[----:B------:R3:W-:Y:S01]  /*22e0*/  LDGSTS.E.BYPASS.LTC128B.128 [R240+0x1c080], [R4.64+0x100], !P1 ;  /* 0x1c08010004f07fae */ /* 0x0007e2000c901d4c */
[----:B------:R-:W-:Y:S01]  /*22f0*/  IMAD.IADD R36, R39, 0x1, R14 ;  /* 0x0000000127247824 */ /* 0x000fe200078e020e */
[----:B--2---:R-:W-:Y:S02]  /*2300*/  SHF.R.S32.HI R12, RZ, 0x1f, R9 ;  /* 0x0000001fff0c7819 */ /* 0x004fe40000011409 */
[----:B------:R-:W-:Y:S01]  /*2310*/  LOP3.LUT R11, R230, 0xfffffff8, RZ, 0xc0, !PT ;  /* 0xfffffff8e60b7812 */ /* 0x000fe200078ec0ff */
[----:B------:R3:W-:Y:S01]  /*2320*/  LDGSTS.E.BYPASS.LTC128B.128 [R240+0x1e080], [R4.64+0x180], !P2 ;  /* 0x1e08018004f07fae */ /* 0x0007e2000d101d4c */
[----:B------:R-:W-:Y:S01]  /*2330*/  LEA.HI R17, R12, R9, RZ, 0x2 ;  /* 0x000000090c117211 */ /* 0x000fe200078f10ff */
[----:B------:R-:W-:Y:S02]  /*2340*/  IMAD.SHL.U32 R230, R230, 0x40, RZ ;  /* 0x00000040e6e67824 */ /* 0x000fe400078e00ff */
[----:B------:R-:W-:Y:S01]  /*2350*/  IMAD.IADD R16, R8, 0x1, -R11 ;  /* 0x0000000108107824 */ /* 0x000fe200078e0a0b */
[----:B------:R-:W-:Y:S01]  /*2360*/  LOP3.LUT R0, R17, 0x7ffffffc, RZ, 0xc0, !PT ;  /* 0x7ffffffc11007812 */ /* 0x000fe200078ec0ff */
[----:B------:R-:W-:Y:S01]  /*2370*/  IMAD.SHL.U32 R11, R30, 0x8, RZ ;  /* 0x000000081e0b7824 */ /* 0x000fe200078e00ff */
[----:B------:R-:W-:Y:S01]  /*2380*/  LOP3.LUT R230, R230, 0xfffffe00, RZ, 0xc0, !PT ;  /* 0xfffffe00e6e67812 */ /* 0x000fe200078ec0ff */
[----:B------:R2:W-:Y:S02]  /*2390*/  STL [R1+0x28], R36 ;  /* 0x0000282401007387 */ /* 0x0005e40000100800 */
[----:B------:R-:W-:Y:S01]  /*23a0*/  IMAD.IADD R12, R9, 0x1, -R0 ;  /* 0x00000001090c7824 */ /* 0x000fe200078e0a00 */
[----:B------:R-:W-:-:S02]  /*23b0*/  SHF.R.S32.HI R0, RZ, 0x7, R2 ;  /* 0x00000007ff007819 */ /* 0x000fc40000011402 */
[----:B------:R-:W-:Y:S01]  /*23c0*/  LOP3.LUT R2, R6, 0x1c0, RZ, 0xc0, !PT ;  /* 0x000001c006027812 */ /* 0x000fe200078ec0ff */
[----:B------:R-:W-:Y:S01]  /*23d0*/  IMAD.SHL.U32 R6, R26, 0x10, RZ ;  /* 0x000000101a067824 */ /* 0x000fe200078e00ff */
[----:B------:R-:W-:Y:S01]  /*23e0*/  LEA.HI R13, R0, R0, RZ, 0x1 ;  /* 0x00000000000d7211 */ /* 0x000fe200078f08ff */
[----:B------:R-:W-:Y:S01]  /*23f0*/  IMAD R10, R236, 0x2, R0 ;  /* 0x00000002ec0a7824 */ /* 0x000fe200078e0200 */
[----:B------:R-:W-:Y:S02]  /*2400*/  SHF.R.U32.HI R9, RZ, 0x3, R2 ;  /* 0x00000003ff097819 */ /* 0x000fe40000011602 */
[----:B------:R-:W-:Y:S02]  /*2410*/  LOP3.LUT R8, R2, 0x10, R6, 0xf8, !PT ;  /* 0x0000001002087812 */ /* 0x000fe400078ef806 */
[C---:B------:R-:W-:Y:S02]  /*2420*/  LOP3.LUT R2, R9.reuse, R3, R2, 0x1e, !PT ;  /* 0x0000000309027212 */ /* 0x040fe400078e1e02 */
[----:B------:R-:W-:Y:S01]  /*2430*/  LOP3.LUT R18, R9, R8, R3, 0x1e, !PT ;  /* 0x0000000809127212 */ /* 0x000fe200078e1e03 */
[----:B------:R-:W-:Y:S01]  /*2440*/  IMAD.U32 R9, RZ, RZ, UR5 ;  /* 0x00000005ff097e24 */ /* 0x000fe2000f8e00ff */
[----:B------:R-:W-:Y:S01]  /*2450*/  LOP3.LUT R3, R13, 0x1ffffffe, RZ, 0xc0, !PT ;  /* 0x1ffffffe0d037812 */ /* 0x000fe200078ec0ff */
[----:B------:R-:W-:Y:S01]  /*2460*/  IMAD.U32 R2, R10, 0x200, R2 ;  /* 0x000002000a027824 */ /* 0x000fe200078e0002 */
[----:B------:R-:W-:Y:S01]  /*2470*/  LOP3.LUT R6, R7, 0x20, RZ, 0xc0, !PT ;  /* 0x0000002007067812 */ /* 0x000fe200078ec0ff */
[----:B------:R-:W-:Y:S01]  /*2480*/  IMAD.U32 R7, RZ, RZ, UR4 ;  /* 0x00000004ff077e24 */ /* 0x000fe2000f8e00ff */
[----:B------:R-:W-:Y:S01]  /*2490*/  UIADD3 UR5, UR14, 0x1, -UR9 ;  /* 0x000000010e057890 */ /* 0x000fe2000fffe809 */
[----:B------:R-:W-:Y:S01]  /*24a0*/  IMAD.IADD R3, R0, 0x1, -R3 ;  /* 0x0000000100037824 */ /* 0x000fe200078e0a03 */
[----:B------:R-:W-:Y:S01]  /*24b0*/  LOP3.LUT R13, R6, 0x18, R11, 0xf8, !PT ;  /* 0x00000018060d7812 */ /* 0x000fe200078ef80b */
[----:B------:R-:W-:Y:S01]  /*24c0*/  IMAD.SHL.U32 R6, R31, 0x2, RZ ;  /* 0x000000021f067824 */ /* 0x000fe200078e00ff */
[----:B------:R-:W-:Y:S01]  /*24d0*/  LEA R8, P1, R7, R4, 0x6 ;  /* 0x0000000407087211 */ /* 0x000fe200078230ff */
[----:B------:R-:W-:Y:S01]  /*24e0*/  IMAD R250, R3, 0x4, R12 ;  /* 0x0000000403fa7824 */ /* 0x000fe200078e020c */
[----:B---3--:R-:W-:Y:S01]  /*24f0*/  SHF.R.S32.HI R4, RZ, 0x2, R17 ;  /* 0x00000002ff047819 */ /* 0x008fe20000011411 */
[----:B------:R-:W-:Y:S01]  /*2500*/  IMAD.SHL.U32 R3, R25, 0x40, RZ ;  /* 0x0000004019037824 */ /* 0x000fe200078e00ff */
[----:B------:R-:W-:Y:S01]  /*2510*/  LOP3.LUT R11, R6, 0x2, R34, 0xe2, !PT ;  /* 0x00000002060b7812 */ /* 0x000fe200078ee222 */
[----:B------:R-:W-:Y:S01]  /*2520*/  IMAD.SHL.U32 R6, R0, 0x8, RZ ;  /* 0x0000000800067824 */ /* 0x000fe200078e00ff */
[----:B------:R-:W-:Y:S01]  /*2530*/  LEA.HI.X R9, R7, R5, R9, 0x6, P1 ;  /* 0x0000000507097211 */ /* 0x000fe200008f3409 */
[----:B------:R-:W-:Y:S01]  /*2540*/  IMAD.SHL.U32 R10, R15, 0x2, RZ ;  /* 0x000000020f0a7824 */ /* 0x000fe200078e00ff */
[----:B------:R-:W-:Y:S01]  /*2550*/  LOP3.LUT R3, R3, 0x1c0, RZ, 0xc0, !PT ;  /* 0x000001c003037812 */ /* 0x000fe200078ec0ff */
[----:B------:R-:W-:Y:S01]  /*2560*/  IMAD R241, R20, 0x10, R4 ;  /* 0x0000001014f17824 */ /* 0x000fe200078e0204 */
[----:B------:R-:W-:Y:S01]  /*2570*/  IADD3 R0, P1, R38, UR17, RZ ;  /* 0x0000001126007c10 */ /* 0x000fe2000ff3e0ff */
[----:B------:R3:W-:Y:S01]  /*2580*/  LDGSTS.E.BYPASS.LTC128B.128 [R240+0x19080], [R8.64], !P6 ;  /* 0x1908000008f07fae */ /* 0x0007e2000f101d4c */
[----:B------:R-:W-:Y:S01]  /*2590*/  LOP3.LUT R7, R3, 0x8, R6, 0xf8, !PT ;  /* 0x0000000803077812 */ /* 0x000fe200078ef806 */
[----:B------:R-:W-:Y:S01]  /*25a0*/  IMAD.SHL.U32 R250, R250, 0x2, RZ ;  /* 0x00000002fafa7824 */ /* 0x000fe200078e00ff */
[----:B------:R-:W-:Y:S01]  /*25b0*/  SHF.R.U32.HI R6, RZ, 0x3, R3 ;  /* 0x00000003ff067819 */ /* 0x000fe20000011603 */
[----:B------:R3:W-:Y:S01]  /*25c0*/  LDGSTS.E.BYPASS.LTC128B.128 [R240+0x1b080], [R8.64+0x80], !P5 ;  /* 0x1b08008008f07fae */ /* 0x0007e2000e901d4c */
[----:B------:R-:W-:Y:S01]  /*25d0*/  IADD3.X R3, R36, UR15, RZ, P1, !PT ;  /* 0x0000000f24037c10 */ /* 0x000fe20008ffe4ff */
[----:B------:R-:W-:Y:S01]  /*25e0*/  USHF.L.U32 UR15, UR4, 0x5, URZ ;  /* 0x00000005040f7899 */ /* 0x000fe2000800063f */
[----:B------:R-:W-:Y:S01]  /*25f0*/  LEA R14, P1, R0, c[0x0][0x280], 0x2 ;  /* 0x0000a000000e7a11 */ /* 0x000fe200078210ff */
[----:B------:R3:W-:Y:S01]  /*2600*/  LDGSTS.E.BYPASS.LTC128B.128 [R240+0x1d080], [R8.64+0x100], !P4 ;  /* 0x1d08010008f07fae */ /* 0x0007e2000e101d4c */
[----:B------:R-:W-:Y:S01]  /*2610*/  LOP3.LUT R10, R10, 0x2, R28, 0xe2, !PT ;  /* 0x000000020a0a7812 */ /* 0x000fe200078ee21c */
[----:B------:R-:W-:Y:S01]  /*2620*/  ULDC UR4, c[0x0][0x2a0] ;  /* 0x0000a80000047ab9 */ /* 0x000fe20000000800 */
[----:B------:R-:W-:Y:S01]  /*2630*/  LEA.HI.X R15, R0, c[0x0][0x284], R3, 0x2, P1 ;  /* 0x0000a100000f7a11 */ /* 0x000fe200008f1403 */
[----:B------:R-:W-:Y:S01]  /*2640*/  IMAD.SHL.U32 R3, R16, 0x40, RZ ;  /* 0x0000004010037824 */ /* 0x000fe200078e00ff */
[----:B------:R-:W-:Y:S01]  /*2650*/  LOP3.LUT R0, R33, 0x3ffffffc, RZ, 0xc0, !PT ;  /* 0x3ffffffc21007812 */ /* 0x000fe200078ec0ff */
[----:B------:R3:W-:Y:S01]  /*2660*/  LDGSTS.E.BYPASS.LTC128B.128 [R240+0x1f080], [R8.64+0x180], !P3 ;  /* 0x1f08018008f07fae */ /* 0x0007e2000d901d4c */
[----:B------:R-:W-:Y:S01]  /*2670*/  LOP3.LUT R243, R243, R11, R29, 0xfe, !PT ;  /* 0x0000000bf3f37212 */ /* 0x000fe200078efe1d */
[----:B------:R-:W-:Y:S01]  /*2680*/  IMAD.MOV.U32 R11, RZ, RZ, 0x10 ;  /* 0x00000010ff0b7424 */ /* 0x000fe200078e00ff */
[----:B------:R-:W-:Y:S01]  /*2690*/  LOP3.LUT R12, R7, R6, RZ, 0x3c, !PT ;  /* 0x00000006070c7212 */ /* 0x000fe200078e3cff */
[----:B------:R-:W-:Y:S01]  /*26a0*/  IMAD.IADD R7, R150, 0x1, -R0 ;  /* 0x0000000196077824 */ /* 0x000fe200078e0a00 */
[----:B------:R-:W-:Y:S01]  /*26b0*/  LOP3.LUT R242, R242, R10, R22, 0xfe, !PT ;  /* 0x0000000af2f27212 */ /* 0x000fe200078efe16 */
[----:B------:R-:W-:Y:S01]  /*26c0*/  IMAD.SHL.U32 R10, R20, 0x400, RZ ;  /* 0x00000400140a7824 */ /* 0x000fe200078e00ff */
[----:B------:R-:W-:Y:S01]  /*26d0*/  R2P PR, R16, 0x6 ;  /* 0x0000000610007804 */ /* 0x000fe20000000000 */
[C---:B------:R-:W-:Y:S01]  /*26e0*/  IMAD R0, R236.reuse, 0x200, R18 ;  /* 0x00000200ec007824 */ /* 0x040fe200078e0212 */
[----:B------:R-:W-:Y:S01]  /*26f0*/  LOP3.LUT R3, R3, 0x1c0, RZ, 0xc0, !PT ;  /* 0x000001c003037812 */ /* 0x000fe200078ec0ff */
[----:B------:R-:W-:Y:S01]  /*2700*/  IMAD.SHL.U32 R236, R236, 0x8, RZ ;  /* 0x00000008ecec7824 */ /* 0x000fe200078e00ff */
[----:B------:R-:W-:Y:S01]  /*2710*/  ULOP3.LUT UR4, URZ, UR4, URZ, 0x33, !UPT ;  /* 0x000000043f047292 */ /* 0x000fe2000f8e333f */
[----:B------:R-:W-:Y:S01]  /*2720*/  SEL R5, R11, 0xfffffff0, !P1 ;  /* 0xfffffff00b057807 */ /* 0x000fe20004800000 */
[----:B------:R-:W-:Y:S01]  /*2730*/  IMAD R7, R7, 0x2, R10 ;  /* 0x0000000207077824 */ /* 0x000fe200078e020a */
[----:B------:R-:W-:Y:S01]  /*2740*/  SEL R4, R246, 0xffffffe0, !P2 ;  /* 0xffffffe0f6047807 */ /* 0x000fe20005000000 */
[----:B------:R-:W-:Y:S01]  /*2750*/  IMAD.SHL.U32 R2, R2, 0x2, RZ ;  /* 0x0000000202027824 */ /* 0x000fe200078e00ff */
[----:B------:R-:W-:Y:S01]  /*2760*/  R2P PR, R32, 0x6 ;  /* 0x0000000620007804 */ /* 0x000fe20000000000 */
[----:B------:R-:W-:Y:S01]  /*2770*/  IMAD.IADD R12, R12, 0x1, R7 ;  /* 0x000000010c0c7824 */ /* 0x000fe200078e0207 */
[--C-:B------:R-:W-:Y:S01]  /*2780*/  SHF.R.U32.HI R6, RZ, 0x3, R3.reuse ;  /* 0x00000003ff067819 */ /* 0x100fe20000011603 */
[----:B------:R-:W-:Y:S01]  /*2790*/  IMAD.SHL.U32 R235, R0, 0x2, RZ ;  /* 0x0000000200eb7824 */ /* 0x000fe200078e00ff */
[----:B------:R-:W-:Y:S01]  /*27a0*/  LOP3.LUT R236, R3, 0x8, R236, 0xf8, !PT ;  /* 0x0000000803ec7812 */ /* 0x000fe200078ef8ec */
[----:B------:R-:W-:Y:S01]  /*27b0*/  IMAD.SHL.U32 R244, R12, 0x2, RZ ;  /* 0x000000020cf47824 */ /* 0x000fe200078e00ff */
[----:B------:R-:W-:Y:S01]  /*27c0*/  LOP3.LUT R7, R6, R13, R3, 0x1e, !PT ;  /* 0x0000000d06077212 */ /* 0x000fe200078e1e03 */
[----:B-1----:R-:W-:Y:S01]  /*27d0*/  CS2R R38, SRZ ;  /* 0x0000000000267805 */ /* 0x002fe2000001ff00 */
[----:B------:R-:W-:Y:S01]  /*27e0*/  SEL R3, R11, 0xfffffff0, !P1 ;  /* 0xfffffff00b037807 */ /* 0x000fe20004800000 */
[----:B------:R-:W-:Y:S01]  /*27f0*/  IMAD R11, R26, 0x400, R230 ;  /* 0x000004001a0b7824 */ /* 0x000fe200078e02e6 */
[----:B------:R-:W-:Y:S01]  /*2800*/  SEL R228, R246, 0xffffffe0, !P2 ;  /* 0xffffffe0f6e47807 */ /* 0x000fe20005000000 */
[----:B---3--:R-:W-:Y:S01]  /*2810*/  IMAD.IADD R8, R149, 0x1, R19 ;  /* 0x0000000195087824 */ /* 0x008fe200078e0213 */
[----:B------:R-:W-:Y:S01]  /*2820*/  R2P PR, R25, 0x6 ;  /* 0x0000000619007804 */ /* 0x000fe20000000000 */
[----:B------:R-:W-:Y:S01]  /*2830*/  IMAD R3, R3, 0x2, R2 ;  /* 0x0000000203037824 */ /* 0x000fe200078e0202 */
[----:B------:R-:W-:Y:S01]  /*2840*/  ISETP.GE.AND P6, PT, R150, 0x10, PT ;  /* 0x000000109600780c */ /* 0x000fe20003fc6270 */
[----:B------:R-:W-:Y:S01]  /*2850*/  IMAD.IADD R232, R0, 0x1, R228 ;  /* 0x0000000100e87824 */ /* 0x000fe200078e02e4 */
[----:B------:R-:W-:Y:S01]  /*2860*/  LOP3.LUT R236, R236, R6, RZ, 0x3c, !PT ;  /* 0x00000006ecec7212 */ /* 0x000fe200078e3cff */
[----:B------:R1:W-:Y:S01]  /*2870*/  STL [R1+0x2c], R8 ;  /* 0x00002c0801007387 */ /* 0x0003e20000100800 */
[-C--:B------:R-:W-:Y:S01]  /*2880*/  LOP3.LUT R6, R7, R230.reuse, RZ, 0xfc, !PT ;  /* 0x000000e607067212 */ /* 0x080fe200078efcff */
[----:B------:R-:W-:Y:S01]  /*2890*/  IMAD R229, R228, 0x2, R2 ;  /* 0x00000002e4e57824 */ /* 0x000fe200078e0202 */
[C---:B------:R-:W-:Y:S01]  /*28a0*/  IADD3 R7, R244.reuse, 0x20280, RZ ;  /* 0x00020280f4077810 */ /* 0x040fe20007ffe0ff */
[----:B--2---:R-:W-:Y:S01]  /*28b0*/  CS2R R36, SRZ ;  /* 0x0000000000247805 */ /* 0x004fe2000001ff00 */
[----:B------:R-:W-:Y:S01]  /*28c0*/  IADD3 R245, R244, 0x202c0, RZ ;  /* 0x000202c0f4f57810 */ /* 0x000fe20007ffe0ff */
[----:B------:R-:W-:Y:S01]  /*28d0*/  CS2R R34, SRZ ;  /* 0x0000000000227805 */ /* 0x000fe2000001ff00 */
[C---:B------:R-:W-:Y:S01]  /*28e0*/  IADD3 R230, R236.reuse, R230, R10 ;  /* 0x000000e6ece67210 */ /* 0x040fe20007ffe00a */
[----:B------:R-:W-:Y:S01]  /*28f0*/  IMAD.IADD R236, R236, 0x1, R11 ;  /* 0x00000001ecec7824 */ /* 0x000fe200078e020b */
[----:B------:R-:W-:Y:S01]  /*2900*/  @P2 IADD3 R245, R7, -0x40, RZ ;  /* 0xffffffc007f52810 */ /* 0x000fe20007ffe0ff */
[----:B------:R-:W-:Y:S01]  /*2910*/  @!P6 IMAD.SHL.U32 R7, R150, 0x10, RZ ;  /* 0x000000109607e824 */ /* 0x000fe200078e00ff */
[----:B------:R-:W-:Y:S01]  /*2920*/  SEL R246, R246, 0xffffffe0, !P1 ;  /* 0xffffffe0f6f67807 */ /* 0x000fe20004800000 */
[----:B------:R-:W-:Y:S01]  /*2930*/  IMAD.SHL.U32 R230, R230, 0x2, RZ ;  /* 0x00000002e6e67824 */ /* 0x000fe200078e00ff */
[----:B------:R-:W-:Y:S01]  /*2940*/  LEA R236, R236, 0x22280, 0x1 ;  /* 0x00022280ecec7811 */ /* 0x000fe200078e08ff */
[----:B------:R-:W-:Y:S01]  /*2950*/  CS2R R32, SRZ ;  /* 0x0000000000207805 */ /* 0x000fe2000001ff00 */
[----:B------:R2:W-:Y:S01]  /*2960*/  @!P6 LDGSTS.E.BYPASS.LTC128B.128 [R7+0x20180], [R14.64] ;  /* 0x201800000e07efae */ /* 0x0005e2000b901d4c */
[C---:B------:R-:W-:Y:S01]  /*2970*/  IMAD R231, R5.reuse, 0x2, R230 ;  /* 0x0000000205e77824 */ /* 0x040fe200078e02e6 */
[----:B------:R-:W-:Y:S01]  /*2980*/  CS2R R30, SRZ ;  /* 0x00000000001e7805 */ /* 0x000fe2000001ff00 */
[----:B------:R-:W-:Y:S01]  /*2990*/  IMAD R237, R5, 0x2, R236 ;  /* 0x0000000205ed7824 */ /* 0x000fe200078e02ec */
[----:B------:R-:W0:Y:S01]  /*29a0*/  LDGDEPBAR ;  /* 0x00000000000079af */ /* 0x000e220000000000 */
[----:B------:R-:W-:Y:S01]  /*29b0*/  IMAD.IADD R247, R244, 0x1, R246 ;  /* 0x00000001f4f77824 */ /* 0x000fe200078e02f6 */
[----:B------:R-:W-:Y:S01]  /*29c0*/  CS2R R28, SRZ ;  /* 0x00000000001c7805 */ /* 0x000fe2000001ff00 */
[----:B------:R-:W-:Y:S01]  /*29d0*/  CS2R R26, SRZ ;  /* 0x00000000001a7805 */ /* 0x000fe2000001ff00 */
[----:B------:R-:W-:Y:S01]  /*29e0*/  CS2R R24, SRZ ;  /* 0x0000000000187805 */ /* 0x000fe2000001ff00 */
[----:B------:R-:W-:Y:S01]  /*29f0*/  CS2R R22, SRZ ;  /* 0x0000000000167805 */ /* 0x000fe2000001ff00 */
[----:B------:R-:W-:Y:S01]  /*2a00*/  CS2R R20, SRZ ;  /* 0x0000000000147805 */ /* 0x000fe2000001ff00 */
[----:B------:R-:W-:Y:S01]  /*2a10*/  IADD3 R252, -R250, UR16, RZ ;  /* 0x00000010fafc7c10 */ /* 0x000fe2000fffe1ff */
[----:B------:R-:W-:Y:S01]  /*2a20*/  IMAD.SHL.U32 R0, R6, 0x2, RZ ;  /* 0x0000000206007824 */ /* 0x000fe200078e00ff */
[----:B------:R-:W-:Y:S01]  /*2a30*/  ULDC UR17, c[0x0][0x2a8] ;  /* 0x0000aa0000117ab9 */ /* 0x000fe20000000800 */
[----:B------:R-:W-:Y:S01]  /*2a40*/  IMAD R228, R228, 0x2, R3 ;  /* 0x00000002e4e47824 */ /* 0x000fe200078e0203 */
[----:B------:R-:W-:Y:S01]  /*2a50*/  UIADD3 UR14, UR14, -UR8, URZ ;  /* 0x800000080e0e7290 */ /* 0x000fe2000fffe03f */
[----:B------:R-:W-:Y:S01]  /*2a60*/  IMAD.SHL.U32 R232, R232, 0x2, RZ ;  /* 0x00000002e8e87824 */ /* 0x000fe200078e00ff */
[----:B------:R-:W-:Y:S01]  /*2a70*/  UISETP.GE.AND UP1, UPT, UR17, 0x1, UPT ;  /* 0x000000011100788c */ /* 0x000fe2000bf26270 */
[----:B------:R-:W-:-:S02]  /*2a80*/  IMAD.IADD R246, R246, 0x1, R245 ;  /* 0x00000001f6f67824 */ /* 0x000fc400078e02f5 */
[C---:B------:R-:W-:Y:S02]  /*2a90*/  IMAD R234, R4.reuse, 0x2, R230 ;  /* 0x0000000204ea7824 */ /* 0x040fe400078e02e6 */
[C---:B------:R-:W-:Y:S02]  /*2aa0*/  IMAD R239, R4.reuse, 0x2, R236 ;  /* 0x0000000204ef7824 */ /* 0x040fe400078e02ec */
[C---:B------:R-:W-:Y:S02]  /*2ab0*/  IMAD R233, R4.reuse, 0x2, R231 ;  /* 0x0000000204e97824 */ /* 0x040fe400078e02e7 */
[----:B------:R-:W-:Y:S02]  /*2ac0*/  IMAD R238, R4, 0x2, R237 ;  /* 0x0000000204ee7824 */ /* 0x000fe400078e02ed */
[----:B--2---:R-:W-:-:S05]  /*2ad0*/  IMAD.U32 R7, RZ, RZ, UR5 ;  /* 0x00000005ff077e24 */ /* 0x004fca000f8e00ff */
[----:B------:R-:W-:-:S04]  /*2ae0*/  IADD3 R7, R7, -UR8, -R250 ;  /* 0x8000000807077c10 */ /* 0x000fc8000fffe8fa */
[C---:B------:R-:W-:Y:S02]  /*2af0*/  IADD3 R249, R7.reuse, c[0x0][0x2a4], RZ ;  /* 0x0000a90007f97a10 */ /* 0x040fe40007ffe0ff */
[----:B-1----:R-:W-:Y:S02]  /*2b00*/  IADD3 R251, R7, UR4, RZ ;  /* 0x0000000407fb7c10 */ /* 0x002fe4000fffe0ff */
.L_x_895:
[----:B------:R-:W-:Y:S04]  /*2b10*/  DEPBAR.LE SB0, 0x0 ;  /* 0x000080000000791a */ /* 0x000fe80000000000 */
[----:B------:R-:W-:Y:S01]  /*2b20*/  BAR.SYNC.DEFER_BLOCKING 0x0 ;  /* 0x0000000000007b1d */ /* 0x000fe20000010000 */
[----:B------:R-:W-:Y:S05]  /*2b30*/  PLOP3.LUT P1, PT, PT, PT, UP1, 0x40, 0x0 ;  /* 0x000000000000781c */ /* 0x000fea0003f2e818 */
        /* <DEDUP_REMOVED lines=152> */
[----:B------:R-:W-:-:S05]  /*34c0*/  @P1 BRA `(.L_x_885) ;  /* 0x0000019000001947 */ /* 0x000fca0003800000 */
        /* <DEDUP_REMOVED lines=13> */
.L_x_887:
[----:B------:R-:W-:Y:S04]  /*35a0*/  MOV R6, c[0x0][0x2a8] ;  /* 0x0000aa0000067a02 */ /* 0x000fe80000000f00 */
[----:B------:R-:W-:Y:S11]  /*35b0*/  ISETP.NE.AND P1, PT, R6, 0x1, PT ;  /* 0x000000010600780c */ /* 0x000ff60003f25270 */
[----:B------:R-:W-:Y:S02]  /*35c0*/  @!UPT UIADD3 URZ, URZ, URZ, URZ ;  /* 0x0000003f3f3ff290 */ /* 0x000fe4000fffe03f */
[----:B------:R-:W-:Y:S05]  /*35d0*/  @P1 IMAD.HI.U32 R6, R4, c[0x0][0x2ac], RZ ;  /* 0x0000ab0004061a27 */ /* 0x000fea00078e00ff */
[----:B------:R-:W-:Y:S02]  /*35e0*/  @P1 SHF.R.U32.HI R4, RZ, c[0x0][0x2b0], R6 ;  /* 0x0000ac00ff041a19 */ /* 0x000fe40000011606 */
.L_x_888:
[----:B------:R-:W-:Y:S05]  /*35f0*/  BSYNC B0 ;  /* 0x0000000000007941 */ /* 0x000fea0003800000 */
.L_x_886:
[----:B------:R-:W-:Y:S04]  /*3600*/  IMAD.MOV.U32 R6, RZ, RZ, c[0x0][0x2a8] ;  /* 0x0000aa00ff067624 */ /* 0x000fe800078e00ff */
[----:B------:R-:W-:Y:S04]  /*3610*/  IMAD R4, R4, R6, -UR9 ;  /* 0x8000000904047e24 */ /* 0x000fe8000f8e0206 */
[----:B------:R-:W-:Y:S05]  /*3620*/  IMAD.IADD R4, R4, 0x1, -R250 ;  /* 0x0000000104047824 */ /* 0x000fea00078e0afa */
[----:B------:R-:W-:Y:S02]  /*3630*/  IADD3 R6, R4, c[0x0][0x2a8], RZ ;  /* 0x0000aa0004067a10 */ /* 0x000fe40007ffe0ff */
[----:B------:R-:W-:Y:S02]  /*3640*/  IMNMX R176, R176, R4, !PT ;  /* 0x00000004b0b07217 */ /* 0x000fe40007800200 */
[----:B------:R-:W-:Y:S02]  /*3650*/  IMNMX R177, R177, R6, PT ;  /* 0x00000006b1b17217 */ /* 0x000fe40003800200 */
.L_x_885:
[----:B---34-:R-:W-:Y:S02]  /*3660*/  PLOP3.LUT P1, PT, PT, PT, UP1, 0x40, 0x0 ;  /* 0x000000000000781c */ /* 0x018fe40003f2e818 */
[----:B-1----:R-:W-:Y:S05]  /*3670*/  IADD3 R4, R5, 0x8, RZ ;  /* 0x0000000805047810 */ /* 0x002fea0007ffe0ff */
[--C-:B------:R-:W-:Y:S02]  /*3680*/  IMAD.IADD R179, R249, 0x1, R4.reuse ;  /* 0x00000001f9b37824 */ /* 0x100fe400078e0204 */
[----:B------:R-:W-:Y:S03]  /*3690*/  IMAD.IADD R178, R251, 0x1, R4 ;  /* 0x00000001fbb27824 */ /* 0x000fe600078e0204 */
[----:B------:R-:W-:Y:S01]  /*36a0*/  IMNMX R179, R252, R179, PT ;  /* 0x000000b3fcb37217 */ /* 0x000fe20003800200 */
[----:B------:R-:W-:-:S05]  /*36b0*/  @P1 BRA `(.L_x_889) ;  /* 0x0000019000001947 */ /* 0x000fca0003800000 */
        /* <DEDUP_REMOVED lines=13> */
.L_x_891:
[----:B------:R-:W-:Y:S04]  /*3790*/  MOV R5, c[0x0][0x2a8] ;  /* 0x0000aa0000057a02 */ /* 0x000fe80000000f00 */
[----:B------:R-:W-:Y:S11]  /*37a0*/  ISETP.NE.AND P1, PT, R5, 0x1, PT ;  /* 0x000000010500780c */ /* 0x000ff60003f25270 */
[----:B------:R-:W-:Y:S02]  /*37b0*/  @!UPT UIADD3 URZ, URZ, URZ, URZ ;  /* 0x0000003f3f3ff290 */ /* 0x000fe4000fffe03f */
[----:B------:R-:W-:Y:S05]  /*37c0*/  @P1 IMAD.HI.U32 R5, R4, c[0x0][0x2ac], RZ ;  /* 0x0000ab0004051a27 */ /* 0x000fea00078e00ff */
[----:B------:R-:W-:Y:S02]  /*37d0*/  @P1 SHF.R.U32.HI R4, RZ, c[0x0][0x2b0], R5 ;  /* 0x0000ac00ff041a19 */ /* 0x000fe40000011605 */
.L_x_892:
[----:B------:R-:W-:Y:S05]  /*37e0*/  BSYNC B0 ;  /* 0x0000000000007941 */ /* 0x000fea0003800000 */
.L_x_890:
[----:B------:R-:W-:Y:S04]  /*37f0*/  IMAD.MOV.U32 R5, RZ, RZ, c[0x0][0x2a8] ;  /* 0x0000aa00ff057624 */ /* 0x000fe800078e00ff */
[----:B------:R-:W-:Y:S04]  /*3800*/  IMAD R4, R4, R5, -UR9 ;  /* 0x8000000904047e24 */ /* 0x000fe8000f8e0205 */
[----:B------:R-:W-:Y:S05]  /*3810*/  IMAD.IADD R4, R4, 0x1, -R250 ;  /* 0x0000000104047824 */ /* 0x000fea00078e0afa */
[----:B------:R-:W-:Y:S02]  /*3820*/  IADD3 R5, R4, c[0x0][0x2a8], RZ ;  /* 0x0000aa0004057a10 */ /* 0x000fe40007ffe0ff */
[----:B------:R-:W-:Y:S02]  /*3830*/  IMNMX R178, R178, R4, !PT ;  /* 0x00000004b2b27217 */ /* 0x000fe40007800200 */
[----:B------:R-:W-:Y:S02]  /*3840*/  IMNMX R179, R179, R5, PT ;  /* 0x00000005b3b37217 */ /* 0x000fe40003800200 */
.L_x_889:
        /* <DEDUP_REMOVED lines=114> */
[----:B------:R1:W-:Y:S04]  /*3f70*/  MUFU.EX2 R182, R160 ;  /* 0x000000a000b67308 */ /* 0x0003e80000000800 */
[--C-:B------:R-:W-:Y:S02]  /*3f80*/  FFMA.FTZ R148, R156, c[0x0][0x29c], -R180.reuse ;  /* 0x0000a7009c947a23 */ /* 0x100fe400000108b4 */
[----:B------:R-:W-:Y:S01]  /*3f90*/  LDSM.16.M88.4 R156, [R229+0xe080] ;  /* 0x00e08000e59c783b */ /* 0x000fe20000000200 */
[C---:B------:R-:W-:Y:S03]  /*3fa0*/  HMMA.16816.F32.BF16 R8, R168.reuse, R174, R8 ;  /* 0x000000aea808723c */ /* 0x040fe60000041808 */
[----:B------:R2:W4:Y:S05]  /*3fb0*/  MUFU.EX2 R183, R148 ;  /* 0x0000009400b77308 */ /* 0x00052a0000000800 */
[C---:B---3--:R-:W-:Y:S08]  /*3fc0*/  HMMA.16816.F32.BF16 R12, R168.reuse, R152, R12 ;  /* 0x00000098a80c723c */ /* 0x048ff0000004180c */
[----:B------:R-:W-:Y:S04]  /*3fd0*/  HMMA.16816.F32.BF16 R16, R168, R154, R16 ;  /* 0x0000009aa810723c */ /* 0x000fe80000041810 */
[----:B-1----:R-:W-:Y:S02]  /*3fe0*/  FSEL R160, R191, -INF , !P2 ;  /* 0xff800000bfa07808 */ /* 0x002fe40005000000 */
[----:B------:R-:W-:Y:S03]  /*3ff0*/  ISETP.GT.AND P2, PT, R176, 0x11, P1 ;  /* 0x00000011b000780c */ /* 0x000fe60000f44270 */
[--C-:B------:R-:W-:Y:S01]  /*4000*/  FFMA.FTZ R160, R160, c[0x0][0x29c], -R180.reuse ;  /* 0x0000a700a0a07a23 */ /* 0x100fe200000108b4 */
[C---:B------:R-:W-:Y:S01]  /*4010*/  ISETP.LT.OR P2, PT, R177.reuse, 0x12, P2 ;  /* 0x00000012b100780c */ /* 0x040fe20001741670 */
[----:B--2---:R-:W1:Y:S02]  /*4020*/  LDSM.16.M88.4 R148, [R234+0x1e080] ;  /* 0x01e08000ea94783b */ /* 0x004e640000000200 */
[----:B------:R2:W3:Y:S02]  /*4030*/  MUFU.EX2 R173, R160 ;  /* 0x000000a000ad7308 */ /* 0x0004e40000000800 */
        /* <DEDUP_REMOVED lines=8> */
[----:B-----5:R-:W-:Y:S02]  /*40c0*/  FSEL R152, R187, -INF , !P2 ;  /* 0xff800000bb987808 */ /* 0x020fe40005000000 */
        /* <DEDUP_REMOVED lines=45> */
[--C-:B------:R-:W-:Y:S01]  /*43a0*/  FFMA.FTZ R152, R151, c[0x0][0x29c], -R181.reuse ;  /* 0x0000a70097987a23 */ /* 0x100fe200000108b5 */
[C---:B----4-:R-:W-:Y:S01]  /*43b0*/  F2FP.BF16.PACK_AB R151, R182.reuse, R183 ;  /* 0x000000b7b697723e */ /* 0x050fe200000010ff */
[--C-:B------:R-:W-:Y:S01]  /*43c0*/  FFMA.FTZ R149, R149, c[0x0][0x29c], -R181.reuse ;  /* 0x0000a70095957a23 */ /* 0x100fe200000108b5 */
[----:B------:R-:W-:Y:S01]  /*43d0*/  ISETP.LT.OR P2, PT, R179, 0x12, P2 ;  /* 0x00000012b300780c */ /* 0x000fe20001741670 */
[----:B------:R1:W-:Y:S01]  /*43e0*/  MUFU.EX2 R158, R152 ;  /* 0x00000098009e7308 */ /* 0x0003e20000000800 */
[----:B------:R-:W-:Y:S02]  /*43f0*/  FMUL.FTZ R154, R182, R5 ;  /* 0x00000005b69a7220 */ /* 0x000fe40000410000 */
[----:B------:R-:W-:Y:S02]  /*4400*/  FFMA.FTZ R5, -R189, R189, 1 ;  /* 0x3f800000bd057423 */ /* 0x000fe400000101bd */
[----:B---3--:R-:W-:Y:S02]  /*4410*/  FMUL.FTZ R153, R173, R8 ;  /* 0x00000008ad997220 */ /* 0x008fe40000410000 */
        /* <DEDUP_REMOVED lines=43> */
[----:B------:R2:W5:Y:S01]  /*46d0*/  MUFU.EX2 R157, R149 ;  /* 0x00000095009d7308 */ /* 0x0005620000000800 */
        /* <DEDUP_REMOVED lines=20> */
[----:B-----5:R-:W-:Y:S03]  /*4820*/  FMUL.FTZ R18, R157, R18 ;  /* 0x000000129d127220 */ /* 0x020fe60000410000 */
        /* <DEDUP_REMOVED lines=147> */
[C---:B------:R-:W-:Y:S01]  /*5160*/  LOP3.LUT P5, RZ, R242.reuse, 0x1, RZ, 0xc0, !PT ;  /* 0x00000001f2ff7812 */ /* 0x040fe200078ac0ff */
[----:B------:R-:W-:Y:S01]  /*5170*/  IMAD.U32 R16, RZ, RZ, UR10 ;  /* 0x0000000aff107e24 */ /* 0x000fe2000f8e00ff */
[----:B------:R-:W3:Y:S01]  /*5180*/  LDL R200, [R1+0x10] ;  /* 0x0000100001c87983 */ /* 0x000ee20000100800 */
[----:B------:R-:W-:Y:S01]  /*5190*/  LOP3.LUT P4, RZ, R242, 0x2, RZ, 0xc0, !PT ;  /* 0x00000002f2ff7812 */ /* 0x000fe2000788c0ff */
[----:B------:R-:W-:Y:S02]  /*51a0*/  UIMAD.WIDE.U32 UR18, UR16, UR4, URZ ;  /* 0x00000004101272a5 */ /* 0x000fe4000f8e003f */
[----:B------:R-:W4:Y:S01]  /*51b0*/  LDL.64 R204, [R1+0x18] ;  /* 0x0000180001cc7983 */ /* 0x000f220000100a00 */
[----:B------:R-:W-:Y:S03]  /*51c0*/  USHF.R.S32.HI UR17, URZ, 0x1f, UR16 ;  /* 0x0000001f3f117899 */ /* 0x000fe60008011410 */
[----:B------:R-:W5:Y:S01]  /*51d0*/  LDL R201, [R1+0x28] ;  /* 0x0000280001c97983 */ /* 0x000f620000100800 */
[----:B------:R-:W-:Y:S02]  /*51e0*/  UIMAD UR17, UR17, UR4, URZ ;  /* 0x00000004111172a4 */ /* 0x000fe4000f8e023f */
[----:B------:R-:W-:Y:S02]  /*51f0*/  USHF.L.U32 UR4, UR18, 0x6, URZ ;  /* 0x0000000612047899 */ /* 0x000fe4000800063f */
[----:B------:R-:W-:Y:S02]  /*5200*/  UIMAD UR17, UR16, UR5, UR17 ;  /* 0x00000005101172a4 */ /* 0x000fe4000f8e0211 */
[----:B------:R-:W-:Y:S02]  /*5210*/  USHF.L.U32 UR5, UR16, 0x6, URZ ;  /* 0x0000000610057899 */ /* 0x000fe4000800063f */
[----:B------:R-:W-:Y:S04]  /*5220*/  UIADD3 UR17, UR19, UR17, URZ ;  /* 0x0000001113117290 */ /* 0x000fe8000fffe03f */
[----:B------:R-:W-:Y:S01]  /*5230*/  USHF.L.U64.HI UR17, UR18, 0x6, UR17 ;  /* 0x0000000612117899 */ /* 0x000fe20008010211 */
[----:B------:R-:W-:Y:S02]  /*5240*/  IMAD.U32 R10, RZ, RZ, UR5 ;  /* 0x00000005ff0a7e24 */ /* 0x000fe4000f8e00ff */
[----:B------:R-:W-:Y:S01]  /*5250*/  IMAD.U32 R15, RZ, RZ, UR5 ;  /* 0x00000005ff0f7e24 */ /* 0x000fe2000f8e00ff */
[----:B--2---:R-:W-:Y:S04]  /*5260*/  IADD3 R8, P2, R202, UR4, RZ ;  /* 0x00000004ca087c10 */ /* 0x004fe8000ff5e0ff */
[----:B------:R-:W-:Y:S02]  /*5270*/  LEA R12, P1, R8, c[0x0][0x1f0], 0x1 ;  /* 0x00007c00080c7a11 */ /* 0x000fe400078208ff */
[----:B---3--:R-:W-:Y:S04]  /*5280*/  IADD3.X R9, R200, UR17, RZ, P2, !PT ;  /* 0x00000011c8097c10 */ /* 0x008fe800097fe4ff */
[----:B------:R-:W-:Y:S01]  /*5290*/  LEA.HI.X R13, R8, c[0x0][0x1f4], R9, 0x1, P1 ;  /* 0x00007d00080d7a11 */ /* 0x000fe200008f0c09 */
[----:B------:R-:W-:Y:S01]  /*52a0*/  IMAD.U32 R9, RZ, RZ, UR15 ;  /* 0x0000000fff097e24 */ /* 0x000fe2000f8e00ff */
[----:B------:R-:W-:Y:S02]  /*52b0*/  IADD3 R8, -R248, UR8, -R10 ;  /* 0x00000008f8087c10 */ /* 0x000fe4000fffe90a */
[----:B----4-:R-:W-:Y:S02]  /*52c0*/  IADD3 R11, P1, R204, UR5, RZ ;  /* 0x00000005cc0b7c10 */ /* 0x010fe4000ff3e0ff */
[----:B------:R-:W-:Y:S02]  /*52d0*/  ISETP.LT.OR P6, PT, R8, 0x1, !P5 ;  /* 0x000000010800780c */ /* 0x000fe40006fc1670 */
[----:B------:R-:W-:Y:S02]  /*52e0*/  IADD3 R9, P3, P2, R202, UR4, R9 ;  /* 0x00000004ca097c10 */ /* 0x000fe4000fa7e009 */
[----:B-----5:R-:W-:Y:S02]  /*52f0*/  LEA.HI.X.SX32 R15, R15, R201, 0x1, P1 ;  /* 0x000000c90f0f7211 */ /* 0x020fe400008f0eff */
[----:B------:R-:W-:Y:S02]  /*5300*/  ISETP.LT.OR P1, PT, R8, 0x1, !P4 ;  /* 0x000000010800780c */ /* 0x000fe40006721670 */
[----:B------:R-:W-:Y:S02]  /*5310*/  IADD3.X R16, R200, UR17, R16, P3, P2 ;  /* 0x00000011c8107c10 */ /* 0x000fe40009fe4410 */
[----:B------:R-:W1:Y:S01]  /*5320*/  S2R R200, SR_TID.X ;  /* 0x0000000000c87919 */ /* 0x000e620000002100 */
[----:B------:R-:W-:Y:S02]  /*5330*/  LEA R14, P2, R11, c[0x0][0x280], 0x2 ;  /* 0x0000a0000b0e7a11 */ /* 0x000fe400078410ff */
[----:B------:R-:W-:Y:S01]  /*5340*/  LEA R10, P3, R9, c[0x0][0x1f0], 0x1 ;  /* 0x00007c00090a7a11 */ /* 0x000fe200078608ff */
[----:B------:R-:W-:Y:S01]  /*5350*/  @!PT LDS RZ, [RZ] ;  /* 0x00000000fffff984 */ /* 0x000fe20000000800 */
[----:B------:R-:W-:Y:S01]  /*5360*/  @!PT LDS RZ, [RZ] ;  /* 0x00000000fffff984 */ /* 0x000fe20000000800 */
[----:B------:R-:W-:Y:S01]  /*5370*/  @!PT LDS RZ, [RZ] ;  /* 0x00000000fffff984 */ /* 0x000fe20000000800 */
[----:B------:R2:W-:Y:S01]  /*5380*/  LDGSTS.E.BYPASS.LTC128B.128 [R240+0x18080], [R12.64], !P6 ;  /* 0x180800000cf07fae */ /* 0x0005e2000f101d4c */
[----:B------:R-:W-:Y:S02]  /*5390*/  LEA.HI.X R15, R11, c[0x0][0x284], R15, 0x2, P2 ;  /* 0x0000a1000b0f7a11 */ /* 0x000fe400010f140f */
[----:B------:R-:W-:Y:S02]  /*53a0*/  LOP3.LUT P2, RZ, R242, 0x4, RZ, 0xc0, !PT ;  /* 0x00000004f2ff7812 */ /* 0x000fe4000784c0ff */
[----:B------:R2:W-:Y:S01]  /*53b0*/  LDGSTS.E.BYPASS.LTC128B.128 [R240+0x1a080], [R12.64+0x80], !P1 ;  /* 0x1a0800800cf07fae */ /* 0x0005e2000c901d4c */
[----:B------:R-:W-:Y:S02]  /*53c0*/  LEA.HI.X R11, R9, c[0x0][0x1f4], R16, 0x1, P3 ;  /* 0x00007d00090b7a11 */ /* 0x000fe400018f0c10 */
[----:B------:R-:W-:Y:S02]  /*53d0*/  ISETP.LT.OR P6, PT, R8, 0x1, !P2 ;  /* 0x000000010800780c */ /* 0x000fe400057c1670 */
[----:B------:R-:W-:Y:S02]  /*53e0*/  LOP3.LUT P3, RZ, R242, 0x8, RZ, 0xc0, !PT ;  /* 0x00000008f2ff7812 */ /* 0x000fe4000786c0ff */
[C---:B------:R-:W-:Y:S02]  /*53f0*/  ISETP.LT.OR P5, PT, R8.reuse, 0x21, !P5 ;  /* 0x000000210800780c */ /* 0x040fe40006fa1670 */
[C---:B------:R-:W-:Y:S02]  /*5400*/  ISETP.LT.OR P1, PT, R8.reuse, 0x1, !P3 ;  /* 0x000000010800780c */ /* 0x040fe40005f21670 */
[C---:B------:R-:W-:Y:S02]  /*5410*/  ISETP.LT.OR P4, PT, R8.reuse, 0x21, !P4 ;  /* 0x000000210800780c */ /* 0x040fe40006781670 */
[C---:B------:R-:W-:Y:S02]  /*5420*/  ISETP.LT.OR P2, PT, R8.reuse, 0x21, !P2 ;  /* 0x000000210800780c */ /* 0x040fe40005741670 */
[----:B------:R-:W-:Y:S01]  /*5430*/  ISETP.LT.OR P3, PT, R8, 0x21, !P3 ;  /* 0x000000210800780c */ /* 0x000fe20005f61670 */
[----:B------:R2:W-:Y:S01]  /*5440*/  LDGSTS.E.BYPASS.LTC128B.128 [R240+0x1c080], [R12.64+0x100], !P6 ;  /* 0x1c0801000cf07fae */ /* 0x0005e2000f101d4c */
[----:B-1----:R-:W-:Y:S05]  /*5450*/  @!P0 IMAD.SHL.U32 R8, R200, 0x10, RZ ;  /* 0x00000010c8088824 */ /* 0x002fea00078e00ff */
[----:B------:R2:W-:Y:S04]  /*5460*/  LDGSTS.E.BYPASS.LTC128B.128 [R240+0x1e080], [R12.64+0x180], !P1 ;  /* 0x1e0801800cf07fae */ /* 0x0005e8000c901d4c */
[----:B------:R2:W-:Y:S04]  /*5470*/  LDGSTS.E.BYPASS.LTC128B.128 [R240+0x19080], [R10.64], !P5 ;  /* 0x190800000af07fae */ /* 0x0005e8000e901d4c */
[----:B------:R2:W-:Y:S04]  /*5480*/  LDGSTS.E.BYPASS.LTC128B.128 [R240+0x1b080], [R10.64+0x80], !P4 ;  /* 0x1b0800800af07fae */ /* 0x0005e8000e101d4c */
[----:B------:R2:W-:Y:S04]  /*5490*/  LDGSTS.E.BYPASS.LTC128B.128 [R240+0x1d080], [R10.64+0x100], !P2 ;  /* 0x1d0801000af07fae */ /* 0x0005e8000d101d4c */
[----:B------:R2:W-:Y:S04]  /*54a0*/  LDGSTS.E.BYPASS.LTC128B.128 [R240+0x1f080], [R10.64+0x180], !P3 ;  /* 0x1f0801800af07fae */ /* 0x0005e8000d901d4c */
[----:B------:R2:W-:Y:S02]  /*54b0*/  @!P0 LDGSTS.E.BYPASS.LTC128B.128 [R8+0x20180], [R14.64] ;  /* 0x201800000e088fae */ /* 0x0005e4000b901d4c */
.L_x_893:
        /* <DEDUP_REMOVED lines=94> */
[C---:B------:R-:W-:Y:S01]  /*5aa0*/  LOP3.LUT P4, RZ, R243.reuse, 0x1, RZ, 0xc0, !PT ;  /* 0x00000001f3ff7812 */ /* 0x040fe2000788c0ff */
[----:B------:R-:W-:Y:S01]  /*5ab0*/  UIMAD.WIDE.U32 UR20, UR16, UR4, URZ ;  /* 0x00000004101472a5 */ /* 0x000fe2000f8e003f */
[----:B------:R-:W5:Y:S01]  /*5ac0*/  LDL R224, [R1+0x14] ;  /* 0x0000140001e07983 */ /* 0x000f620000100800 */
[----:B------:R-:W-:Y:S01]  /*5ad0*/  LOP3.LUT P3, RZ, R243, 0x2, RZ, 0xc0, !PT ;  /* 0x00000002f3ff7812 */ /* 0x000fe2000786c0ff */
[----:B------:R-:W-:Y:S02]  /*5ae0*/  USHF.R.S32.HI UR17, URZ, 0x1f, UR16 ;  /* 0x0000001f3f117899 */ /* 0x000fe40008011410 */
[----:B----4-:R-:W4:Y:S01]  /*5af0*/  LDL.64 R180, [R1+0x20] ;  /* 0x0000200001b47983 */ /* 0x010f220000100a00 */
[----:B------:R-:W-:Y:S02]  /*5b00*/  USHF.L.U32 UR18, UR20, 0x6, URZ ;  /* 0x0000000614127899 */ /* 0x000fe4000800063f */
[----:B------:R-:W-:Y:S01]  /*5b10*/  UIMAD UR17, UR17, UR4, URZ ;  /* 0x00000004111172a4 */ /* 0x000fe2000f8e023f */
[----:B---3--:R-:W3:Y:S03]  /*5b20*/  LDL R225, [R1+0x38] ;  /* 0x0000380001e17983 */ /* 0x008ee60000100800 */
[----:B------:R-:W-:Y:S04]  /*5b30*/  UIMAD UR17, UR16, UR5, UR17 ;  /* 0x00000005101172a4 */ /* 0x000fe8000f8e0211 */
[----:B------:R-:W-:Y:S04]  /*5b40*/  UIADD3 UR17, UR21, UR17, URZ ;  /* 0x0000001115117290 */ /* 0x000fe8000fffe03f */
[----:B------:R-:W-:Y:S02]  /*5b50*/  USHF.L.U64.HI UR20, UR20, 0x6, UR17 ;  /* 0x0000000614147899 */ /* 0x000fe40008010211 */
[----:B------:R-:W-:Y:S06]  /*5b60*/  USHF.L.U32 UR17, UR16, 0x6, URZ ;  /* 0x0000000610117899 */ /* 0x000fec000800063f */
[----:B------:R-:W-:Y:S02]  /*5b70*/  IMAD.U32 R6, RZ, RZ, UR17 ;  /* 0x00000011ff067e24 */ /* 0x000fe4000f8e00ff */
[----:B------:R-:W-:Y:S01]  /*5b80*/  IMAD.U32 R11, RZ, RZ, UR17 ;  /* 0x00000011ff0b7e24 */ /* 0x000fe2000f8e00ff */
[----:B--2---:R-:W-:Y:S01]  /*5b90*/  IADD3 R4, P2, R226, UR18, RZ ;  /* 0x00000012e2047c10 */ /* 0x004fe2000ff5e0ff */
[----:B------:R-:W-:Y:S03]  /*5ba0*/  ULEA UR18, UP0, UR4, UR18, 0x5 ;  /* 0x0000001204127291 */ /* 0x000fe6000f80283f */
[----:B------:R-:W-:Y:S01]  /*5bb0*/  LEA R8, P1, R4, c[0x0][0x160], 0x1 ;  /* 0x0000580004087a11 */ /* 0x000fe200078208ff */
[----:B------:R-:W-:Y:S01]  /*5bc0*/  ULEA.HI.X UR4, UR4, UR20, UR5, 0x5, UP0 ;  /* 0x0000001404047291 */ /* 0x000fe200080f2c05 */
[----:B-----5:R-:W-:Y:S04]  /*5bd0*/  IADD3.X R5, R224, UR20, RZ, P2, !PT ;  /* 0x00000014e0057c10 */ /* 0x020fe800097fe4ff */
[----:B------:R-:W-:Y:S02]  /*5be0*/  LEA.HI.X R9, R4, c[0x0][0x164], R5, 0x1, P1 ;  /* 0x0000590004097a11 */ /* 0x000fe400008f0c05 */
[----:B------:R-:W-:Y:S02]  /*5bf0*/  IADD3 R4, -R248, UR8, -R6 ;  /* 0x00000008f8047c10 */ /* 0x000fe4000fffe906 */
[----:B----4-:R-:W-:Y:S02]  /*5c00*/  IADD3 R7, P1, R180, UR17, RZ ;  /* 0x00000011b4077c10 */ /* 0x010fe4000ff3e0ff */
[C---:B------:R-:W-:Y:S02]  /*5c10*/  ISETP.LT.OR P6, PT, R4.reuse, 0x1, !P4 ;  /* 0x000000010400780c */ /* 0x040fe400067c1670 */
[----:B------:R-:W-:Y:S02]  /*5c20*/  ISETP.LT.OR P5, PT, R4, 0x1, !P3 ;  /* 0x000000010400780c */ /* 0x000fe40005fa1670 */
[----:B------:R-:W-:Y:S02]  /*5c30*/  IADD3 R5, P2, R226, UR18, RZ ;  /* 0x00000012e2057c10 */ /* 0x000fe4000ff5e0ff */
[----:B---3--:R-:W-:Y:S02]  /*5c40*/  LEA.HI.X.SX32 R11, R11, R225, 0x1, P1 ;  /* 0x000000e10b0b7211 */ /* 0x008fe400008f0eff */
[----:B------:R-:W-:Y:S02]  /*5c50*/  LEA R10, P1, R7, c[0x0][0x258], 0x2 ;  /* 0x00009600070a7a11 */ /* 0x000fe400078210ff */
[----:B------:R-:W-:Y:S02]  /*5c60*/  IADD3.X R12, R224, UR4, RZ, P2, !PT ;  /* 0x00000004e00c7c10 */ /* 0x000fe400097fe4ff */
[----:B------:R-:W2:Y:S01]  /*5c70*/  S2R R224, SR_TID.X ;  /* 0x0000000000e07919 */ /* 0x000ea20000002100 */
[----:B------:R-:W-:Y:S02]  /*5c80*/  LEA R6, P2, R5, c[0x0][0x160], 0x1 ;  /* 0x0000580005067a11 */ /* 0x000fe400078408ff */
[----:B------:R-:W-:Y:S01]  /*5c90*/  LEA.HI.X R11, R7, c[0x0][0x25c], R11, 0x2, P1 ;  /* 0x00009700070b7a11 */ /* 0x000fe200008f140b */
[----:B------:R-:W-:Y:S01]  /*5ca0*/  @!PT LDS RZ, [RZ] ;  /* 0x00000000fffff984 */ /* 0x000fe20000000800 */
[----:B------:R-:W-:Y:S01]  /*5cb0*/  @!PT LDS RZ, [RZ] ;  /* 0x00000000fffff984 */ /* 0x000fe20000000800 */
[----:B------:R-:W-:Y:S01]  /*5cc0*/  @!PT LDS RZ, [RZ] ;  /* 0x00000000fffff984 */ /* 0x000fe20000000800 */
[----:B------:R3:W-:Y:S01]  /*5cd0*/  LDGSTS.E.BYPASS.LTC128B.128 [R240+0x10080], [R8.64], !P6 ;  /* 0x1008000008f07fae */ /* 0x0007e2000f101d4c */
[----:B------:R-:W-:Y:S02]  /*5ce0*/  LOP3.LUT P1, RZ, R243, 0x4, RZ, 0xc0, !PT ;  /* 0x00000004f3ff7812 */ /* 0x000fe4000782c0ff */
[----:B------:R-:W-:Y:S01]  /*5cf0*/  LEA.HI.X R7, R5, c[0x0][0x164], R12, 0x1, P2 ;  /* 0x0000590005077a11 */ /* 0x000fe200010f0c0c */
[----:B------:R3:W-:Y:S01]  /*5d00*/  LDGSTS.E.BYPASS.LTC128B.128 [R240+0x12080], [R8.64+0x80], !P5 ;  /* 0x1208008008f07fae */ /* 0x0007e2000e901d4c */
[C---:B------:R-:W-:Y:S02]  /*5d10*/  ISETP.LT.OR P6, PT, R4.reuse, 0x1, !P1 ;  /* 0x000000010400780c */ /* 0x040fe40004fc1670 */
[----:B------:R-:W-:Y:S02]  /*5d20*/  LOP3.LUT P2, RZ, R243, 0x8, RZ, 0xc0, !PT ;  /* 0x00000008f3ff7812 */ /* 0x000fe4000784c0ff */
[C---:B------:R-:W-:Y:S02]  /*5d30*/  ISETP.LT.OR P4, PT, R4.reuse, 0x21, !P4 ;  /* 0x000000210400780c */ /* 0x040fe40006781670 */
[C---:B------:R-:W-:Y:S02]  /*5d40*/  ISETP.LT.OR P5, PT, R4.reuse, 0x1, !P2 ;  /* 0x000000010400780c */ /* 0x040fe400057a1670 */
[C---:B------:R-:W-:Y:S02]  /*5d50*/  ISETP.LT.OR P3, PT, R4.reuse, 0x21, !P3 ;  /* 0x000000210400780c */ /* 0x040fe40005f61670 */
[C---:B------:R-:W-:Y:S02]  /*5d60*/  ISETP.LT.OR P1, PT, R4.reuse, 0x21, !P1 ;  /* 0x000000210400780c */ /* 0x040fe40004f21670 */
[----:B------:R-:W-:Y:S01]  /*5d70*/  ISETP.LT.OR P2, PT, R4, 0x21, !P2 ;  /* 0x000000210400780c */ /* 0x000fe20005741670 */
[----:B------:R3:W-:Y:S01]  /*5d80*/  LDGSTS.E.BYPASS.LTC128B.128 [R240+0x14080], [R8.64+0x100], !P6 ;  /* 0x1408010008f07fae */ /* 0x0007e2000f101d4c */
[----:B--2---:R-:W-:Y:S05]  /*5d90*/  @!P0 IMAD.SHL.U32 R4, R224, 0x10, RZ ;  /* 0x00000010e0048824 */ /* 0x004fea00078e00ff */
[----:B------:R3:W-:Y:S04]  /*5da0*/  LDGSTS.E.BYPASS.LTC128B.128 [R240+0x16080], [R8.64+0x180], !P5 ;  /* 0x1608018008f07fae */ /* 0x0007e8000e901d4c */
[----:B------:R3:W-:Y:S04]  /*5db0*/  LDGSTS.E.BYPASS.LTC128B.128 [R240+0x11080], [R6.64], !P4 ;  /* 0x1108000006f07fae */ /* 0x0007e8000e101d4c */
[----:B------:R3:W-:Y:S04]  /*5dc0*/  LDGSTS.E.BYPASS.LTC128B.128 [R240+0x13080], [R6.64+0x80], !P3 ;  /* 0x1308008006f07fae */ /* 0x0007e8000d901d4c */
[----:B------:R3:W-:Y:S04]  /*5dd0*/  LDGSTS.E.BYPASS.LTC128B.128 [R240+0x15080], [R6.64+0x100], !P1 ;  /* 0x1508010006f07fae */ /* 0x0007e8000c901d4c */
[----:B------:R3:W-:Y:S04]  /*5de0*/  LDGSTS.E.BYPASS.LTC128B.128 [R240+0x17080], [R6.64+0x180], !P2 ;  /* 0x1708018006f07fae */ /* 0x0007e8000d101d4c */
[----:B------:R3:W-:Y:S02]  /*5df0*/  @!P0 LDGSTS.E.BYPASS.LTC128B.128 [R4+0x20080], [R10.64] ;  /* 0x200800000a048fae */ /* 0x0007e4000b901d4c */
.L_x_894:
        /* <DEDUP_REMOVED lines=218> */
.L_x_884:
[----:B------:R-:W-:Y:S05]  /*6ba0*/  @P3 EXIT ;  /* 0x000000000000394d */ /* 0x000fea0003800000 */
[----:B------:R-:W2:Y:S01]  /*6bb0*/  LDL.LU R9, [R1+0x3c] ;  /* 0x00003c0001097983 */ /* 0x000ea20000300800 */
[----:B------:R-:W-:-:S04]  /*6bc0*/  ISETP.NE.U32.AND P2, PT, RZ, c[0x0][0x360], PT ;  /* 0x0000d800ff007a0c */ /* 0x000fc80003f45070 */
[----:B------:R-:W-:-:S13]  /*6bd0*/  ISETP.NE.AND.EX P2, PT, RZ, c[0x0][0x364], PT, P2 ;  /* 0x0000d900ff007a0c */ /* 0x000fda0003f45320 */
[----:B------:R-:W-:-:S04]  /*6be0*/  @P2 IMAD.MOV.U32 R2, RZ, RZ, 0x4 ;  /* 0x00000004ff022424 */ /* 0x000fc800078e00ff */
[----:B--2---:R-:W-:-:S05]  /*6bf0*/  @P2 IMAD.WIDE R2, R9, R2, c[0x0][0x360] ;  /* 0x0000d80009022625 */ /* 0x004fca00078e0202 */
[----:B------:R1:W2:Y:S01]  /*6c00*/  @P2 LDG.E R0, [R2.64] ;  /* 0x0000000c02002981 */ /* 0x0002a2000c1e1900 */
        /* <DEDUP_REMOVED lines=173> */
.L_x_896:
        /* <DEDUP_REMOVED lines=10> */
.L_x_1168:


//--------------------- .text._ZN7cutlass13device_kernelIN5flash19enable_sm80_to_sm89INS1_16FlashAttnBwdSm80INS1_25CollectiveMainloopBwdSm80ILi1ELi1EN4cute5tupleIJNS5_1CILi64EEES8_NS7_ILi256EEEEEENS_10bfloat16_tEfNS_4arch4Sm80ELb1ELb0ELb1ELb0ELb0ELb0ELb0ELb0ELi2ELi4ELi2ELi2ELb0EEENS1_21CollectiveEpilogueBwdISA_SB_SD_Li256ELb0ELb0ELi4EEENS1_25SingleTileBwdLPTSchedulerILb0ELi64ELb0EEEEEEEEEvNT_6ParamsE --------------------------
	.section	.text._ZN7cutlass13device_kernelIN5flash19enable_sm80_to_sm89INS1_16FlashAttnBwdSm80INS1_25CollectiveMainloopBwdSm80ILi1ELi1EN4cute5tupleIJNS5_1CILi64EEES8_NS7_ILi256EEEEEENS_10bfloat16_tEfNS_4arch4Sm80ELb1ELb0ELb1ELb0ELb0ELb0ELb0ELb0ELi2ELi4ELi2ELi2ELb0EEENS1_21CollectiveEpilogueBwdISA_SB_SD_Li256ELb0ELb0ELi4EEENS1_25SingleTileBwdLPTSchedulerILb0ELi64ELb0EEEEEEEEEvNT_6ParamsE,"ax",@progbits
	.sectioninfo	@"SHI_REGISTERS=255"
	.align	128
.text._ZN7cutlass13device_kernelIN5flash19enable_sm80_to_sm89INS1_16FlashAttnBwdSm80INS1_25CollectiveMainloopBwdSm80ILi1ELi1EN4cute5tupleIJNS5_1CILi64EEES8_NS7_ILi256EEEEEENS_10bfloat16_tEfNS_4arch4Sm80ELb1ELb0ELb1ELb0ELb0ELb0ELb0ELb0ELi2ELi4ELi2ELi2ELb0EEENS1_21CollectiveEpilogueBwdISA_SB_SD_Li256ELb0ELb0ELi4EEENS1_25SingleTileBwdLPTSchedulerILb0ELi64ELb0EEEEEEEEEvNT_6ParamsE:
        .type           _ZN7cutlass13device_kernelIN5flash19enable_sm80_to_sm89INS1_16FlashAttnBwdSm80INS1_25CollectiveMainloopBwdSm80ILi1ELi1EN4cute5tupleIJNS5_1CILi64EEES8_NS7_ILi256EEEEEENS_10bfloat16_tEfNS_4arch4Sm80ELb1ELb0ELb1ELb0ELb0ELb0ELb0ELb0ELi2ELi4ELi2ELi2ELb0EEENS1_21CollectiveEpilogueBwdISA_SB_SD_Li256ELb0ELb0ELi4EEENS1_25SingleTileBwdLPTSchedulerILb0ELi64ELb0EEEEEEEEEvNT_6ParamsE,@function
        .size           _ZN7cutlass13device_kernelIN5flash19enable_sm80_to_sm89INS1_16FlashAttnBwdSm80INS1_25CollectiveMainloopBwdSm80ILi1ELi1EN4cute5tupleIJNS5_1CILi64EEES8_NS7_ILi256EEEEEENS_10bfloat16_tEfNS_4arch4Sm80ELb1ELb0ELb1ELb0ELb0ELb0ELb0ELb0ELi2ELi4ELi2ELi2ELb0EEENS1_21CollectiveEpilogueBwdISA_SB_SD_Li256ELb0ELb0ELi4EEENS1_25SingleTileBwdLPTSchedulerILb0ELi64ELb0EEEEEEEEEvNT_6ParamsE,(.L_x_1169 - _ZN7cutlass13device_kernelIN5flash19enable_sm80_to_sm89INS1_16FlashAttnBwdSm80INS1_25CollectiveMainloopBwdSm80ILi1ELi1EN4cute5tupleIJNS5_1CILi64EEES8_NS7_ILi256EEEEEENS_10bfloat16_tEfNS_4arch4Sm80ELb1ELb0ELb1ELb0ELb0ELb0ELb0ELb0ELi2ELi4ELi2ELi2ELb0EEENS1_21CollectiveEpilogueBwdISA_SB_SD_Li256ELb0ELb0ELi4EEENS1_25SingleTileBwdLPTSchedulerILb0ELi64ELb0EEEEEEEEEvNT_6ParamsE)
        .other          _ZN7cutlass13device_kernelIN5flash19enable_sm80_to_sm89INS1_16FlashAttnBwdSm80INS1_25CollectiveMainloopBwdSm80ILi1ELi1EN4cute5tupleIJNS5_1CILi64EEES8_NS7_ILi256EEEEEENS_10bfloat16_tEfNS_4arch4Sm80ELb1ELb0ELb1ELb0ELb0ELb0ELb0ELb0ELi2ELi4ELi2ELi2ELb0EEENS1_21CollectiveEpilogueBwdISA_SB_SD_Li256ELb0ELb0ELi4EEENS1_25SingleTileBwdLPTSchedulerILb0ELi64ELb0EEEEEEEEEvNT_6ParamsE,@"STO_CUDA_ENTRY STV_DEFAULT"
_ZN7cutlass13device_kernelIN5flash19enable_sm80_to_sm89INS1_16FlashAttnBwdSm80INS1_25CollectiveMainloopBwdSm80ILi1ELi1EN4cute5tupleIJNS5_1CILi64EEES8_NS7_ILi256EEEEEENS_10bfloat16_tEfNS_4arch4Sm80ELb1ELb0ELb1ELb0ELb0ELb0ELb0ELb0ELi2ELi4ELi2ELi2ELb0EEENS1_21CollectiveEpilogueBwdISA_SB_SD_Li256ELb0ELb0ELi4EEENS1_25SingleTileBwdLPTSchedulerILb0ELi64ELb0EEEEEEEEEvNT_6ParamsE:
[----:B------:R-:W-:Y:S02]  /*0000*/  MOV R1, c[0x0][0x28] ;  /* 0x00000a0000017a02 */ /* 0x000fe40000000f00 */
[----:B------:R-:W1:Y:S01]  /*0010*/  S2R R248, SR_TID.X ;  /* 0x0000000000f87919 */ /* 0x000e620000002100 */
[----:B------:R-:W2:Y:S01]  /*0020*/  S2UR UR4, SR_CTAID.X ;  /* 0x00000000000479c3 */ /* 0x000ea20000002500 */
        /* <DEDUP_REMOVED lines=25> */
.L_x_898:
[----:B------:R-:W-:Y:S02]  /*01c0*/  ULDC UR7, c[0x0][0x3ac] ;  /* 0x0000eb0000077ab9 */ /* 0x000fe40000000800 */
[----:B------:R-:W-:Y:S02]  /*01d0*/  UISETP.NE.AND UP0, UPT, UR7, 0x1, UPT ;  /* 0x000000010700788c */ /* 0x000fe4000bf05270 */
[----:B------:R-:W-:Y:S02]  /*01e0*/  ULDC.64 UR4, c[0x0][0x3b0] ;  /* 0x0000ec0000047ab9 */ /* 0x000fe40000000a00 */
[----:B------:R-:W-:Y:S02]  /*01f0*/  UIMAD.WIDE.U32 UR10, UR6, UR4, URZ ;  /* 0x00000004060a72a5 */ /* 0x000fe4000f8e003f */
[----:B------:R-:W-:-:S05]  /*0200*/  UMOV UR15, UR6 ;  /* 0x00000006000f7c82 */ /* 0x000fca0008000000 */
[----:B------:R-:W-:-:S04]  /*0210*/  @UP0 USHF.R.U32.HI UR15, URZ, UR5, UR11 ;  /* 0x000000053f0f0299 */ /* 0x000fc8000801160b */
[----:B------:R-:W-:-:S04]  /*0220*/  UIMAD UR7, UR15, UR7, URZ ;  /* 0x000000070f0772a4 */ /* 0x000fc8000f8e023f */
.L_x_899:
[----:B------:R-:W-:Y:S02]  /*0230*/  UIADD3 UR9, UR6, -UR7, URZ ;  /* 0x8000000706097290 */ /* 0x000fe4000fffe03f */
[----:B------:R-:W-:Y:S02]  /*0240*/  ULDC.64 UR4, c[0x0][0x3a8] ;  /* 0x0000ea0000047ab9 */ /* 0x000fe40000000a00 */
[----:B------:R-:W-:Y:S02]  /*0250*/  ULDC.64 UR6, c[0x0][0x3a0] ;  /* 0x0000e80000067ab9 */ /* 0x000fe40000000a00 */
[----:B------:R-:W-:Y:S02]  /*0260*/  UISETP.NE.AND UP0, UPT, UR6, 0x1, UPT ;  /* 0x000000010600788c */ /* 0x000fe4000bf05270 */
[----:B------:R-:W-:-:S04]  /*0270*/  UIMAD UR5, UR8, UR5, UR9 ;  /* 0x00000005080572a4 */ /* 0x000fc8000f8e0209 */
[----:B------:R-:W-:-:S03]  /*0280*/  UIMAD.WIDE.U32 UR8, UR5, UR7, URZ ;  /* 0x00000007050872a5 */ /* 0x000fc6000f8e003f */
[----:B------:R-:W-:Y:S02]  /*0290*/  UMOV UR14, UR5 ;  /* 0x00000005000e7c82 */ /* 0x000fe40008000000 */
[----:B------:R-:W-:-:S04]  /*02a0*/  @UP0 USHF.R.U32.HI UR14, URZ, UR4, UR9 ;  /* 0x000000043f0e0299 */ /* 0x000fc80008011609 */
[----:B------:R-:W-:-:S04]  /*02b0*/  UIADD3 UR13, -UR14, URZ, URZ ;  /* 0x0000003f0e0d7290 */ /* 0x000fc8000fffe13f */
[----:B------:R-:W-:Y:S01]  /*02c0*/  UIMAD UR13, UR13, UR6, UR5 ;  /* 0x000000060d0d72a4 */ /* 0x000fe2000f8e0205 */
[----:B------:R-:W-:Y:S05]  /*02d0*/  BRA `(.L_x_900) ;  /* 0x0000025000007947 */ /* 0x000fea0003800000 */
.L_x_897:
        /* <DEDUP_REMOVED lines=20> */
.L_x_901:
[----:B------:R-:W-:Y:S02]  /*0420*/  ULDC UR7, c[0x0][0x3ac] ;  /* 0x0000eb0000077ab9 */ /* 0x000fe40000000800 */
[----:B------:R-:W-:Y:S02]  /*0430*/  UISETP.NE.AND UP0, UPT, UR7, 0x1, UPT ;  /* 0x000000010700788c */ /* 0x000fe4000bf05270 */
[----:B------:R-:W-:Y:S02]  /*0440*/  ULDC.64 UR4, c[0x0][0x3b0] ;  /* 0x0000ec0000047ab9 */ /* 0x000fe40000000a00 */
[----:B------:R-:W-:Y:S02]  /*0450*/  UIMAD.WIDE.U32 UR10, UR6, UR4, URZ ;  /* 0x00000004060a72a5 */ /* 0x000fe4000f8e003f */
[----:B------:R-:W-:-:S05]  /*0460*/  UMOV UR15, UR6 ;  /* 0x00000006000f7c82 */ /* 0x000fca0008000000 */
[----:B------:R-:W-:-:S04]  /*0470*/  @UP0 USHF.R.U32.HI UR15, URZ, UR5, UR11 ;  /* 0x000000053f0f0299 */ /* 0x000fc8000801160b */
[----:B------:R-:W-:-:S04]  /*0480*/  UIMAD UR7, UR15, UR7, URZ ;  /* 0x000000070f0772a4 */ /* 0x000fc8000f8e023f */
.L_x_902:
        /* <DEDUP_REMOVED lines=9> */
[----:B------:R-:W-:Y:S02]  /*0520*/  UIMAD UR13, UR13, UR6, UR5 ;  /* 0x000000060d0d72a4 */ /* 0x000fe4000f8e0205 */
.L_x_900:
        /* <DEDUP_REMOVED lines=16> */
[----:B------:R-:W-:Y:S01]  /*0630*/  UIADD3 UR6, UR6, 0x3f, URZ ;  /* 0x0000003f06067890 */ /* 0x000fe2000fffe03f */
[----:B------:R-:W-:Y:S01]  /*0640*/  CS2R R12, SRZ ;  /* 0x00000000000c7805 */ /* 0x000fe2000001ff00 */
[----:B------:R-:W-:Y:S01]  /*0650*/  USHF.R.S32.HI UR4, URZ, 0x1f, UR5 ;  /* 0x0000001f3f047899 */ /* 0x000fe20008011405 */
[----:B------:R-:W-:Y:S01]  /*0660*/  MOV R152, RZ ;  /* 0x000000ff00987202 */ /* 0x000fe20000000f00 */
[----:B------:R-:W-:Y:S01]  /*0670*/  ULDC.64 UR16, c[0x0][0x118] ;  /* 0x0000460000107ab9 */ /* 0x000fe20000000a00 */
        /* <DEDUP_REMOVED lines=15> */
[----:B------:R-:W-:Y:S01]  /*0770*/  MOV R144, RZ ;  /* 0x000000ff00907202 */ /* 0x000fe20000000f00 */
[----:B------:R-:W-:Y:S01]  /*0780*/  IMAD.MOV.U32 R138, RZ, RZ, RZ ;  /* 0x000000ffff8a7224 */ /* 0x000fe200078e00ff */
[----:B------:R-:W-:Y:S01]  /*0790*/  UISETP.GT.AND UP0, UPT, UR12, UR11, UPT ;  /* 0x0000000b0c00728c */ /* 0x000fe2000bf04270 */
[----:B------:R-:W-:Y:S01]  /*07a0*/  CS2R R20, SRZ ;  /* 0x0000000000147805 */ /* 0x000fe2000001ff00 */
[----:B------:R-:W-:Y:S01]  /*07b0*/  MOV R136, RZ ;  /* 0x000000ff00887202 */ /* 0x000fe20000000f00 */
[----:B------:R-:W-:Y:S01]  /*07c0*/  IMAD.MOV.U32 R134, RZ, RZ, RZ ;  /* 0x000000ffff867224 */ /* 0x000fe200078e00ff */
[----:B------:R-:W-:Y:S01]  /*07d0*/  CS2R R22, SRZ ;  /* 0x0000000000167805 */ /* 0x000fe2000001ff00 */
[----:B------:R-:W-:Y:S01]  /*07e0*/  MOV R132, RZ ;  /* 0x000000ff00847202 */ /* 0x000fe20000000f00 */
[----:B------:R-:W-:Y:S01]  /*07f0*/  IMAD.MOV.U32 R126, RZ, RZ, RZ ;  /* 0x000000ffff7e7224 */ /* 0x000fe200078e00ff */
[----:B------:R-:W-:Y:S01]  /*0800*/  PLOP3.LUT P1, PT, PT, PT, UP0, 0x80, 0x0 ;  /* 0x000000000000781c */ /* 0x000fe20003f2f008 */
        /* <DEDUP_REMOVED lines=54> */
[----:B------:R-:W-:Y:S01]  /*0b70*/  ULDC.64 UR4, c[0x0][0x248] ;  /* 0x0000920000047ab9 */ /* 0x000fe20000000a00 */
[--C-:B------:R-:W-:Y:S01]  /*0b80*/  SHF.R.S32.HI R20, RZ, 0x1f, R248.reuse ;  /* 0x0000001fff147819 */ /* 0x100fe200000114f8 */
[----:B------:R-:W-:Y:S01]  /*0b90*/  UISETP.NE.AND UP0, UPT, UR4, 0x1, UPT ;  /* 0x000000010400788c */ /* 0x000fe2000bf05270 */
[----:B------:R-:W-:Y:S01]  /*0ba0*/  SHF.R.S32.HI R249, RZ, 0x1f, R248 ;  /* 0x0000001ffff97819 */ /* 0x000fe200000114f8 */
[----:B------:R-:W-:Y:S01]  /*0bb0*/  UIMAD.WIDE.U32 UR8, UR13, UR5, URZ ;  /* 0x000000050d0872a5 */ /* 0x000fe2000f8e003f */
[----:B------:R-:W-:Y:S01]  /*0bc0*/  LEA.HI R0, R20, R248, RZ, 0x3 ;  /* 0x000000f814007211 */ /* 0x000fe200078f18ff */
[----:B------:R-:W-:Y:S01]  /*0bd0*/  ULDC UR4, c[0x0][0x250] ;  /* 0x0000940000047ab9 */ /* 0x000fe20000000800 */
[----:B------:R-:W-:Y:S01]  /*0be0*/  IMAD.U32 R2, RZ, RZ, UR13 ;  /* 0x0000000dff027e24 */ /* 0x000fe2000f8e00ff */
[----:B------:R-:W-:Y:S01]  /*0bf0*/  UMOV UR7, UR13 ;  /* 0x0000000d00077c82 */ /* 0x000fe20008000000 */
[----:B------:R-:W-:Y:S01]  /*0c00*/  LOP3.LUT R3, R0, 0xfffffff8, RZ, 0xc0, !PT ;  /* 0xfffffff800037812 */ /* 0x000fe200078ec0ff */
[----:B------:R-:W-:Y:S01]  /*0c10*/  IMAD.U32 R8, RZ, RZ, UR15 ;  /* 0x0000000fff087e24 */ /* 0x000fe2000f8e00ff */
[----:B------:R-:W-:Y:S01]  /*0c20*/  SHF.R.S32.HI R250, RZ, 0x3, R0 ;  /* 0x00000003fffa7819 */ /* 0x000fe20000011400 */
[----:B------:R-:W-:Y:S01]  /*0c30*/  IMAD.WIDE.U32 R22, R2, c[0x0][0x238], R248 ;  /* 0x00008e0002167a25 */ /* 0x000fe200078e00f8 */
[----:B------:R-:W-:Y:S01]  /*0c40*/  @UP0 UMOV UR5, UR9 ;  /* 0x0000000900050c82 */ /* 0x000fe20008000000 */
[----:B------:R-:W-:Y:S01]  /*0c50*/  LOP3.LUT R252, R252, 0xfffffffe, RZ, 0xc0, !PT ;  /* 0xfffffffefcfc7812 */ /* 0x000fe200078ec0ff */
[----:B------:R-:W-:Y:S01]  /*0c60*/  @UP0 USHF.R.U32.HI UR7, URZ, UR4, UR5 ;  /* 0x000000043f070299 */ /* 0x000fe20008011605 */
[----:B------:R-:W-:Y:S01]  /*0c70*/  IMAD.IADD R32, R248, 0x1, -R3 ;  /* 0x00000001f8207824 */ /* 0x000fe200078e0a03 */
[----:B------:R-:W-:Y:S01]  /*0c80*/  SHF.R.S32.HI R251, RZ, 0x1f, R250 ;  /* 0x0000001ffffb7819 */ /* 0x000fe200000114fa */
[----:B------:R-:W-:Y:S01]  /*0c90*/  ULDC.64 UR4, c[0x0][0x1e0] ;  /* 0x0000780000047ab9 */ /* 0x000fe20000000a00 */
[----:B------:R-:W-:Y:S01]  /*0ca0*/  IMAD.U32 R16, RZ, RZ, UR13 ;  /* 0x0000000dff107e24 */ /* 0x000fe2000f8e00ff */
[----:B------:R-:W-:Y:S01]  /*0cb0*/  USHF.R.S32.HI UR6, URZ, 0x1f, UR7 ;  /* 0x0000001f3f067899 */ /* 0x000fe20008011407 */
[----:B------:R-:W-:Y:S01]  /*0cc0*/  IMAD.SHL.U32 R2, R32, 0x8, RZ ;  /* 0x0000000820027824 */ /* 0x000fe200078e00ff */
[----:B------:R-:W-:Y:S01]  /*0cd0*/  USHF.R.S32.HI UR9, URZ, 0x1f, UR14 ;  /* 0x0000001f3f097899 */ /* 0x000fe2000801140e */
[----:B------:R-:W-:Y:S01]  /*0ce0*/  IMAD.U32 R10, RZ, RZ, UR7 ;  /* 0x00000007ff0a7e24 */ /* 0x000fe2000f8e00ff */
[----:B------:R-:W-:Y:S01]  /*0cf0*/  UIMAD UR4, UR6, UR4, URZ ;  /* 0x00000004060472a4 */ /* 0x000fe2000f8e023f */
[----:B------:R-:W-:Y:S01]  /*0d00*/  IMAD R0, R251, c[0x0][0x178], RZ ;  /* 0x00005e00fb007a24 */ /* 0x000fe200078e02ff */
[----:B------:R-:W-:Y:S01]  /*0d10*/  SHF.R.S32.HI R3, RZ, 0x1f, R2 ;  /* 0x0000001fff037819 */ /* 0x000fe20000011402 */
[----:B------:R-:W-:Y:S01]  /*0d20*/  IMAD.WIDE R8, R8, 0x40, R250 ;  /* 0x0000004008087825 */ /* 0x000fe200078e02fa */
[----:B------:R-:W-:Y:S01]  /*0d30*/  UIMAD UR8, UR7, UR5, UR4 ;  /* 0x00000005070872a4 */ /* 0x000fe2000f8e0204 */
[----:B------:R-:W-:Y:S01]  /*0d40*/  ISETP.GE.AND P4, PT, R2, c[0x0][0x1cc], PT ;  /* 0x0000730002007a0c */ /* 0x000fe20003f86270 */
[----:B------:R-:W-:Y:S01]  /*0d50*/  USHF.R.S32.HI UR20, URZ, 0x1f, UR13 ;  /* 0x0000001f3f147899 */ /* 0x000fe2000801140d */
[----:B------:R-:W-:Y:S01]  /*0d60*/  IMAD.WIDE.U32 R4, R10, c[0x0][0x1e0], R2 ;  /* 0x000078000a047a25 */ /* 0x000fe200078e0002 */
[----:B------:R-:W-:Y:S01]  /*0d70*/  ULDC.64 UR4, c[0x0][0x1b0] ;  /* 0x00006c0000047ab9 */ /* 0x000fe20000000a00 */
[----:B------:R-:W-:Y:S01]  /*0d80*/  IADD3 R28, R2, 0x40, RZ ;  /* 0x00000040021c7810 */ /* 0x000fe20007ffe0ff */
[----:B------:R-:W-:Y:S01]  /*0d90*/  UIMAD UR4, UR6, UR4, URZ ;  /* 0x00000004060472a4 */ /* 0x000fe2000f8e023f */
[C---:B------:R-:W-:Y:S01]  /*0da0*/  IMAD R0, R250.reuse, c[0x0][0x17c], R0 ;  /* 0x00005f00fa007a24 */ /* 0x040fe200078e0200 */
[----:B------:R-:W-:Y:S01]  /*0db0*/  IADD3 R7, R5, UR8, RZ ;  /* 0x0000000805077c10 */ /* 0x000fe2000fffe0ff */
[--C-:B------:R-:W-:Y:S01]  /*0dc0*/  IMAD.WIDE.U32 R12, R250, c[0x0][0x178], R2.reuse ;  /* 0x00005e00fa0c7a25 */ /* 0x100fe200078e0002 */
[----:B------:R-:W-:Y:S01]  /*0dd0*/  UIMAD UR8, UR7, UR5, UR4 ;  /* 0x00000005070872a4 */ /* 0x000fe2000f8e0204 */
[----:B------:R-:W-:Y:S01]  /*0de0*/  IADD3 R26, R2, 0x80, RZ ;  /* 0x00000080021a7810 */ /* 0x000fe20007ffe0ff */
[----:B------:R-:W-:Y:S01]  /*0df0*/  USHF.R.S32.HI UR19, URZ, 0x1f, UR11 ;  /* 0x0000001f3f137899 */ /* 0x000fe2000801140b */
[----:B------:R-:W-:Y:S01]  /*0e00*/  IMAD.WIDE.U32 R10, R10, c[0x0][0x1b0], R2 ;  /* 0x00006c000a0a7a25 */ /* 0x000fe200078e0002 */
[----:B------:R-:W-:Y:S01]  /*0e10*/  ULDC.64 UR6, c[0x0][0x1e8] ;  /* 0x00007a0000067ab9 */ /* 0x000fe20000000a00 */
[----:B------:R-:W-:Y:S01]  /*0e20*/  IADD3 R27, R2, 0xc0, RZ ;  /* 0x000000c0021b7810 */ /* 0x000fe20007ffe0ff */
[----:B------:R-:W-:Y:S01]  /*0e30*/  ULDC.64 UR4, c[0x0][0x1b8] ;  /* 0x00006e0000047ab9 */ /* 0x000fe20000000a00 */
[----:B------:R-:W-:Y:S01]  /*0e40*/  IMAD.IADD R13, R13, 0x1, R0 ;  /* 0x000000010d0d7824 */ /* 0x000fe200078e0200 */
[----:B------:R-:W-:Y:S01]  /*0e50*/  UIMAD UR6, UR9, UR6, URZ ;  /* 0x00000006090672a4 */ /* 0x000fe2000f8e023f */
[----:B------:R-:W-:Y:S01]  /*0e60*/  IMAD.MOV.U32 R6, RZ, RZ, R4 ;  /* 0x000000ffff067224 */ /* 0x000fe200078e0004 */
[----:B------:R-:W-:Y:S01]  /*0e70*/  IADD3 R5, R11, UR8, RZ ;  /* 0x000000080b057c10 */ /* 0x000fe2000fffe0ff */
[----:B------:R-:W-:Y:S01]  /*0e80*/  IMAD.U32 R0, RZ, RZ, UR14 ;  /* 0x0000000eff007e24 */ /* 0x000fe2000f8e00ff */
[----:B------:R-:W-:Y:S01]  /*0e90*/  UIMAD UR4, UR9, UR4, URZ ;  /* 0x00000004090472a4 */ /* 0x000fe2000f8e023f */
[----:B------:R-:W-:Y:S01]  /*0ea0*/  IMAD.U32 R11, RZ, RZ, UR14 ;  /* 0x0000000eff0b7e24 */ /* 0x000fe2000f8e00ff */
[----:B------:R-:W-:Y:S01]  /*0eb0*/  UIMAD UR7, UR14, UR7, UR6 ;  /* 0x000000070e0772a4 */ /* 0x000fe2000f8e0206 */
[----:B------:R-:W-:Y:S01]  /*0ec0*/  IMAD.MOV.U32 R4, RZ, RZ, R10 ;  /* 0x000000ffff047224 */ /* 0x000fe200078e000a */
[----:B------:R-:W-:Y:S01]  /*0ed0*/  UIMAD UR6, UR14, UR5, UR4 ;  /* 0x000000050e0672a4 */ /* 0x000fe2000f8e0204 */
[----:B------:R-:W-:Y:S01]  /*0ee0*/  IMAD.WIDE.U32 R6, R0, c[0x0][0x1e8], R6 ;  /* 0x00007a0000067a25 */ /* 0x000fe200078e0006 */
[----:B------:R-:W-:Y:S01]  /*0ef0*/  ULDC UR8, c[0x0][0x198] ;  /* 0x0000660000087ab9 */ /* 0x000fe20000000800 */
[----:B------:R-:W-:Y:S01]  /*0f00*/  ISETP.GE.AND P5, PT, R28, c[0x0][0x1cc], PT ;  /* 0x000073001c007a0c */ /* 0x000fe20003fa6270 */
[----:B------:R-:W-:Y:S01]  /*0f10*/  UIADD3 UR8, -UR10, UR8, URZ ;  /* 0x000000080a087290 */ /* 0x000fe2000fffe13f */
[----:B------:R-:W-:Y:S01]  /*0f20*/  IMAD.U32 R0, RZ, RZ, UR13 ;  /* 0x0000000dff007e24 */ /* 0x000fe2000f8e00ff */
[----:B------:R-:W-:Y:S01]  /*0f30*/  IADD3 R7, R7, UR7, RZ ;  /* 0x0000000707077c10 */ /* 0x000fe2000fffe0ff */
[----:B------:R-:W-:Y:S01]  /*0f40*/  IMAD.SHL.U32 R10, R250, 0x40, RZ ;  /* 0x00000040fa0a7824 */ /* 0x000fe200078e00ff */
[----:B------:R-:W-:Y:S01]  /*0f50*/  ULDC.64 UR4, c[0x0][0x180] ;  /* 0x0000600000047ab9 */ /* 0x000fe20000000a00 */
[----:B------:R-:W-:Y:S01]  /*0f60*/  IMAD.WIDE.U32 R4, R11, c[0x0][0x1b8], R4 ;  /* 0x00006e000b047a25 */ /* 0x000fe200078e0004 */
[----:B------:R-:W-:Y:S01]  /*0f70*/  UIMAD UR4, UR20, UR4, URZ ;  /* 0x00000004140472a4 */ /* 0x000fe2000f8e023f */
[----:B------:R-:W-:Y:S01]  /*0f80*/  ISETP.GE.AND P6, PT, R26, c[0x0][0x1cc], PT ;  /* 0x000073001a007a0c */ /* 0x000fe20003fc6270 */
[----:B------:R-:W-:Y:S01]  /*0f90*/  USHF.L.U32 UR18, UR11, 0x6, URZ ;  /* 0x000000060b127899 */ /* 0x000fe2000800063f */
[----:B------:R-:W-:Y:S01]  /*0fa0*/  IMAD.WIDE.U32 R12, R0, c[0x0][0x180], R12 ;  /* 0x00006000000c7a25 */ /* 0x000fe200078e000c */
[----:B------:R-:W-:Y:S01]  /*0fb0*/  LOP3.LUT R0, R10, 0x1c0, RZ, 0xc0, !PT ;  /* 0x000001c00a007812 */ /* 0x000fe200078ec0ff */
[----:B------:R-:W-:Y:S01]  /*0fc0*/  UIMAD UR4, UR13, UR5, UR4 ;  /* 0x000000050d0472a4 */ /* 0x000fe2000f8e0204 */
[----:B------:R-:W-:Y:S01]  /*0fd0*/  IADD3 R5, R5, UR6, RZ ;  /* 0x0000000605057c10 */ /* 0x000fe2000fffe0ff */
[C---:B------:R-:W-:Y:S01]  /*0fe0*/  IMAD R10, R9.reuse, c[0x0][0x1d8], RZ ;  /* 0x00007600090a7a24 */ /* 0x040fe200078e02ff */
[----:B------:R-:W-:Y:S01]  /*0ff0*/  LOP3.LUT R15, R0, 0x38, R2, 0xf8, !PT ;  /* 0x00000038000f7812 */ /* 0x000fe200078ef802 */
[----:B------:R-:W-:Y:S01]  /*1000*/  IMAD R9, R9, c[0x0][0x1a8], RZ ;  /* 0x00006a0009097a24 */ /* 0x000fe200078e02ff */
[----:B------:R-:W-:Y:S01]  /*1010*/  SHF.R.U32.HI R0, RZ, 0x3, R0 ;  /* 0x00000003ff007819 */ /* 0x000fe20000011600 */
[C---:B------:R-:W-:Y:S01]  /*1020*/  IMAD R14, R8.reuse, c[0x0][0x1dc], R10 ;  /* 0x00007700080e7a24 */ /* 0x040fe200078e020a */
[----:B------:R-:W-:Y:S01]  /*1030*/  IADD3 R13, R13, UR4, RZ ;  /* 0x000000040d0d7c10 */ /* 0x000fe2000fffe0ff */
[C---:B------:R-:W-:Y:S01]  /*1040*/  IMAD.WIDE.U32 R10, R8.reuse, c[0x0][0x1d8], R6 ;  /* 0x00007600080a7a25 */ /* 0x040fe200078e0006 */
[----:B------:R-:W-:Y:S01]  /*1050*/  LOP3.LUT R15, R15, R0, RZ, 0x3c, !PT ;  /* 0x000000000f0f7212 */ /* 0x000fe200078e3cff */
[----:B------:R-:W-:Y:S01]  /*1060*/  ULDC.64 UR4, c[0x0][0x188] ;  /* 0x0000620000047ab9 */ /* 0x000fe20000000a00 */
[----:B------:R-:W-:Y:S01]  /*1070*/  CS2R R162, SRZ ;  /* 0x0000000000a27805 */ /* 0x000fe2000001ff00 */
[C---:B------:R-:W-:Y:S01]  /*1080*/  IMAD R7, R8.reuse, c[0x0][0x1ac], R9 ;  /* 0x00006b0008077a24 */ /* 0x040fe200078e0209 */
[----:B------:R-:W-:Y:S01]  /*1090*/  UIMAD UR4, UR9, UR4, URZ ;  /* 0x00000004090472a4 */ /* 0x000fe2000f8e023f */
[----:B------:R-:W-:Y:S01]  /*10a0*/  IMAD.WIDE.U32 R8, R8, c[0x0][0x1a8], R4 ;  /* 0x00006a0008087a25 */ /* 0x000fe200078e0004 */
[----:B------:R-:W-:Y:S01]  /*10b0*/  LEA R4, P1, R10, c[0x0][0x1c0], 0x1 ;  /* 0x000070000a047a11 */ /* 0x000fe200078208ff */
[----:B------:R-:W-:Y:S01]  /*10c0*/  CS2R R160, SRZ ;  /* 0x0000000000a07805 */ /* 0x000fe2000001ff00 */
[----:B------:R-:W-:Y:S01]  /*10d0*/  UIMAD UR6, UR14, UR5, UR4 ;  /* 0x000000050e0672a4 */ /* 0x000fe2000f8e0204 */
[----:B------:R-:W-:Y:S01]  /*10e0*/  IMAD.IADD R7, R9, 0x1, R7 ;  /* 0x0000000109077824 */ /* 0x000fe200078e0207 */
[C---:B------:R-:W-:Y:S01]  /*10f0*/  LEA R6, P0, R8.reuse, c[0x0][0x190], 0x1 ;  /* 0x0000640008067a11 */ /* 0x040fe200078008ff */
[----:B------:R-:W-:Y:S01]  /*1100*/  IMAD.IADD R0, R11, 0x1, R14 ;  /* 0x000000010b007824 */ /* 0x000fe200078e020e */
[----:B------:R-:W-:Y:S01]  /*1110*/  ULDC.64 UR4, c[0x0][0x178] ;  /* 0x00005e0000047ab9 */ /* 0x000fe20000000a00 */
[----:B------:R-:W-:Y:S01]  /*1120*/  IMAD.MOV.U32 R9, RZ, RZ, c[0x0][0x1d8] ;  /* 0x00007600ff097624 */ /* 0x000fe200078e00ff */
[----:B------:R-:W-:Y:S01]  /*1130*/  LEA.HI.X R7, R8, c[0x0][0x194], R7, 0x1, P0 ;  /* 0x0000650008077a11 */ /* 0x000fe200000f0c07 */
[----:B------:R-:W-:Y:S01]  /*1140*/  IMAD.MOV.U32 R14, RZ, RZ, c[0x0][0x1a8] ;  /* 0x00006a00ff0e7624 */ /* 0x000fe200078e00ff */
[----:B------:R-:W-:Y:S01]  /*1150*/  LEA.HI R8, R20, R248, RZ, 0x6 ;  /* 0x000000f814087211 */ /* 0x000fe200078f30ff */
[----:B------:R-:W-:Y:S01]  /*1160*/  IMAD.U32 R11, RZ, RZ, UR14 ;  /* 0x0000000eff0b7e24 */ /* 0x000fe2000f8e00ff */
[----:B------:R-:W-:Y:S01]  /*1170*/  LEA.HI.X R5, R10, c[0x0][0x1c4], R0, 0x1, P1 ;  /* 0x000071000a057a11 */ /* 0x000fe200008f0c00 */
[----:B------:R-:W-:Y:S01]  /*1180*/  IMAD.MOV.U32 R10, RZ, RZ, c[0x0][0x1dc] ;  /* 0x00007700ff0a7624 */ /* 0x000fe200078e00ff */
[----:B------:R-:W-:Y:S01]  /*1190*/  IADD3 R0, -R250, UR8, RZ ;  /* 0x00000008fa007c10 */ /* 0x000fe2000fffe1ff */
[----:B------:R-:W-:Y:S01]  /*11a0*/  IMAD.WIDE.U32 R18, R11, c[0x0][0x188], R12 ;  /* 0x000062000b127a25 */ /* 0x000fe200078e000c */
[----:B------:R-:W-:Y:S01]  /*11b0*/  SHF.R.S32.HI R29, RZ, 0x6, R8 ;  /* 0x00000006ff1d7819 */ /* 0x000fe20000011408 */
[----:B------:R-:W-:Y:S01]  /*11c0*/  UIMAD UR7, UR19, UR4, URZ ;  /* 0x00000004130772a4 */ /* 0x000fe2000f8e023f */
[C---:B------:R-:W-:Y:S01]  /*11d0*/  LEA R8, P0, R9.reuse, R4, 0x6 ;  /* 0x0000000409087211 */ /* 0x040fe200078030ff */
[----:B------:R-:W-:Y:S01]  /*11e0*/  UIMAD.WIDE.U32 UR22, UR11, UR4, URZ ;  /* 0x000000040b1672a5 */ /* 0x000fe2000f8e003f */
[C---:B------:R-:W-:Y:S01]  /*11f0*/  ISETP.LT.OR P1, PT, R0.reuse, 0x1, P4 ;  /* 0x000000010000780c */ /* 0x040fe20002721670 */
[----:B------:R-:W-:Y:S01]  /*1200*/  UIMAD UR5, UR11, UR5, UR7 ;  /* 0x000000050b0572a4 */ /* 0x000fe2000f8e0207 */
[----:B------:R-:W-:Y:S01]  /*1210*/  LEA.HI.X R9, R9, R5, R10, 0x6, P0 ;  /* 0x0000000509097211 */ /* 0x000fe200000f340a */
[----:B------:R-:W-:Y:S01]  /*1220*/  IMAD R10, R29, 0x200, R15 ;  /* 0x000002001d0a7824 */ /* 0x000fe200078e020f */
[----:B------:R-:W-:Y:S01]  /*1230*/  ISETP.GE.AND P0, PT, R27, c[0x0][0x1cc], PT ;  /* 0x000073001b007a0c */ /* 0x000fe20003f06270 */
[----:B------:R-:W-:Y:S01]  /*1240*/  IMAD.MOV.U32 R15, RZ, RZ, c[0x0][0x1ac] ;  /* 0x00006b00ff0f7624 */ /* 0x000fe200078e00ff */
[----:B------:R-:W-:Y:S01]  /*1250*/  ISETP.LT.OR P3, PT, R0, 0x1, P5 ;  /* 0x000000010000780c */ /* 0x000fe20002f61670 */
[----:B------:R-:W-:Y:S01]  /*1260*/  IMAD.SHL.U32 R240, R10, 0x2, RZ ;  /* 0x000000020af07824 */ /* 0x000fe200078e00ff */
[----:B------:R-:W-:Y:S01]  /*1270*/  ISETP.LT.OR P2, PT, R0, 0x1, P6 ;  /* 0x000000010000780c */ /* 0x000fe20003741670 */
[----:B------:R-:W-:Y:S01]  /*1280*/  IMAD.SHL.U32 R12, R248, 0x4, RZ ;  /* 0x00000004f80c7824 */ /* 0x000fe200078e00ff */
[----:B------:R-:W-:Y:S01]  /*1290*/  UIADD3 UR5, UR23, UR5, URZ ;  /* 0x0000000517057290 */ /* 0x000fe2000fffe03f */
[C---:B------:R-:W-:Y:S01]  /*12a0*/  ISETP.LT.OR P6, PT, R0.reuse, 0x21, P6 ;  /* 0x000000210000780c */ /* 0x040fe200037c1670 */
[----:B------:R1:W-:Y:S01]  /*12b0*/  STL.64 [R1+0x8], R18 ;  /* 0x0000081201007387 */ /* 0x0003e20000100a00 */
[----:B------:R-:W-:Y:S01]  /*12c0*/  IADD3 R21, R19, UR6, RZ ;  /* 0x0000000613157c10 */ /* 0x000fe2000fffe0ff */
[----:B------:R-:W-:Y:S01]  /*12d0*/  ULDC.64 UR6, c[0x0][0x270] ;  /* 0x00009c0000067ab9 */ /* 0x000fe20000000a00 */
[--C-:B------:R-:W-:Y:S01]  /*12e0*/  SHF.R.S32.HI R13, RZ, 0x1f, R12.reuse ;  /* 0x0000001fff0d7819 */ /* 0x100fe2000001140c */
[----:B------:R-:W-:Y:S01]  /*12f0*/  @!PT LDS RZ, [RZ] ;  /* 0x00000000fffff984 */ /* 0x000fe20000000800 */
[----:B------:R-:W-:Y:S01]  /*1300*/  @!PT LDS RZ, [RZ] ;  /* 0x00000000fffff984 */ /* 0x000fe20000000800 */
[----:B------:R-:W-:Y:S01]  /*1310*/  @!PT LDS RZ, [RZ] ;  /* 0x00000000fffff984 */ /* 0x000fe20000000800 */
[----:B------:R2:W-:Y:S01]  /*1320*/  LDGSTS.E.BYPASS.LTC128B.128 [R240+0x8080], [R4.64], !P1 ;  /* 0x0808000004f07fae */ /* 0x0005e2000c901d50 */
[----:B------:R-:W-:Y:S01]  /*1330*/  ISETP.LT.OR P1, PT, R0, 0x1, P0 ;  /* 0x000000010000780c */ /* 0x000fe20000721670 */
[----:B------:R-:W-:Y:S01]  /*1340*/  IMAD.U32 R17, RZ, RZ, UR5 ;  /* 0x00000005ff117e24 */ /* 0x000fe2000f8e00ff */
[----:B------:R-:W-:Y:S01]  /*1350*/  LEA R10, P0, R14, R6, 0x6 ;  /* 0x000000060e0a7211 */ /* 0x000fe200078030ff */
[----:B------:R2:W-:Y:S01]  /*1360*/  LDGSTS.E.BYPASS.LTC128B.128 [R240+0xa080], [R4.64+0x80], !P3 ;  /* 0x0a08008004f07fae */ /* 0x0005e2000d901d50 */
[----:B------:R-:W-:Y:S01]  /*1370*/  ISETP.GE.AND P3, PT, R2, c[0x0][0x19c], PT ;  /* 0x0000670002007a0c */ /* 0x000fe20003f66270 */
[----:B------:R-:W-:Y:S01]  /*1380*/  ULDC.64 UR4, c[0x0][0x238] ;  /* 0x00008e0000047ab9 */ /* 0x000fe20000000a00 */
[----:B------:R-:W-:Y:S01]  /*1390*/  LEA.HI.X R11, R14, R7, R15, 0x6, P0 ;  /* 0x000000070e0b7211 */ /* 0x000fe200000f340f */
[----:B------:R2:W-:Y:S01]  /*13a0*/  LDGSTS.E.BYPASS.LTC128B.128 [R240+0xc080], [R4.64+0x100], !P2 ;  /* 0x0c08010004f07fae */ /* 0x0005e2000d101d50 */
[----:B------:R-:W-:Y:S01]  /*13b0*/  ISETP.LT.OR P0, PT, R0, 0x21, P5 ;  /* 0x000000210000780c */ /* 0x000fe20002f01670 */
[----:B------:R-:W-:Y:S01]  /*13c0*/  IMAD.U32 R14, RZ, RZ, UR13 ;  /* 0x0000000dff0e7e24 */ /* 0x000fe2000f8e00ff */
[C---:B------:R-:W-:Y:S01]  /*13d0*/  ISETP.GE.AND P2, PT, R27.reuse, c[0x0][0x1cc], PT ;  /* 0x000073001b007a0c */ /* 0x040fe20003f46270 */
[----:B------:R-:W-:Y:S01]  /*13e0*/  UIMAD UR4, UR20, UR4, URZ ;  /* 0x00000004140472a4 */ /* 0x000fe2000f8e023f */
[----:B------:R3:W-:Y:S01]  /*13f0*/  STL [R1+0x18], R21 ;  /* 0x0000181501007387 */ /* 0x0007e20000100800 */
[--C-:B------:R-:W-:Y:S01]  /*1400*/  IMAD.WIDE.U32 R14, R14, c[0x0][0x270], R12.reuse ;  /* 0x00009c000e0e7a25 */ /* 0x100fe200078e000c */
[C---:B------:R-:W-:Y:S01]  /*1410*/  ISETP.LT.OR P5, PT, R0.reuse, 0x21, P2 ;  /* 0x000000210000780c */ /* 0x040fe200017a1670 */
[----:B------:R-:W-:Y:S01]  /*1420*/  UIMAD UR4, UR13, UR5, UR4 ;  /* 0x000000050d0472a4 */ /* 0x000fe2000f8e0204 */
[----:B------:R2:W-:Y:S01]  /*1430*/  LDGSTS.E.BYPASS.LTC128B.128 [R240+0xe080], [R4.64+0x180], !P1 ;  /* 0x0e08018004f07fae */ /* 0x0005e2000c901d50 */
[----:B------:R-:W-:Y:S01]  /*1440*/  ISETP.LT.OR P1, PT, R0, 0x21, P4 ;  /* 0x000000210000780c */ /* 0x000fe20002721670 */
[----:B------:R-:W-:Y:S01]  /*1450*/  UIMAD UR6, UR20, UR6, URZ ;  /* 0x00000006140672a4 */ /* 0x000fe2000f8e023f */
[----:B------:R-:W-:Y:S01]  /*1460*/  ISETP.GE.AND P2, PT, R28, c[0x0][0x19c], PT ;  /* 0x000067001c007a0c */ /* 0x000fe20003f46270 */
[----:B------:R-:W-:Y:S01]  /*1470*/  IMAD.MOV.U32 R246, RZ, RZ, 0x20 ;  /* 0x00000020fff67424 */ /* 0x000fe200078e00ff */
[----:B------:R-:W-:Y:S01]  /*1480*/  CS2R R158, SRZ ;  /* 0x00000000009e7805 */ /* 0x000fe2000001ff00 */
[----:B------:R-:W-:Y:S01]  /*1490*/  UIMAD UR6, UR13, UR7, UR6 ;  /* 0x000000070d0672a4 */ /* 0x000fe2000f8e0206 */
[C---:B------:R-:W-:Y:S01]  /*14a0*/  ISETP.LT.OR P4, PT, R0.reuse, 0x1, P2 ;  /* 0x000000010000780c */ /* 0x040fe20001781670 */
[----:B------:R-:W-:Y:S01]  /*14b0*/  CS2R R156, SRZ ;  /* 0x00000000009c7805 */ /* 0x000fe2000001ff00 */
[----:B------:R-:W-:Y:S01]  /*14c0*/  CS2R R154, SRZ ;  /* 0x00000000009a7805 */ /* 0x000fe2000001ff00 */
[----:B------:R-:W-:Y:S01]  /*14d0*/  CS2R R152, SRZ ;  /* 0x0000000000987805 */ /* 0x000fe2000001ff00 */
[----:B------:R-:W-:Y:S01]  /*14e0*/  CS2R R150, SRZ ;  /* 0x0000000000967805 */ /* 0x000fe2000001ff00 */
[----:B------:R-:W-:Y:S01]  /*14f0*/  CS2R R148, SRZ ;  /* 0x0000000000947805 */ /* 0x000fe2000001ff00 */
[----:B------:R-:W-:Y:S01]  /*1500*/  CS2R R146, SRZ ;  /* 0x0000000000927805 */ /* 0x000fe2000001ff00 */
[----:B------:R4:W-:Y:S01]  /*1510*/  LDGSTS.E.BYPASS.LTC128B.128 [R240+0x9080], [R8.64], !P1 ;  /* 0x0908000008f07fae */ /* 0x0009e2000c901d50 */
[----:B------:R-:W-:Y:S01]  /*1520*/  ISETP.GE.AND P1, PT, R27, c[0x0][0x19c], PT ;  /* 0x000067001b007a0c */ /* 0x000fe20003f26270 */
[----:B------:R-:W-:Y:S01]  /*1530*/  CS2R R144, SRZ ;  /* 0x0000000000907805 */ /* 0x000fe2000001ff00 */
[----:B------:R-:W-:Y:S01]  /*1540*/  CS2R R142, SRZ ;  /* 0x00000000008e7805 */ /* 0x000fe2000001ff00 */
[----:B------:R4:W-:Y:S01]  /*1550*/  LDGSTS.E.BYPASS.LTC128B.128 [R240+0xb080], [R8.64+0x80], !P0 ;  /* 0x0b08008008f07fae */ /* 0x0009e2000c101d50 */
[----:B------:R-:W-:Y:S01]  /*1560*/  CS2R R140, SRZ ;  /* 0x00000000008c7805 */ /* 0x000fe2000001ff00 */
[----:B------:R-:W-:Y:S01]  /*1570*/  CS2R R138, SRZ ;  /* 0x00000000008a7805 */ /* 0x000fe2000001ff00 */
[----:B------:R-:W-:Y:S01]  /*1580*/  CS2R R136, SRZ ;  /* 0x0000000000887805 */ /* 0x000fe2000001ff00 */
[----:B------:R4:W-:Y:S01]  /*1590*/  LDGSTS.E.BYPASS.LTC128B.128 [R240+0xd080], [R8.64+0x100], !P6 ;  /* 0x0d08010008f07fae */ /* 0x0009e2000f101d50 */
[C---:B------:R-:W-:Y:S01]  /*15a0*/  ISETP.LT.OR P6, PT, R0.reuse, 0x1, P3 ;  /* 0x000000010000780c */ /* 0x040fe20001fc1670 */
[----:B------:R-:W-:Y:S01]  /*15b0*/  CS2R R134, SRZ ;  /* 0x0000000000867805 */ /* 0x000fe2000001ff00 */
[----:B------:R-:W-:Y:S01]  /*15c0*/  ISETP.LT.OR P3, PT, R0, 0x21, P3 ;  /* 0x000000210000780c */ /* 0x000fe20001f61670 */
[----:B------:R4:W-:Y:S01]  /*15d0*/  LDGSTS.E.BYPASS.LTC128B.128 [R240+0xf080], [R8.64+0x180], !P5 ;  /* 0x0f08018008f07fae */ /* 0x0009e2000e901d50 */
[----:B--2---:R-:W-:Y:S01]  /*15e0*/  IMAD.U32 R4, RZ, RZ, UR22 ;  /* 0x00000016ff047e24 */ /* 0x004fe2000f8e00ff */
[----:B------:R-:W-:Y:S01]  /*15f0*/  CS2R R132, SRZ ;  /* 0x0000000000847805 */ /* 0x000fe2000001ff00 */
[----:B------:R-:W-:Y:S01]  /*1600*/  IMAD.U32 R5, RZ, RZ, UR23 ;  /* 0x00000017ff057e24 */ /* 0x000fe2000f8e00ff */
[----:B------:R-:W-:Y:S01]  /*1610*/  CS2R R130, SRZ ;  /* 0x0000000000827805 */ /* 0x000fe2000001ff00 */
[----:B------:R-:W-:Y:S01]  /*1620*/  CS2R R128, SRZ ;  /* 0x0000000000807805 */ /* 0x000fe2000001ff00 */
[----:B------:R-:W-:Y:S01]  /*1630*/  LEA R5, P0, R4, R18, 0x6 ;  /* 0x0000001204057211 */ /* 0x000fe200078030ff */
[----:B-1----:R-:W-:Y:S01]  /*1640*/  IMAD.WIDE.U32 R18, R16, c[0x0][0x288], R12 ;  /* 0x0000a20010127a25 */ /* 0x002fe200078e000c */
[----:B------:R-:W-:Y:S01]  /*1650*/  IADD3 R13, R23, UR4, RZ ;  /* 0x00000004170d7c10 */ /* 0x000fe2000fffe0ff */
[----:B------:R-:W-:Y:S01]  /*1660*/  ULDC.64 UR4, c[0x0][0x278] ;  /* 0x00009e0000047ab9 */ /* 0x000fe20000000a00 */
[----:B------:R-:W-:Y:S01]  /*1670*/  LEA.HI.X R12, R4, R21, R17, 0x6, P0 ;  /* 0x00000015040c7211 */ /* 0x000fe200000f3411 */
[----:B------:R1:W-:Y:S01]  /*1680*/  LDGSTS.E.BYPASS.LTC128B.128 [R240+0x80], [R6.64], !P6 ;  /* 0x0008000006f07fae */ /* 0x0003e2000f101d50 */
[----:B------:R-:W-:Y:S01]  /*1690*/  ISETP.GE.AND P0, PT, R26, c[0x0][0x19c], PT ;  /* 0x000067001a007a0c */ /* 0x000fe20003f06270 */
[----:B------:R-:W-:Y:S01]  /*16a0*/  UIMAD UR4, UR9, UR4, URZ ;  /* 0x00000004090472a4 */ /* 0x000fe2000f8e023f */
[C---:B------:R-:W-:Y:S01]  /*16b0*/  ISETP.LT.OR P6, PT, R0.reuse, 0x21, P2 ;  /* 0x000000210000780c */ /* 0x040fe200017c1670 */
[----:B------:R1:W-:Y:S01]  /*16c0*/  LDGSTS.E.BYPASS.LTC128B.128 [R240+0x2080], [R6.64+0x80], !P4 ;  /* 0x0208008006f07fae */ /* 0x0003e2000e101d50 */
[C---:B------:R-:W-:Y:S01]  /*16d0*/  ISETP.LT.OR P5, PT, R0.reuse, 0x1, P0 ;  /* 0x000000010000780c */ /* 0x040fe200007a1670 */
[----:B------:R-:W-:Y:S01]  /*16e0*/  CS2R R126, SRZ ;  /* 0x00000000007e7805 */ /* 0x000fe2000001ff00 */
[C---:B------:R-:W-:Y:S01]  /*16f0*/  ISETP.LT.OR P4, PT, R0.reuse, 0x1, P1 ;  /* 0x000000010000780c */ /* 0x040fe20000f81670 */
[----:B------:R-:W-:Y:S01]  /*1700*/  CS2R R124, SRZ ;  /* 0x00000000007c7805 */ /* 0x000fe2000001ff00 */
[C---:B------:R-:W-:Y:S01]  /*1710*/  ISETP.LT.OR P2, PT, R0.reuse, 0x21, P0 ;  /* 0x000000210000780c */ /* 0x040fe20000741670 */
[----:B------:R-:W-:Y:S01]  /*1720*/  CS2R R122, SRZ ;  /* 0x00000000007a7805 */ /* 0x000fe2000001ff00 */
[C---:B------:R-:W-:Y:S01]  /*1730*/  LEA R4, P0, R5.reuse, c[0x0][0x160], 0x1 ;  /* 0x0000580005047a11 */ /* 0x040fe200078008ff */
[----:B------:R-:W-:Y:S01]  /*1740*/  CS2R R120, SRZ ;  /* 0x0000000000787805 */ /* 0x000fe2000001ff00 */
[----:B------:R-:W-:Y:S01]  /*1750*/  ISETP.LT.OR P1, PT, R0, 0x21, P1 ;  /* 0x000000210000780c */ /* 0x000fe20000f21670 */
[----:B------:R-:W-:Y:S01]  /*1760*/  IMAD.MOV.U32 R0, RZ, RZ, c[0x0][0x178] ;  /* 0x00005e00ff007624 */ /* 0x000fe200078e00ff */
[----:B------:R-:W-:Y:S01]  /*1770*/  LEA.HI.X R5, R5, c[0x0][0x164], R12, 0x1, P0 ;  /* 0x0000590005057a11 */ /* 0x000fe200000f0c0c */
[----:B----4-:R-:W-:Y:S01]  /*1780*/  IMAD.U32 R9, RZ, RZ, UR18 ;  /* 0x00000012ff097e24 */ /* 0x010fe2000f8e00ff */
[----:B------:R-:W-:Y:S01]  /*1790*/  P2R R8, PR, RZ, 0x8 ;  /* 0x00000008ff087803 */ /* 0x000fe20000000000 */
[----:B------:R1:W-:Y:S01]  /*17a0*/  LDGSTS.E.BYPASS.LTC128B.128 [R240+0x4080], [R6.64+0x100], !P5 ;  /* 0x0408010006f07fae */ /* 0x0003e2000e901d50 */
[----:B------:R-:W-:Y:S01]  /*17b0*/  ISETP.GE.AND P3, PT, R2, c[0x0][0x16c], PT ;  /* 0x00005b0002007a0c */ /* 0x000fe20003f66270 */
[----:B------:R-:W-:Y:S01]  /*17c0*/  IMAD.MOV.U32 R12, RZ, RZ, R22 ;  /* 0x000000ffff0c7224 */ /* 0x000fe200078e0016 */
[----:B------:R-:W-:Y:S01]  /*17d0*/  ISETP.NE.AND P5, PT, R8, RZ, PT ;  /* 0x000000ff0800720c */ /* 0x000fe20003fa5270 */
[----:B------:R1:W-:Y:S01]  /*17e0*/  LDGSTS.E.BYPASS.LTC128B.128 [R240+0x6080], [R6.64+0x180], !P4 ;  /* 0x0608018006f07fae */ /* 0x0003e2000e101d50 */
[----:B------:R-:W-:Y:S01]  /*17f0*/  IADD3 R9, -R9, c[0x0][0x168], -R250 ;  /* 0x00005a0009097a10 */ /* 0x000fe20007ffe9fa */
[----:B------:R-:W-:Y:S01]  /*1800*/  CS2R R118, SRZ ;  /* 0x0000000000767805 */ /* 0x000fe2000001ff00 */
[CC--:B------:R-:W-:Y:S01]  /*1810*/  LEA.HI R17, R20.reuse, R248.reuse, RZ, 0x4 ;  /* 0x000000f814117211 */ /* 0x0c0fe200078f20ff */
[----:B------:R-:W-:Y:S01]  /*1820*/  CS2R R116, SRZ ;  /* 0x0000000000747805 */ /* 0x000fe2000001ff00 */
[C---:B------:R-:W-:Y:S01]  /*1830*/  ISETP.LT.OR P0, PT, R9.reuse, 0x1, P3 ;  /* 0x000000010900780c */ /* 0x040fe20001f01670 */
[----:B------:R-:W-:Y:S01]  /*1840*/  CS2R R114, SRZ ;  /* 0x0000000000727805 */ /* 0x000fe2000001ff00 */
[----:B------:R-:W-:Y:S01]  /*1850*/  SHF.R.S32.HI R8, RZ, 0x4, R17 ;  /* 0x00000004ff087819 */ /* 0x000fe20000011411 */
[----:B------:R-:W-:Y:S01]  /*1860*/  CS2R R112, SRZ ;  /* 0x0000000000707805 */ /* 0x000fe2000001ff00 */
[----:B------:R-:W-:Y:S01]  /*1870*/  LEA.HI R16, R20, R248, RZ, 0x5 ;  /* 0x000000f814107211 */ /* 0x000fe200078f28ff */
        /* <DEDUP_REMOVED lines=17> */
[----:B-1----:R-:W-:Y:S01]  /*1990*/  IADD3 R7, R15, UR6, RZ ;  /* 0x000000060f077c10 */ /* 0x002fe2000fffe0ff */
[----:B------:R-:W0:Y:S01]  /*19a0*/  LDGDEPBAR ;  /* 0x00000000000079af */ /* 0x000e220000000000 */
[C---:B------:R-:W-:Y:S01]  /*19b0*/  ISETP.LT.OR P1, PT, R9.reuse, 0x1, P1 ;  /* 0x000000010900780c */ /* 0x040fe20000f21670 */
[----:B------:R-:W-:Y:S01]  /*19c0*/  IMAD.MOV.U32 R6, RZ, RZ, R14 ;  /* 0x000000ffff067224 */ /* 0x000fe200078e000e */
[----:B------:R-:W-:Y:S01]  /*19d0*/  ULDC.64 UR6, c[0x0][0x210] ;  /* 0x0000840000067ab9 */ /* 0x000fe20000000a00 */
[----:B------:R1:W-:Y:S01]  /*19e0*/  LDGSTS.E.BYPASS.LTC128B.128 [R240+0x10080], [R4.64], !P0 ;  /* 0x1008000004f07fae */ /* 0x0003e2000c101d50 */
[----:B------:R-:W-:Y:S01]  /*19f0*/  UIMAD UR21, UR20, UR6, URZ ;  /* 0x00000006141572a4 */ /* 0x000fe2000f8e023f */
[----:B------:R-:W-:Y:S01]  /*1a00*/  CS2R R94, SRZ ;  /* 0x00000000005e7805 */ /* 0x000fe2000001ff00 */
[----:B------:R-:W-:Y:S01]  /*1a10*/  UIMAD UR6, UR14, UR5, UR4 ;  /* 0x000000050e0672a4 */ /* 0x000fe2000f8e0204 */
[----:B------:R1:W-:Y:S01]  /*1a20*/  LDGSTS.E.BYPASS.LTC128B.128 [R240+0x12080], [R4.64+0x80], !P2 ;  /* 0x1208008004f07fae */ /* 0x0003e2000d101d50 */
[----:B------:R-:W-:Y:S01]  /*1a30*/  UIMAD UR7, UR13, UR7, UR21 ;  /* 0x000000070d0772a4 */ /* 0x000fe2000f8e0215 */
[----:B------:R-:W-:Y:S01]  /*1a40*/  ISETP.LT.OR P2, PT, R9, 0x21, P6 ;  /* 0x000000210900780c */ /* 0x000fe20003741670 */
[----:B------:R-:W-:Y:S01]  /*1a50*/  USHF.R.S32.HI UR21, URZ, 0x1f, UR18 ;  /* 0x0000001f3f157899 */ /* 0x000fe20008011412 */
[----:B------:R1:W-:Y:S01]  /*1a60*/  LDGSTS.E.BYPASS.LTC128B.128 [R240+0x14080], [R4.64+0x100], !P4 ;  /* 0x1408010004f07fae */ /* 0x0003e2000e101d50 */
[C---:B------:R-:W-:Y:S01]  /*1a70*/  ISETP.GE.AND P4, PT, R2.reuse, c[0x0][0x16c], PT ;  /* 0x00005b0002007a0c */ /* 0x040fe20003f86270 */
[----:B------:R-:W-:Y:S01]  /*1a80*/  ULDC.64 UR4, c[0x0][0x218] ;  /* 0x0000860000047ab9 */ /* 0x000fe20000000a00 */
[----:B------:R-:W-:Y:S01]  /*1a90*/  CS2R R92, SRZ ;  /* 0x00000000005c7805 */ /* 0x000fe2000001ff00 */
[----:B------:R1:W-:Y:S01]  /*1aa0*/  LDGSTS.E.BYPASS.LTC128B.128 [R240+0x16080], [R4.64+0x180], !P1 ;  /* 0x1608018004f07fae */ /* 0x0003e2000c901d50 */
[----:B------:R-:W-:Y:S01]  /*1ab0*/  ISETP.GE.AND P1, PT, R2, c[0x0][0x1fc], PT ;  /* 0x00007f0002007a0c */ /* 0x000fe20003f26270 */
[----:B------:R-:W-:Y:S01]  /*1ac0*/  UIMAD UR4, UR9, UR4, URZ ;  /* 0x00000004090472a4 */ /* 0x000fe2000f8e023f */
[----:B------:R-:W-:Y:S01]  /*1ad0*/  SEL R33, RZ, 0x1, P4 ;  /* 0x00000001ff217807 */ /* 0x000fe20002000000 */
[----:B------:R-:W-:Y:S01]  /*1ae0*/  CS2R R90, SRZ ;  /* 0x00000000005a7805 */ /* 0x000fe2000001ff00 */
[----:B------:R-:W-:Y:S01]  /*1af0*/  P2R R24, PR, RZ, 0x2 ;  /* 0x00000002ff187803 */ /* 0x000fe20000000000 */
[----:B------:R-:W-:Y:S01]  /*1b00*/  UIMAD UR22, UR14, UR5, UR4 ;  /* 0x000000050e1672a4 */ /* 0x000fe2000f8e0204 */
[----:B--2---:R-:W-:Y:S01]  /*1b10*/  IMAD.MOV.U32 R11, RZ, RZ, c[0x0][0x17c] ;  /* 0x00005f00ff0b7624 */ /* 0x004fe200078e00ff */
[----:B------:R-:W-:Y:S01]  /*1b20*/  LEA R10, P0, R0, R4, 0x6 ;  /* 0x00000004000a7211 */ /* 0x000fe200078030ff */
[----:B------:R-:W-:Y:S01]  /*1b30*/  ULDC.64 UR4, c[0x0][0x288] ;  /* 0x0000a20000047ab9 */ /* 0x000fe20000000a00 */
[----:B------:R-:W-:Y:S01]  /*1b40*/  ISETP.GT.AND P1, PT, R248, 0xf, PT ;  /* 0x0000000ff800780c */ /* 0x000fe20003f24270 */
[----:B------:R-:W-:Y:S01]  /*1b50*/  UIMAD UR4, UR20, UR4, URZ ;  /* 0x00000004140472a4 */ /* 0x000fe2000f8e023f */
[----:B------:R-:W-:Y:S01]  /*1b60*/  LEA.HI.X R11, R0, R5, R11, 0x6, P0 ;  /* 0x00000005000b7211 */ /* 0x000fe200000f340b */
[----:B------:R-:W-:Y:S01]  /*1b70*/  CS2R R88, SRZ ;  /* 0x0000000000587805 */ /* 0x000fe2000001ff00 */
[----:B------:R-:W-:Y:S01]  /*1b80*/  ISETP.GE.AND P0, PT, R2, c[0x0][0x1fc], PT ;  /* 0x00007f0002007a0c */ /* 0x000fe20003f06270 */
[----:B------:R-:W-:Y:S01]  /*1b90*/  IMAD.WIDE.U32 R2, R250, c[0x0][0x208], R2 ;  /* 0x00008200fa027a25 */ /* 0x000fe200078e0002 */
[----:B------:R-:W-:Y:S01]  /*1ba0*/  LEA.HI R0, R17, R8, RZ, 0x1 ;  /* 0x0000000811007211 */ /* 0x000fe200078f08ff */
[----:B------:R-:W-:Y:S01]  /*1bb0*/  UIMAD UR4, UR13, UR5, UR4 ;  /* 0x000000050d0472a4 */ /* 0x000fe2000f8e0204 */
[----:B------:R-:W-:Y:S01]  /*1bc0*/  P2R R23, PR, RZ, 0x1 ;  /* 0x00000001ff177803 */ /* 0x000fe20000000000 */
[----:B------:R-:W-:Y:S01]  /*1bd0*/  CS2R R86, SRZ ;  /* 0x0000000000567805 */ /* 0x000fe2000001ff00 */
[----:B------:R-:W-:Y:S01]  /*1be0*/  ISETP.LT.OR P0, PT, R9, 0x21, P3 ;  /* 0x000000210900780c */ /* 0x000fe20001f01670 */
[----:B------:R-:W-:Y:S01]  /*1bf0*/  CS2R R84, SRZ ;  /* 0x0000000000547805 */ /* 0x000fe2000001ff00 */
[----:B------:R-:W-:Y:S01]  /*1c00*/  LOP3.LUT R0, R0, 0xfffffffe, RZ, 0xc0, !PT ;  /* 0xfffffffe00007812 */ /* 0x000fe200078ec0ff */
[----:B------:R-:W-:Y:S01]  /*1c10*/  CS2R R82, SRZ ;  /* 0x0000000000527805 */ /* 0x000fe2000001ff00 */
[----:B------:R-:W-:Y:S01]  /*1c20*/  @P1 LOP3.LUT R252, R252, 0x1, RZ, 0xfc, !PT ;  /* 0x00000001fcfc1812 */ /* 0x000fe200078efcff */
[----:B------:R-:W-:Y:S01]  /*1c30*/  CS2R R80, SRZ ;  /* 0x0000000000507805 */ /* 0x000fe2000001ff00 */
[----:B------:R-:W-:Y:S01]  /*1c40*/  ISETP.GE.AND P3, PT, R28, c[0x0][0x1fc], PT ;  /* 0x00007f001c007a0c */ /* 0x000fe20003f66270 */
[----:B------:R-:W-:Y:S01]  /*1c50*/  IMAD.IADD R22, R8, 0x1, -R0 ;  /* 0x0000000108167824 */ /* 0x000fe200078e0a00 */
[----:B-1----:R-:W-:Y:S01]  /*1c60*/  SHF.R.S32.HI R5, RZ, 0x1f, R16 ;  /* 0x0000001fff057819 */ /* 0x002fe20000011410 */
[----:B------:R-:W-:Y:S01]  /*1c70*/  IMAD R0, R251, c[0x0][0x208], RZ ;  /* 0x00008200fb007a24 */ /* 0x000fe200078e02ff */
[----:B------:R-:W-:Y:S01]  /*1c80*/  LOP3.LUT P6, RZ, R252, 0x1, RZ, 0xc0, !PT ;  /* 0x00000001fcff7812 */ /* 0x000fe200078cc0ff */
[----:B------:R-:W-:Y:S01]  /*1c90*/  IMAD.U32 R4, RZ, RZ, UR14 ;  /* 0x0000000eff047e24 */ /* 0x000fe2000f8e00ff */
[----:B------:R-:W-:Y:S01]  /*1ca0*/  ISETP.GE.AND P4, PT, R28, c[0x0][0x1fc], PT ;  /* 0x00007f001c007a0c */ /* 0x000fe20003f86270 */
[----:B------:R1:W-:Y:S01]  /*1cb0*/  LDGSTS.E.BYPASS.LTC128B.128 [R240+0x11080], [R10.64], !P0 ;  /* 0x110800000af07fae */ /* 0x0003e2000c101d50 */
[----:B------:R-:W-:Y:S01]  /*1cc0*/  ISETP.LT.OR P0, PT, R9, 0x21, P5 ;  /* 0x000000210900780c */ /* 0x000fe20002f01670 */
[----:B------:R-:W-:Y:S01]  /*1cd0*/  IMAD R0, R250, c[0x0][0x20c], R0 ;  /* 0x00008300fa007a24 */ /* 0x000fe200078e0200 */
[----:B------:R-:W-:Y:S01]  /*1ce0*/  ISETP.NE.AND P5, PT, R23, RZ, PT ;  /* 0x000000ff1700720c */ /* 0x000fe20003fa5270 */
[----:B------:R-:W-:Y:S01]  /*1cf0*/  IMAD.WIDE.U32 R30, R4, c[0x0][0x278], R6 ;  /* 0x00009e00041e7a25 */ /* 0x000fe200078e0006 */
[----:B------:R-:W-:Y:S01]  /*1d00*/  SHF.R.S32.HI R4, RZ, 0x5, R16 ;  /* 0x00000005ff047819 */ /* 0x000fe20000011410 */
[----:B------:R-:W-:Y:S01]  /*1d10*/  CS2R R78, SRZ ;  /* 0x00000000004e7805 */ /* 0x000fe2000001ff00 */
[----:B------:R-:W-:Y:S01]  /*1d20*/  CS2R R76, SRZ ;  /* 0x00000000004c7805 */ /* 0x000fe2000001ff00 */
[----:B------:R-:W-:Y:S01]  /*1d30*/  IMAD.IADD R3, R3, 0x1, R0 ;  /* 0x0000000103037824 */ /* 0x000fe200078e0200 */
[-C--:B------:R-:W-:Y:S01]  /*1d40*/  LEA.HI R6, R5, R4.reuse, RZ, 0x2 ;  /* 0x0000000405067211 */ /* 0x080fe200078f10ff */
[----:B------:R-:W-:Y:S01]  /*1d50*/  IMAD.U32 R0, RZ, RZ, UR13 ;  /* 0x0000000dff007e24 */ /* 0x000fe2000f8e00ff */
[----:B------:R-:W-:Y:S01]  /*1d60*/  LEA.HI R5, R4, R4, RZ, 0x1 ;  /* 0x0000000404057211 */ /* 0x000fe200078f08ff */
[----:B------:R2:W-:Y:S01]  /*1d70*/  STL.64 [R1+0x28], R30 ;  /* 0x0000281e01007387 */ /* 0x0005e20000100a00 */
[----:B---3--:R-:W-:Y:S01]  /*1d80*/  IADD3 R21, R31, UR6, RZ ;  /* 0x000000061f157c10 */ /* 0x008fe2000fffe0ff */
[----:B------:R-:W-:Y:S01]  /*1d90*/  IMAD.WIDE.U32 R2, R0, c[0x0][0x210], R2 ;  /* 0x0000840000027a25 */ /* 0x000fe200078e0002 */
[----:B------:R-:W-:Y:S01]  /*1da0*/  LOP3.LUT R7, R5, 0xfffffffe, RZ, 0xc0, !PT ;  /* 0xfffffffe05077812 */ /* 0x000fe200078ec0ff */
[----:B------:R1:W-:Y:S01]  /*1db0*/  LDGSTS.E.BYPASS.LTC128B.128 [R240+0x13080], [R10.64+0x80], !P0 ;  /* 0x130800800af07fae */ /* 0x0003e2000c101d50 */
[----:B------:R-:W-:Y:S01]  /*1dc0*/  @!P1 IADD3 R0, P0, R30, UR18, RZ ;  /* 0x000000121e009c10 */ /* 0x000fe2000ff1e0ff */
[----:B------:R-:W-:Y:S01]  /*1dd0*/  CS2R R74, SRZ ;  /* 0x00000000004a7805 */ /* 0x000fe2000001ff00 */
[----:B------:R-:W-:Y:S01]  /*1de0*/  IADD3 R3, R3, UR7, RZ ;  /* 0x0000000703037c10 */ /* 0x000fe2000fffe0ff */
[----:B------:R-:W-:Y:S01]  /*1df0*/  ULDC.64 UR6, c[0x0][0x208] ;  /* 0x0000820000067ab9 */ /* 0x000fe20000000a00 */
[----:B------:R-:W-:Y:S01]  /*1e00*/  @!P1 IADD3.X R5, R21, UR21, RZ, P0, !PT ;  /* 0x0000001515059c10 */ /* 0x000fe200087fe4ff */
[----:B------:R3:W-:Y:S01]  /*1e10*/  STL [R1+0x34], R21 ;  /* 0x0000341501007387 */ /* 0x0007e20000100800 */
[----:B------:R-:W-:Y:S01]  /*1e20*/  LOP3.LUT R6, R6, 0xfffffffc, RZ, 0xc0, !PT ;  /* 0xfffffffc06067812 */ /* 0x000fe200078ec0ff */
[----:B------:R-:W-:Y:S01]  /*1e30*/  UIMAD UR19, UR19, UR6, URZ ;  /* 0x00000006131372a4 */ /* 0x000fe2000f8e023f */
[----:B------:R-:W-:Y:S01]  /*1e40*/  @!P1 LEA R14, P0, R0, c[0x0][0x258], 0x2 ;  /* 0x00009600000e9a11 */ /* 0x000fe200078010ff */
[----:B------:R-:W-:Y:S01]  /*1e50*/  UIMAD.WIDE.U32 UR24, UR11, UR6, URZ ;  /* 0x000000060b1872a5 */ /* 0x000fe2000f8e003f */
[----:B------:R1:W-:Y:S01]  /*1e60*/  LDGSTS.E.BYPASS.LTC128B.128 [R240+0x15080], [R10.64+0x100], !P2 ;  /* 0x150801000af07fae */ /* 0x0003e2000d101d50 */
[----:B------:R-:W-:Y:S01]  /*1e70*/  IMAD.IADD R25, R4, 0x1, -R6 ;  /* 0x0000000104197824 */ /* 0x000fe200078e0a06 */
[----:B------:R-:W-:Y:S01]  /*1e80*/  @!P1 LEA.HI.X R15, R0, c[0x0][0x25c], R5, 0x2, P0 ;  /* 0x00009700000f9a11 */ /* 0x000fe200000f1405 */
[----:B------:R-:W-:Y:S01]  /*1e90*/  IMAD.U32 R0, RZ, RZ, UR14 ;  /* 0x0000000eff007e24 */ /* 0x000fe2000f8e00ff */
[----:B------:R-:W-:Y:S01]  /*1ea0*/  UIMAD UR19, UR11, UR7, UR19 ;  /* 0x000000070b1372a4 */ /* 0x000fe2000f8e0213 */
[C---:B------:R-:W-:Y:S01]  /*1eb0*/  ISETP.GE.AND P1, PT, R27.reuse, c[0x0][0x16c], PT ;  /* 0x00005b001b007a0c */ /* 0x040fe20003f26270 */
[----:B------:R-:W-:Y:S01]  /*1ec0*/  IMAD.MOV.U32 R6, RZ, RZ, R18 ;  /* 0x000000ffff067224 */ /* 0x000fe200078e0012 */
[----:B------:R-:W-:Y:S01]  /*1ed0*/  ISETP.GE.AND P2, PT, R27, c[0x0][0x16c], PT ;  /* 0x00005b001b007a0c */ /* 0x000fe20003f46270 */
[----:B------:R-:W-:Y:S01]  /*1ee0*/  IMAD.WIDE.U32 R34, R0, c[0x0][0x218], R2 ;  /* 0x0000860000227a25 */ /* 0x000fe200078e0002 */
[----:B------:R-:W-:Y:S01]  /*1ef0*/  UIADD3 UR19, UR25, UR19, URZ ;  /* 0x0000001319137290 */ /* 0x000fe2000fffe03f */
[----:B------:R-:W-:Y:S01]  /*1f00*/  ISETP.LT.OR P1, PT, R9, 0x21, P1 ;  /* 0x000000210900780c */ /* 0x000fe20000f21670 */
[----:B------:R-:W-:Y:S01]  /*1f10*/  CS2R R72, SRZ ;  /* 0x0000000000487805 */ /* 0x000fe2000001ff00 */
[----:B--2---:R-:W-:Y:S01]  /*1f20*/  IMAD.IADD R30, R4, 0x1, -R7 ;  /* 0x00000001041e7824 */ /* 0x004fe200078e0a07 */
[----:B------:R-:W-:Y:S01]  /*1f30*/  IADD3 R31, R35, UR22, RZ ;  /* 0x00000016231f7c10 */ /* 0x000fe2000fffe0ff */
[----:B------:R-:W-:Y:S01]  /*1f40*/  IMAD.U32 R2, RZ, RZ, UR24 ;  /* 0x00000018ff027e24 */ /* 0x000fe2000f8e00ff */
[----:B------:R-:W-:Y:S01]  /*1f50*/  IADD3 R7, R19, UR4, RZ ;  /* 0x0000000413077c10 */ /* 0x000fe2000fffe0ff */
[----:B------:R-:W-:Y:S01]  /*1f60*/  IMAD.U32 R3, RZ, RZ, UR25 ;  /* 0x00000019ff037e24 */ /* 0x000fe2000f8e00ff */
[----:B------:R2:W-:Y:S01]  /*1f70*/  STL.64 [R1], R34 ;  /* 0x0000002201007387 */ /* 0x0005e20000100a00 */
[----:B------:R-:W-:Y:S01]  /*1f80*/  ULDC.64 UR4, c[0x0][0x290] ;  /* 0x0000a40000047ab9 */ /* 0x000fe20000000a00 */
[----:B------:R-:W-:Y:S01]  /*1f90*/  LEA R8, P0, R2, R34, 0x6 ;  /* 0x0000002202087211 */ /* 0x000fe200078030ff */
[----:B------:R-:W-:Y:S01]  /*1fa0*/  UIMAD UR4, UR9, UR4, URZ ;  /* 0x00000004090472a4 */ /* 0x000fe2000f8e023f */
[----:B---3--:R-:W-:Y:S01]  /*1fb0*/  LEA.HI R21, R20, R248, RZ, 0x2 ;  /* 0x000000f814157211 */ /* 0x008fe200078f10ff */
[----:B------:R3:W-:Y:S01]  /*1fc0*/  STL [R1+0x14], R31 ;  /* 0x0000141f01007387 */ /* 0x0007e20000100800 */
[----:B------:R-:W-:Y:S01]  /*1fd0*/  CS2R R70, SRZ ;  /* 0x0000000000467805 */ /* 0x000fe2000001ff00 */
[----:B------:R-:W-:Y:S01]  /*1fe0*/  UIMAD UR4, UR14, UR5, UR4 ;  /* 0x000000050e0472a4 */ /* 0x000fe2000f8e0204 */
[--C-:B------:R-:W-:Y:S01]  /*1ff0*/  SHF.R.S32.HI R5, RZ, 0x2, R21.reuse ;  /* 0x00000002ff057819 */ /* 0x100fe20000011415 */
[----:B------:R1:W-:Y:S01]  /*2000*/  LDGSTS.E.BYPASS.LTC128B.128 [R240+0x17080], [R10.64+0x180], !P1 ;  /* 0x170801800af07fae */ /* 0x0003e2000c901d50 */
[----:B------:R-:W-:Y:S01]  /*2010*/  SHF.R.S32.HI R4, RZ, 0x1f, R21 ;  /* 0x0000001fff047819 */ /* 0x000fe20000011415 */
[----:B------:R-:W-:Y:S01]  /*2020*/  CS2R R68, SRZ ;  /* 0x0000000000447805 */ /* 0x000fe2000001ff00 */
[----:B------:R-:W-:Y:S01]  /*2030*/  ISETP.GE.AND P1, PT, R28, c[0x0][0x16c], PT ;  /* 0x00005b001c007a0c */ /* 0x000fe20003f26270 */
[----:B------:R-:W-:Y:S01]  /*2040*/  CS2R R66, SRZ ;  /* 0x0000000000427805 */ /* 0x000fe2000001ff00 */
[----:B------:R-:W-:Y:S01]  /*2050*/  LEA.HI R0, R4, R5, RZ, 0x3 ;  /* 0x0000000504007211 */ /* 0x000fe200078f18ff */
[----:B------:R-:W-:Y:S01]  /*2060*/  IMAD.U32 R4, RZ, RZ, UR14 ;  /* 0x0000000eff047e24 */ /* 0x000fe2000f8e00ff */
[----:B------:R-:W-:Y:S01]  /*2070*/  SEL R28, RZ, 0x8, P2 ;  /* 0x00000008ff1c7807 */ /* 0x000fe20001000000 */
[----:B------:R-:W-:Y:S01]  /*2080*/  CS2R R64, SRZ ;  /* 0x0000000000407805 */ /* 0x000fe2000001ff00 */
[----:B------:R-:W-:Y:S01]  /*2090*/  LOP3.LUT R3, R0, 0xfffffff8, RZ, 0xc0, !PT ;  /* 0xfffffff800037812 */ /* 0x000fe200078ec0ff */
[----:B------:R-:W-:Y:S01]  /*20a0*/  IMAD.U32 R0, RZ, RZ, UR19 ;  /* 0x00000013ff007e24 */ /* 0x000fe2000f8e00ff */
[----:B------:R-:W-:Y:S01]  /*20b0*/  ISETP.GE.AND P2, PT, R26, c[0x0][0x1fc], PT ;  /* 0x00007f001a007a0c */ /* 0x000fe20003f46270 */
[----:B------:R-:W-:Y:S01]  /*20c0*/  CS2R R62, SRZ ;  /* 0x00000000003e7805 */ /* 0x000fe2000001ff00 */
[----:B------:R-:W-:Y:S01]  /*20d0*/  CS2R R60, SRZ ;  /* 0x00000000003c7805 */ /* 0x000fe2000001ff00 */
[----:B------:R-:W-:Y:S01]  /*20e0*/  IMAD.IADD R23, R5, 0x1, -R3 ;  /* 0x0000000105177824 */ /* 0x000fe200078e0a03 */
[----:B------:R-:W-:Y:S01]  /*20f0*/  LEA.HI.X R5, R2, R31, R0, 0x6, P0 ;  /* 0x0000001f02057211 */ /* 0x000fe200000f3400 */
[----:B------:R-:W-:Y:S01]  /*2100*/  IMAD.U32 R0, RZ, RZ, UR14 ;  /* 0x0000000eff007e24 */ /* 0x000fe2000f8e00ff */
[----:B------:R-:W-:Y:S01]  /*2110*/  LOP3.LUT R2, R17, 0xfffffff0, RZ, 0xc0, !PT ;  /* 0xfffffff011027812 */ /* 0x000fe200078ec0ff */
[----:B--2---:R-:W-:Y:S01]  /*2120*/  IMAD.WIDE.U32 R34, R4, c[0x0][0x240], R12 ;  /* 0x0000900004227a25 */ /* 0x004fe200078e000c */
[----:B------:R-:W-:Y:S01]  /*2130*/  ISETP.GE.AND P0, PT, R26, c[0x0][0x16c], PT ;  /* 0x00005b001a007a0c */ /* 0x000fe20003f06270 */
[----:B------:R-:W-:Y:S01]  /*2140*/  CS2R R58, SRZ ;  /* 0x00000000003a7805 */ /* 0x000fe2000001ff00 */
[----:B------:R-:W-:Y:S01]  /*2150*/  LOP3.LUT R3, R16, 0xffffffe0, RZ, 0xc0, !PT ;  /* 0xffffffe010037812 */ /* 0x000fe200078ec0ff */
[----:B------:R-:W-:Y:S01]  /*2160*/  IMAD.IADD R2, R248, 0x1, -R2 ;  /* 0x00000001f8027824 */ /* 0x000fe200078e0a02 */
[----:B------:R-:W-:Y:S01]  /*2170*/  SEL R243, RZ, 0x4, P0 ;  /* 0x00000004fff37807 */ /* 0x000fe20000000000 */
[----:B------:R-:W-:Y:S01]  /*2180*/  IMAD.WIDE.U32 R38, R0, c[0x0][0x290], R6 ;  /* 0x0000a40000267a25 */ /* 0x000fe200078e0006 */
[----:B------:R-:W-:Y:S01]  /*2190*/  ISETP.GE.AND P0, PT, R26, c[0x0][0x1fc], PT ;  /* 0x00007f001a007a0c */ /* 0x000fe20003f06270 */
[----:B------:R-:W-:Y:S01]  /*21a0*/  STL.64 [R1+0x38], R34 ;  /* 0x0000382201007387 */ /* 0x000fe20000100a00 */
[----:B------:R-:W-:Y:S01]  /*21b0*/  SHF.R.S32.HI R6, RZ, 0x1f, R2 ;  /* 0x0000001fff067819 */ /* 0x000fe20000011402 */
[C---:B------:R-:W-:Y:S01]  /*21c0*/  IMAD.IADD R0, R248.reuse, 0x1, -R3 ;  /* 0x00000001f8007824 */ /* 0x040fe200078e0a03 */
[----:B------:R-:W-:Y:S01]  /*21d0*/  SEL R26, RZ, 0x4, P0 ;  /* 0x00000004ff1a7807 */ /* 0x000fe20000000000 */
[----:B------:R-:W-:Y:S01]  /*21e0*/  @!P6 IMAD.SHL.U32 R3, R248, 0x10, RZ ;  /* 0x00000010f803e824 */ /* 0x000fe200078e00ff */
[----:B------:R-:W-:Y:S01]  /*21f0*/  LEA R4, P0, R8, c[0x0][0x1f0], 0x1 ;  /* 0x00007c0008047a11 */ /* 0x000fe200078008ff */
[----:B-1----:R-:W-:Y:S01]  /*2200*/  IMAD.SHL.U32 R10, R29, 0x8, RZ ;  /* 0x000000081d0a7824 */ /* 0x002fe200078e00ff */
[----:B---3--:R-:W-:Y:S01]  /*2210*/  SEL R31, RZ, 0xffffffff, P1 ;  /* 0xffffffffff1f7807 */ /* 0x008fe20000800000 */
[----:B------:R1:W-:Y:S01]  /*2220*/  STL.64 [R1+0x20], R38 ;  /* 0x0000202601007387 */ /* 0x0003e20000100a00 */
[----:B------:R-:W-:Y:S01]  /*2230*/  LEA.HI R230, R6, R2, RZ, 0x3 ;  /* 0x0000000206e67211 */ /* 0x000fe200078f18ff */
[----:B------:R-:W-:Y:S01]  /*2240*/  CS2R R56, SRZ ;  /* 0x0000000000387805 */ /* 0x000fe2000001ff00 */
[----:B------:R-:W-:Y:S01]  /*2250*/  ISETP.NE.AND P1, PT, R24, RZ, PT ;  /* 0x000000ff1800720c */ /* 0x000fe20003f25270 */
[----:B------:R2:W-:Y:S01]  /*2260*/  @!P6 LDGSTS.E.BYPASS.LTC128B.128 [R3+0x20080], [R14.64] ;  /* 0x200800000e03efae */ /* 0x0005e2000b901d50 */
[----:B------:R-:W-:Y:S01]  /*2270*/  SHF.R.S32.HI R7, RZ, 0x1f, R0 ;  /* 0x0000001fff077819 */ /* 0x000fe20000011400 */
[----:B------:R-:W-:Y:S01]  /*2280*/  CS2R R54, SRZ ;  /* 0x0000000000367805 */ /* 0x000fe2000001ff00 */
[----:B------:R-:W-:Y:S01]  /*2290*/  LEA.HI.X R5, R8, c[0x0][0x1f4], R5, 0x1, P0 ;  /* 0x00007d0008057a11 */ /* 0x000fe200000f0c05 */
[----:B------:R-:W0:Y:S01]  /*22a0*/  LDGDEPBAR ;  /* 0x00000000000079af */ /* 0x000e220000000000 */
[----:B------:R-:W-:Y:S01]  /*22b0*/  ISETP.LT.OR P0, PT, R9, 0x1, P5 ;  /* 0x000000010900780c */ /* 0x000fe20002f01670 */
[----:B------:R-:W-:Y:S01]  /*22c0*/  CS2R R52, SRZ ;  /* 0x0000000000347805 */ /* 0x000fe2000001ff00 */
[----:B------:R-:W-:Y:S01]  /*22d0*/  SEL R19, RZ, 0x1, P1 ;  /* 0x00000001ff137807 */ /* 0x000fe20000800000 */
[----:B------:R-:W-:Y:S01]  /*22e0*/  CS2R R50, SRZ ;  /* 0x0000000000327805 */ /* 0x000fe2000001ff00 */
[----:B------:R-:W-:Y:S01]  /*22f0*/  LEA.HI R16, R7, R0, RZ, 0x2 ;  /* 0x0000000007107211 */ /* 0x000fe200078f10ff */
[----:B------:R-:W-:Y:S01]  /*2300*/  CS2R R48, SRZ ;  /* 0x0000000000307805 */ /* 0x000fe2000001ff00 */
[----:B------:R-:W-:Y:S01]  /*2310*/  ISETP.GE.AND P1, PT, R27, c[0x0][0x1fc], PT ;  /* 0x00007f001b007a0c */ /* 0x000fe20003f26270 */
[----:B------:R-:W-:Y:S01]  /*2320*/  CS2R R46, SRZ ;  /* 0x00000000002e7805 */ /* 0x000fe2000001ff00 */
[----:B------:R-:W-:Y:S01]  /*2330*/  LOP3.LUT R6, R16, 0x7ffffffc, RZ, 0xc0, !PT ;  /* 0x7ffffffc10067812 */ /* 0x000fe200078ec0ff */
[----:B------:R-:W-:Y:S01]  /*2340*/  CS2R R44, SRZ ;  /* 0x00000000002c7805 */ /* 0x000fe2000001ff00 */
[----:B------:R-:W-:Y:S01]  /*2350*/  SEL R242, RZ, 0x8, P1 ;  /* 0x00000008fff27807 */ /* 0x000fe20000800000 */
[----:B------:R-:W-:Y:S01]  /*2360*/  CS2R R42, SRZ ;  /* 0x00000000002a7805 */ /* 0x000fe2000001ff00 */
[----:B------:R-:W-:Y:S01]  /*2370*/  LEA.HI R7, R20, R248, RZ, 0x7 ;  /* 0x000000f814077211 */ /* 0x000fe200078f38ff */
[----:B------:R-:W-:Y:S01]  /*2380*/  IMAD.IADD R11, R0, 0x1, -R6 ;  /* 0x00000001000b7824 */ /* 0x000fe200078e0a06 */
[C---:B------:R-:W-:Y:S01]  /*2390*/  ISETP.LT.OR P1, PT, R9.reuse, 0x1, P4 ;  /* 0x000000010900780c */ /* 0x040fe20002721670 */
[----:B------:R3:W-:Y:S01]  /*23a0*/  LDGSTS.E.BYPASS.LTC128B.128 [R240+0x18080], [R4.64], !P0 ;  /* 0x1808000004f07fae */ /* 0x0007e2000c101d50 */
[----:B------:R-:W-:Y:S01]  /*23b0*/  SHF.R.S32.HI R12, RZ, 0x7, R7 ;  /* 0x00000007ff0c7819 */ /* 0x000fe20000011407 */
[----:B------:R-:W-:Y:S01]  /*23c0*/  IMAD.SHL.U32 R7, R30, 0x10, RZ ;  /* 0x000000101e077824 */ /* 0x000fe200078e00ff */
[----:B------:R-:W-:Y:S01]  /*23d0*/  ISETP.LT.OR P0, PT, R9, 0x1, P2 ;  /* 0x000000010900780c */ /* 0x000fe20001701670 */
[----:B------:R-:W-:Y:S01]  /*23e0*/  IMAD.SHL.U32 R6, R22, 0x20, RZ ;  /* 0x0000002016067824 */ /* 0x000fe200078e00ff */
[----:B------:R-:W-:Y:S01]  /*23f0*/  SEL R24, RZ, 0xffffffff, P3 ;  /* 0xffffffffff187807 */ /* 0x000fe20001800000 */
[----:B------:R-:W-:Y:S01]  /*2400*/  CS2R R40, SRZ ;  /* 0x0000000000287805 */ /* 0x000fe2000001ff00 */
[C---:B--2---:R-:W-:Y:S01]  /*2410*/  LOP3.LUT R3, R230.reuse, 0xfffffff8, RZ, 0xc0, !PT ;  /* 0xfffffff8e6037812 */ /* 0x044fe200078ec0ff */
[----:B------:R-:W-:Y:S01]  /*2420*/  IMAD.SHL.U32 R230, R230, 0x40, RZ ;  /* 0x00000040e6e67824 */ /* 0x000fe200078e00ff */
[----:B------:R-:W-:-:S02]  /*2430*/  ISETP.GE.AND P3, PT, R27, c[0x0][0x1fc], PT ;  /* 0x00007f001b007a0c */ /* 0x000fc40003f66270 */
[C---:B------:R-:W-:Y:S01]  /*2440*/  ISETP.LT.OR P6, PT, R9.reuse, 0x21, P5 ;  /* 0x000000210900780c */ /* 0x040fe20002fc1670 */
[----:B------:R-:W-:Y:S01]  /*2450*/  IMAD.IADD R13, R2, 0x1, -R3 ;  /* 0x00000001020d7824 */ /* 0x000fe200078e0a03 */
[----:B------:R3:W-:Y:S01]  /*2460*/  LDGSTS.E.BYPASS.LTC128B.128 [R240+0x1a080], [R4.64+0x80], !P1 ;  /* 0x1a08008004f07fae */ /* 0x0007e2000c901d50 */
[----:B------:R-:W-:Y:S01]  /*2470*/  IMAD.SHL.U32 R2, R32, 0x40, RZ ;  /* 0x0000004020027824 */ /* 0x000fe200078e00ff */
[C---:B------:R-:W-:Y:S01]  /*2480*/  ISETP.LT.OR P5, PT, R9.reuse, 0x21, P4 ;  /* 0x000000210900780c */ /* 0x040fe200027a1670 */
[----:B------:R-:W-:Y:S01]  /*2490*/  IMAD.SHL.U32 R3, R250, 0x8, RZ ;  /* 0x00000008fa037824 */ /* 0x000fe200078e00ff */
[----:B------:R-:W-:Y:S01]  /*24a0*/  ISETP.LT.OR P1, PT, R9, 0x1, P3 ;  /* 0x000000010900780c */ /* 0x000fe20001f21670 */
[----:B------:R3:W-:Y:S01]  /*24b0*/  LDGSTS.E.BYPASS.LTC128B.128 [R240+0x1c080], [R4.64+0x100], !P0 ;  /* 0x1c08010004f07fae */ /* 0x0007e2000c101d50 */
[----:B------:R-:W-:Y:S02]  /*24c0*/  LOP3.LUT R0, R2, 0x1c0, RZ, 0xc0, !PT ;  /* 0x000001c002007812 */ /* 0x000fe400078ec0ff */
[----:B------:R-:W-:-:S02]  /*24d0*/  LOP3.LUT R3, R3, 0x8, RZ, 0xc0, !PT ;  /* 0x0000000803037812 */ /* 0x000fc400078ec0ff */
[--C-:B------:R-:W-:Y:S02]  /*24e0*/  SHF.R.U32.HI R2, RZ, 0x3, R0.reuse ;  /* 0x00000003ff027819 */ /* 0x100fe40000011600 */
[----:B------:R-:W-:Y:S02]  /*24f0*/  LOP3.LUT R7, R0, 0x10, R7, 0xf8, !PT ;  /* 0x0000001000077812 */ /* 0x000fe400078ef807 */
[----:B------:R-:W-:Y:S02]  /*2500*/  LOP3.LUT R8, R2, R3, R0, 0x1e, !PT ;  /* 0x0000000302087212 */ /* 0x000fe400078e1e00 */
[----:B------:R-:W-:Y:S01]  /*2510*/  LOP3.LUT R0, R6, 0x20, RZ, 0xc0, !PT ;  /* 0x0000002006007812 */ /* 0x000fe200078ec0ff */
[----:B------:R-:W-:Y:S01]  /*2520*/  IMAD.U32 R6, RZ, RZ, UR6 ;  /* 0x00000006ff067e24 */ /* 0x000fe2000f8e00ff */
[----:B------:R-:W-:Y:S01]  /*2530*/  LOP3.LUT R17, R2, R7, R3, 0x1e, !PT ;  /* 0x0000000702117212 */ /* 0x000fe200078e1e03 */
[----:B------:R-:W-:Y:S01]  /*2540*/  IMAD.U32 R7, RZ, RZ, UR7 ;  /* 0x00000007ff077e24 */ /* 0x000fe2000f8e00ff */
[----:B------:R-:W-:Y:S01]  /*2550*/  LEA.HI R3, R12, R12, RZ, 0x1 ;  /* 0x0000000c0c037211 */ /* 0x000fe200078f08ff */
[----:B------:R3:W-:Y:S01]  /*2560*/  LDGSTS.E.BYPASS.LTC128B.128 [R240+0x1e080], [R4.64+0x180], !P1 ;  /* 0x1e08018004f07fae */ /* 0x0007e2000c901d50 */
[C---:B------:R-:W-:Y:S01]  /*2570*/  ISETP.LT.OR P4, PT, R9.reuse, 0x21, P2 ;  /* 0x000000210900780c */ /* 0x040fe20001781670 */
[----:B------:R-:W-:Y:S01]  /*2580*/  USHF.L.U64.HI UR7, UR6, 0x5, UR7 ;  /* 0x0000000506077899 */ /* 0x000fe20008010207 */
[----:B------:R-:W-:Y:S01]  /*2590*/  ISETP.LT.OR P3, PT, R9, 0x21, P3 ;  /* 0x000000210900780c */ /* 0x000fe20001f61670 */
[----:B------:R-:W-:Y:S01]  /*25a0*/  IMAD R9, R22, 0x2, R12 ;  /* 0x0000000216097824 */ /* 0x000fe200078e020c */
[----:B------:R-:W-:Y:S01]  /*25b0*/  LOP3.LUT R18, R0, 0x18, R10, 0xf8, !PT ;  /* 0x0000001800127812 */ /* 0x000fe200078ef80a */
[----:B------:R-:W-:Y:S01]  /*25c0*/  IMAD.SHL.U32 R10, R31, 0x2, RZ ;  /* 0x000000021f0a7824 */ /* 0x000fe200078e00ff */
[----:B------:R-:W-:Y:S01]  /*25d0*/  LOP3.LUT R0, R3, 0x1ffffffe, RZ, 0xc0, !PT ;  /* 0x1ffffffe03007812 */ /* 0x000fe200078ec0ff */
[----:B------:R-:W-:Y:S01]  /*25e0*/  IMAD.U32 R2, R9, 0x200, R8 ;  /* 0x0000020009027824 */ /* 0x000fe200078e0008 */
[----:B------:R-:W-:Y:S01]  /*25f0*/  LEA R8, P0, R6, R4, 0x6 ;  /* 0x0000000406087211 */ /* 0x000fe200078030ff */
[----:B------:R-:W-:Y:S01]  /*2600*/  IMAD.SHL.U32 R3, R23, 0x40, RZ ;  /* 0x0000004017037824 */ /* 0x000fe200078e00ff */
[----:B------:R-:W-:Y:S01]  /*2610*/  IADD3 R36, R39, UR4, RZ ;  /* 0x0000000427247c10 */ /* 0x000fe2000fffe0ff */
[----:B------:R-:W-:Y:S01]  /*2620*/  IMAD.IADD R0, R12, 0x1, -R0 ;  /* 0x000000010c007824 */ /* 0x000fe200078e0a00 */
[----:B------:R-:W-:Y:S01]  /*2630*/  LEA.HI.X R9, R6, R5, R7, 0x6, P0 ;  /* 0x0000000506097211 */ /* 0x000fe200000f3407 */
[----:B------:R-:W-:Y:S01]  /*2640*/  IMAD.SHL.U32 R7, R12, 0x8, RZ ;  /* 0x000000080c077824 */ /* 0x000fe200078e00ff */
[----:B------:R-:W-:Y:S01]  /*2650*/  LOP3.LUT R3, R3, 0x1c0, RZ, 0xc0, !PT ;  /* 0x000001c003037812 */ /* 0x000fe200078ec0ff */
[----:B------:R-:W-:Y:S01]  /*2660*/  IMAD R20, R0, 0x4, R11 ;  /* 0x0000000400147824 */ /* 0x000fe200078e020b */
[----:B------:R-:W-:Y:S01]  /*2670*/  IADD3 R0, P0, R38, UR18, RZ ;  /* 0x0000001226007c10 */ /* 0x000fe2000ff1e0ff */
[----:B------:R-:W-:Y:S01]  /*2680*/  IMAD.SHL.U32 R11, R24, 0x2, RZ ;  /* 0x00000002180b7824 */ /* 0x000fe200078e00ff */
[----:B------:R-:W-:Y:S01]  /*2690*/  LOP3.LUT R7, R3, 0x8, R7, 0xf8, !PT ;  /* 0x0000000803077812 */ /* 0x000fe200078ef807 */
[----:B------:R-:W-:Y:S01]  /*26a0*/  ULDC.64 UR4, c[0x0][0x240] ;  /* 0x0000900000047ab9 */ /* 0x000fe20000000a00 */
[----:B------:R-:W-:Y:S01]  /*26b0*/  SHF.R.U32.HI R6, RZ, 0x3, R3 ;  /* 0x00000003ff067819 */ /* 0x000fe20000011603 */
[----:B------:R-:W-:Y:S01]  /*26c0*/  UIMAD UR4, UR9, UR4, URZ ;  /* 0x00000004090472a4 */ /* 0x000fe2000f8e023f */
[----:B------:R-:W-:Y:S01]  /*26d0*/  IADD3.X R3, R36, UR21, RZ, P0, !PT ;  /* 0x0000001524037c10 */ /* 0x000fe200087fe4ff */
[----:B------:R2:W-:Y:S01]  /*26e0*/  LDGSTS.E.BYPASS.LTC128B.128 [R240+0x19080], [R8.64], !P6 ;  /* 0x1908000008f07fae */ /* 0x0005e2000f101d50 */
[----:B------:R-:W-:Y:S01]  /*26f0*/  LEA R14, P0, R0, c[0x0][0x280], 0x2 ;  /* 0x0000a000000e7a11 */ /* 0x000fe200078010ff */
[----:B------:R-:W-:Y:S01]  /*2700*/  UIMAD UR4, UR14, UR5, UR4 ;  /* 0x000000050e0472a4 */ /* 0x000fe2000f8e0204 */
[----:B------:R-:W-:Y:S01]  /*2710*/  LOP3.LUT R10, R10, 0x2, R33, 0xe2, !PT ;  /* 0x000000020a0a7812 */ /* 0x000fe200078ee221 */
[----:B------:R2:W-:Y:S01]  /*2720*/  LDGSTS.E.BYPASS.LTC128B.128 [R240+0x1b080], [R8.64+0x80], !P5 ;  /* 0x1b08008008f07fae */ /* 0x0005e2000e901d50 */
[----:B------:R-:W-:Y:S01]  /*2730*/  LEA.HI.X R15, R0, c[0x0][0x284], R3, 0x2, P0 ;  /* 0x0000a100000f7a11 */ /* 0x000fe200000f1403 */
[----:B------:R-:W-:Y:S01]  /*2740*/  IMAD.SHL.U32 R20, R20, 0x2, RZ ;  /* 0x0000000214147824 */ /* 0x000fe200078e00ff */
[----:B------:R-:W-:Y:S01]  /*2750*/  SHF.R.S32.HI R3, RZ, 0x2, R16 ;  /* 0x00000002ff037819 */ /* 0x000fe20000011410 */
[----:B------:R-:W-:Y:S01]  /*2760*/  IMAD.MOV.U32 R16, RZ, RZ, 0x10 ;  /* 0x00000010ff107424 */ /* 0x000fe200078e00ff */
[----:B------:R-:W-:Y:S01]  /*2770*/  LOP3.LUT R0, R21, 0x3ffffffc, RZ, 0xc0, !PT ;  /* 0x3ffffffc15007812 */ /* 0x000fe200078ec0ff */
[----:B------:R2:W-:Y:S01]  /*2780*/  LDGSTS.E.BYPASS.LTC128B.128 [R240+0x1d080], [R8.64+0x100], !P4 ;  /* 0x1d08010008f07fae */ /* 0x0005e2000e101d50 */
[----:B------:R-:W-:Y:S01]  /*2790*/  LOP3.LUT R243, R28, R10, R243, 0xfe, !PT ;  /* 0x0000000a1cf37212 */ /* 0x000fe200078efef3 */
[----:B------:R-:W-:Y:S01]  /*27a0*/  IMAD R241, R25, 0x10, R3 ;  /* 0x0000001019f17824 */ /* 0x000fe200078e0203 */
[----:B------:R-:W-:Y:S01]  /*27b0*/  LOP3.LUT R11, R11, 0x2, R19, 0xe2, !PT ;  /* 0x000000020b0b7812 */ /* 0x000fe200078ee213 */
[C---:B------:R-:W-:Y:S01]  /*27c0*/  IMAD.SHL.U32 R3, R13.reuse, 0x40, RZ ;  /* 0x000000400d037824 */ /* 0x040fe200078e00ff */
[----:B------:R-:W-:Y:S01]  /*27d0*/  R2P PR, R13, 0x6 ;  /* 0x000000060d007804 */ /* 0x000fe20000000000 */
[----:B---3--:R-:W-:Y:S01]  /*27e0*/  IMAD.IADD R4, R248, 0x1, -R0 ;  /* 0x00000001f8047824 */ /* 0x008fe200078e0a00 */
[----:B------:R-:W-:Y:S01]  /*27f0*/  LOP3.LUT R12, R7, R6, RZ, 0x3c, !PT ;  /* 0x00000006070c7212 */ /* 0x000fe200078e3cff */
[----:B------:R-:W-:Y:S01]  /*2800*/  IMAD.SHL.U32 R10, R25, 0x400, RZ ;  /* 0x00000400190a7824 */ /* 0x000fe200078e00ff */
[----:B------:R-:W-:Y:S01]  /*2810*/  LOP3.LUT R3, R3, 0x1c0, RZ, 0xc0, !PT ;  /* 0x000001c003037812 */ /* 0x000fe200078ec0ff */
[----:B------:R2:W-:Y:S01]  /*2820*/  LDGSTS.E.BYPASS.LTC128B.128 [R240+0x1f080], [R8.64+0x180], !P3 ;  /* 0x1f08018008f07fae */ /* 0x0005e2000d901d50 */
[----:B------:R-:W-:Y:S01]  /*2830*/  LOP3.LUT R242, R242, R11, R26, 0xfe, !PT ;  /* 0x0000000bf2f27212 */ /* 0x000fe200078efe1a */
[----:B------:R-:W-:Y:S01]  /*2840*/  IMAD R7, R4, 0x2, R10 ;  /* 0x0000000204077824 */ /* 0x000fe200078e020a */
[----:B------:R-:W-:Y:S01]  /*2850*/  SEL R5, R16, 0xfffffff0, !P1 ;  /* 0xfffffff010057807 */ /* 0x000fe20004800000 */
[----:B------:R-:W-:Y:S01]  /*2860*/  IMAD.SHL.U32 R11, R22, 0x8, RZ ;  /* 0x00000008160b7824 */ /* 0x000fe200078e00ff */
[----:B------:R-:W-:Y:S01]  /*2870*/  SEL R4, R246, 0xffffffe0, !P2 ;  /* 0xffffffe0f6047807 */ /* 0x000fe20005000000 */
[----:B------:R-:W-:Y:S01]  /*2880*/  IMAD.IADD R12, R12, 0x1, R7 ;  /* 0x000000010c0c7824 */ /* 0x000fe200078e0207 */
[----:B------:R-:W-:Y:S01]  /*2890*/  SHF.R.U32.HI R6, RZ, 0x3, R3 ;  /* 0x00000003ff067819 */ /* 0x000fe20000011603 */
[----:B------:R3:W-:Y:S01]  /*28a0*/  STL [R1+0x30], R36 ;  /* 0x0000302401007387 */ /* 0x0007e20000100800 */
[----:B------:R-:W-:Y:S01]  /*28b0*/  R2P PR, R32, 0x6 ;  /* 0x0000000620007804 */ /* 0x000fe20000000000 */
[----:B------:R-:W-:Y:S01]  /*28c0*/  IMAD.SHL.U32 R244, R12, 0x2, RZ ;  /* 0x000000020cf47824 */ /* 0x000fe200078e00ff */
[----:B------:R-:W-:Y:S01]  /*28d0*/  LOP3.LUT R11, R3, 0x8, R11, 0xf8, !PT ;  /* 0x00000008030b7812 */ /* 0x000fe200078ef80b */
[----:B------:R-:W-:Y:S01]  /*28e0*/  STL [R1+0x1c], R20 ;  /* 0x00001c1401007387 */ /* 0x000fe20000100800 */
[----:B------:R-:W-:Y:S01]  /*28f0*/  LOP3.LUT R7, R6, R18, R3, 0x1e, !PT ;  /* 0x0000001206077212 */ /* 0x000fe200078e1e03 */
[----:B------:R-:W-:Y:S01]  /*2900*/  IMAD R0, R22, 0x200, R17 ;  /* 0x0000020016007824 */ /* 0x000fe200078e0211 */
[----:B------:R-:W-:Y:S01]  /*2910*/  SEL R3, R16, 0xfffffff0, !P1 ;  /* 0xfffffff010037807 */ /* 0x000fe20004800000 */
[----:B------:R-:W-:Y:S01]  /*2920*/  IMAD.SHL.U32 R2, R2, 0x2, RZ ;  /* 0x0000000202027824 */ /* 0x000fe200078e00ff */
[----:B------:R-:W-:Y:S01]  /*2930*/  SEL R228, R246, 0xffffffe0, !P2 ;  /* 0xffffffe0f6e47807 */ /* 0x000fe20005000000 */
[----:B------:R-:W-:Y:S01]  /*2940*/  IMAD.SHL.U32 R235, R0, 0x2, RZ ;  /* 0x0000000200eb7824 */ /* 0x000fe200078e00ff */
[----:B------:R-:W-:Y:S01]  /*2950*/  R2P PR, R23, 0x6 ;  /* 0x0000000617007804 */ /* 0x000fe20000000000 */
[----:B------:R-:W-:Y:S01]  /*2960*/  IMAD R3, R3, 0x2, R2 ;  /* 0x0000000203037824 */ /* 0x000fe200078e0202 */
[----:B------:R-:W-:Y:S01]  /*2970*/  ISETP.GE.AND P0, PT, R248, 0x10, PT ;  /* 0x00000010f800780c */ /* 0x000fe20003f06270 */
[----:B------:R-:W-:Y:S01]  /*2980*/  IMAD.IADD R232, R0, 0x1, R228 ;  /* 0x0000000100e87824 */ /* 0x000fe200078e02e4 */
[----:B------:R-:W-:Y:S01]  /*2990*/  LOP3.LUT R230, R230, 0xfffffe00, RZ, 0xc0, !PT ;  /* 0xfffffe00e6e67812 */ /* 0x000fe200078ec0ff */
[----:B------:R-:W-:Y:S01]  /*29a0*/  IMAD R229, R228, 0x2, R2 ;  /* 0x00000002e4e57824 */ /* 0x000fe200078e0202 */
[----:B------:R-:W-:Y:S01]  /*29b0*/  LOP3.LUT R236, R11, R6, RZ, 0x3c, !PT ;  /* 0x000000060bec7212 */ /* 0x000fe200078e3cff */
[----:B-1----:R-:W-:Y:S01]  /*29c0*/  CS2R R38, SRZ ;  /* 0x0000000000267805 */ /* 0x002fe2000001ff00 */
[-C--:B------:R-:W-:Y:S01]  /*29d0*/  LOP3.LUT R6, R7, R230.reuse, RZ, 0xfc, !PT ;  /* 0x000000e607067212 */ /* 0x080fe200078efcff */
[----:B------:R-:W-:Y:S01]  /*29e0*/  IMAD R11, R30, 0x400, R230 ;  /* 0x000004001e0b7824 */ /* 0x000fe200078e02e6 */
[----:B------:R-:W-:Y:S01]  /*29f0*/  IADD3 R7, R244, 0x20280, RZ ;  /* 0x00020280f4077810 */ /* 0x000fe20007ffe0ff */
[----:B------:R-:W-:Y:S01]  /*2a00*/  IMAD R228, R228, 0x2, R3 ;  /* 0x00000002e4e47824 */ /* 0x000fe200078e0203 */
[----:B------:R-:W-:Y:S01]  /*2a10*/  IADD3 R245, R244, 0x202c0, RZ ;  /* 0x000202c0f4f57810 */ /* 0x000fe20007ffe0ff */
[----:B------:R-:W-:Y:S01]  /*2a20*/  IMAD.SHL.U32 R0, R6, 0x2, RZ ;  /* 0x0000000206007824 */ /* 0x000fe200078e00ff */
[----:B------:R-:W-:Y:S01]  /*2a30*/  @P2 IADD3 R245, R7, -0x40, RZ ;  /* 0xffffffc007f52810 */ /* 0x000fe20007ffe0ff */
[----:B------:R-:W-:Y:S01]  /*2a40*/  @!P0 IMAD.SHL.U32 R7, R248, 0x10, RZ ;  /* 0x00000010f8078824 */ /* 0x000fe200078e00ff */
[C---:B------:R-:W-:Y:S01]  /*2a50*/  IADD3 R230, R236.reuse, R230, R10 ;  /* 0x000000e6ece67210 */ /* 0x040fe20007ffe00a */
[----:B------:R-:W-:Y:S01]  /*2a60*/  IMAD.IADD R236, R236, 0x1, R11 ;  /* 0x00000001ecec7824 */ /* 0x000fe200078e020b */
[----:B------:R-:W-:Y:S01]  /*2a70*/  SEL R246, R246, 0xffffffe0, !P1 ;  /* 0xffffffe0f6f67807 */ /* 0x000fe20004800000 */
[----:B---3--:R-:W-:Y:S01]  /*2a80*/  CS2R R36, SRZ ;  /* 0x0000000000247805 */ /* 0x008fe2000001ff00 */
[----:B------:R1:W-:Y:S01]  /*2a90*/  @!P0 LDGSTS.E.BYPASS.LTC128B.128 [R7+0x20180], [R14.64] ;  /* 0x201800000e078fae */ /* 0x0003e2000b901d50 */
[----:B------:R-:W-:Y:S01]  /*2aa0*/  IMAD.SHL.U32 R230, R230, 0x2, RZ ;  /* 0x00000002e6e67824 */ /* 0x000fe200078e00ff */
[----:B------:R-:W-:Y:S01]  /*2ab0*/  LEA R236, R236, 0x22280, 0x1 ;  /* 0x00022280ecec7811 */ /* 0x000fe200078e08ff */
[----:B------:R-:W-:Y:S01]  /*2ac0*/  IMAD.IADD R247, R244, 0x1, R246 ;  /* 0x00000001f4f77824 */ /* 0x000fe200078e02f6 */
[----:B------:R-:W0:Y:S01]  /*2ad0*/  LDGDEPBAR ;  /* 0x00000000000079af */ /* 0x000e220000000000 */
[C---:B------:R-:W-:Y:S01]  /*2ae0*/  IMAD R231, R5.reuse, 0x2, R230 ;  /* 0x0000000205e77824 */ /* 0x040fe200078e02e6 */
[----:B------:R-:W-:Y:S01]  /*2af0*/  USHF.L.U32 UR6, UR6, 0x5, URZ ;  /* 0x0000000506067899 */ /* 0x000fe2000800063f */
[----:B------:R-:W-:-:S02]  /*2b00*/  IMAD R237, R5, 0x2, R236 ;  /* 0x0000000205ed7824 */ /* 0x000fc400078e02ec */
[----:B------:R-:W-:Y:S02]  /*2b10*/  IMAD.SHL.U32 R232, R232, 0x2, RZ ;  /* 0x00000002e8e87824 */ /* 0x000fe400078e00ff */
[----:B------:R-:W-:Y:S02]  /*2b20*/  IMAD.IADD R246, R246, 0x1, R245 ;  /* 0x00000001f6f67824 */ /* 0x000fe400078e02f5 */
[C---:B------:R-:W-:Y:S02]  /*2b30*/  IMAD R234, R4.reuse, 0x2, R230 ;  /* 0x0000000204ea7824 */ /* 0x040fe400078e02e6 */
[C---:B------:R-:W-:Y:S02]  /*2b40*/  IMAD R239, R4.reuse, 0x2, R236 ;  /* 0x0000000204ef7824 */ /* 0x040fe400078e02ec */
[C---:B------:R-:W-:Y:S02]  /*2b50*/  IMAD R233, R4.reuse, 0x2, R231 ;  /* 0x0000000204e97824 */ /* 0x040fe400078e02e7 */
[----:B------:R-:W-:Y:S01]  /*2b60*/  IMAD R238, R4, 0x2, R237 ;  /* 0x0000000204ee7824 */ /* 0x000fe200078e02ed */
[----:B-1----:R-:W-:-:S05]  /*2b70*/  IADD3 R7, R35, UR4, RZ ;  /* 0x0000000423077c10 */ /* 0x002fca000fffe0ff */
[----:B------:R1:W-:Y:S02]  /*2b80*/  STL [R1+0x40], R7 ;  /* 0x0000400701007387 */ /* 0x0003e40000100800 */
[----:B-1----:R-:W-:Y:S01]  /*2b90*/  IADD3 R7, -R20, UR8, RZ ;  /* 0x0000000814077c10 */ /* 0x002fe2000fffe1ff */
[----:B------:R-:W-:-:S04]  /*2ba0*/  ULDC UR8, c[0x0][0x198] ;  /* 0x0000660000087ab9 */ /* 0x000fc80000000800 */
[----:B------:R2:W-:Y:S02]  /*2bb0*/  STL [R1+0x10], R7 ;  /* 0x0000100701007387 */ /* 0x0005e40000100800 */
.L_x_906:
[----:B------:R-:W-:Y:S04]  /*2bc0*/  DEPBAR.LE SB0, 0x0 ;  /* 0x000080000000791a */ /* 0x000fe80000000000 */
[----:B------:R-:W-:Y:S01]  /*2bd0*/  BAR.SYNC.DEFER_BLOCKING 0x0 ;  /* 0x0000000000007b1d */ /* 0x000fe20000010000 */
[----:B------:R-:W-:Y:S02]  /*2be0*/  ULEA UR4, UR11, 0x1, 0x6 ;  /* 0x000000010b047891 */ /* 0x000fe4000f8e303f */
[----:B------:R-:W-:Y:S02]  /*2bf0*/  UIADD3 UR9, UR11, 0x1, URZ ;  /* 0x000000010b097890 */ /* 0x000fe4000fffe03f */
[----:B------:R-:W-:Y:S02]  /*2c00*/  UIADD3 UR4, UR4, UR8, -UR10 ;  /* 0x0000000804047290 */ /* 0x000fe4000fffe80a */
[----:B------:R-:W-:Y:S01]  /*2c10*/  UISETP.GE.AND UP0, UPT, UR9, UR12, UPT ;  /* 0x0000000c0900728c */ /* 0x000fe2000bf06270 */
[----:B-1----:R-:W-:Y:S05]  /*2c20*/  LDSM.16.M88.4 R16, [R230+0x10080] ;  /* 0x01008000e610783b */ /* 0x002fea0000000200 */
[----:B--2---:R-:W1:Y:S05]  /*2c30*/  LDSM.16.M88.4 R8, [R2+0x80] ;  /* 0x000080000208783b */ /* 0x004e6a0000000200 */
        /* <DEDUP_REMOVED lines=11> */
[----:B------:R-:W5:Y:S04]  /*2cf0*/  LDL R201, [R1+0x1c] ;  /* 0x00001c0001c97983 */ /* 0x000f680000100800 */
[C---:B--2---:R-:W-:Y:S01]  /*2d00*/  HMMA.16816.F32.BF16 R12, R16.reuse, R20, RZ ;  /* 0x00000014100c723c */ /* 0x044fe200000418ff */
[----:B------:R-:W2:Y:S07]  /*2d10*/  LDL R200, [R1+0x10] ;  /* 0x0000100001c87983 */ /* 0x000eae0000100800 */
[----:B------:R-:W-:Y:S01]  /*2d20*/  HMMA.16816.F32.BF16 R16, R16, R22, RZ ;  /* 0x000000161010723c */ /* 0x000fe200000418ff */
[----:B------:R-:W1:Y:S07]  /*2d30*/  LDSM.16.M88.4 R20, [R229+0x1080] ;  /* 0x00108000e514783b */ /* 0x000e6e0000000200 */
        /* <DEDUP_REMOVED lines=9> */
[----:B------:R-:W4:Y:S07]  /*2dd0*/  LDSM.16.M88.4 R168, [R2+0x2080] ;  /* 0x0020800002a8783b */ /* 0x000f2e0000000200 */
[C---:B-1----:R-:W-:Y:S08]  /*2de0*/  HMMA.16816.F32.BF16 R12, R164.reuse, R20, R12 ;  /* 0x00000014a40c723c */ /* 0x042ff0000004180c */
[----:B------:R-:W-:Y:S01]  /*2df0*/  HMMA.16816.F32.BF16 R16, R164, R22, R16 ;  /* 0x00000016a410723c */ /* 0x000fe20000041810 */
[----:B------:R-:W1:Y:S05]  /*2e00*/  LDSM.16.M88.4 R20, [R2+0x3080] ;  /* 0x003080000214783b */ /* 0x000e6a0000000200 */
        /* <DEDUP_REMOVED lines=38> */
[----:B------:R-:W2:Y:S07]  /*3070*/  LDSM.16.M88.4 R168, [R229+0x4080] ;  /* 0x00408000e5a8783b */ /* 0x000eae0000000200 */
        /* <DEDUP_REMOVED lines=11> */
[C---:B--2---:R-:W-:Y:S08]  /*3130*/  HMMA.16816.F32.BF16 R4, R32.reuse, R168, R4 ;  /* 0x000000a82004723c */ /* 0x044ff00000041804 */
        /* <DEDUP_REMOVED lines=25> */
[----:B------:R-:W4:Y:S01]  /*32d0*/  LDSM.16.M88.4 R24, [R228+0x7080] ;  /* 0x00708000e418783b */ /* 0x000f220000000200 */
[----:B------:R-:W-:Y:S04]  /*32e0*/  DEPBAR.LE SB0, 0x0 ;  /* 0x000080000000791a */ /* 0x000fe80000000000 */
[----:B------:R-:W-:Y:S02]  /*32f0*/  BAR.SYNC.DEFER_BLOCKING 0x0 ;  /* 0x0000000000007b1d */ /* 0x000fe40000010000 */
[C---:B--2---:R-:W-:Y:S08]  /*3300*/  HMMA.16816.F32.BF16 R4, R164.reuse, R168, R4 ;  /* 0x000000a8a404723c */ /* 0x044ff00000041804 */
[C---:B------:R-:W-:Y:S08]  /*3310*/  HMMA.16816.F32.BF16 R8, R164.reuse, R170, R8 ;  /* 0x000000aaa408723c */ /* 0x040ff00000041808 */
[C---:B-1----:R-:W-:Y:S01]  /*3320*/  HMMA.16816.F32.BF16 R12, R164.reuse, R20, R12 ;  /* 0x00000014a40c723c */ /* 0x042fe2000004180c */
[----:B------:R-:W-:Y:S07]  /*3330*/  LDSM.16.M88.4 R32, [R230+0x18080] ;  /* 0x01808000e620783b */ /* 0x000fee0000000200 */
[----:B------:R-:W-:Y:S01]  /*3340*/  HMMA.16816.F32.BF16 R16, R164, R22, R16 ;  /* 0x00000016a410723c */ /* 0x000fe20000041810 */
[----:B------:R-:W1:Y:S07]  /*3350*/  LDSM.16.M88.4 R176, [R2+0x8080] ;  /* 0x0080800002b0783b */ /* 0x000e6e0000000200 */
[C---:B---3--:R-:W-:Y:S01]  /*3360*/  HMMA.16816.F32.BF16 R4, R28.reuse, R172, R4 ;  /* 0x000000ac1c04723c */ /* 0x048fe20000041804 */
[----:B------:R-:W2:Y:S05]  /*3370*/  LDSM.16.M88.4 R168, [R2+0x9080] ;  /* 0x0090800002a8783b */ /* 0x000eaa0000000200 */
[----:B------:R-:W-:Y:S02]  /*3380*/  LDSM.16.M88.4 R164, [R231+0x18080] ;  /* 0x01808000e7a4783b */ /* 0x000fe40000000200 */
[C---:B------:R-:W-:Y:S03]  /*3390*/  HMMA.16816.F32.BF16 R8, R28.reuse, R174, R8 ;  /* 0x000000ae1c08723c */ /* 0x040fe60000041808 */
[----:B------:R-:W3:Y:S05]  /*33a0*/  LDSM.16.M88.4 R180, [R3+0x8080] ;  /* 0x0080800003b4783b */ /* 0x000eea0000000200 */
[C---:B----4-:R-:W-:Y:S01]  /*33b0*/  HMMA.16816.F32.BF16 R12, R28.reuse, R24, R12 ;  /* 0x000000181c0c723c */ /* 0x050fe2000004180c */
[----:B------:R-:W4:Y:S05]  /*33c0*/  LDSM.16.M88.4 R172, [R3+0x9080] ;  /* 0x0090800003ac783b */ /* 0x000f2a0000000200 */
[----:B------:R-:W-:Y:S02]  /*33d0*/  LDSM.16.M88.4 R184, [R229+0x8080] ;  /* 0x00808000e5b8783b */ /* 0x000fe40000000200 */
[----:B------:R-:W-:Y:S03]  /*33e0*/  HMMA.16816.F32.BF16 R16, R28, R26, R16 ;  /* 0x0000001a1c10723c */ /* 0x000fe60000041810 */
[----:B------:R-:W-:Y:S01]  /*33f0*/  LDSM.16.M88.4 R188, [R229+0x9080] ;  /* 0x00908000e5bc783b */ /* 0x000fe20000000200 */
[----:B------:R-:W-:Y:S02]  /*3400*/  FMUL.FTZ R4, R4, c[0x0][0x2b4] ;  /* 0x0000ad0004047a20 */ /* 0x000fe40000410000 */
[----:B------:R-:W-:Y:S02]  /*3410*/  FMUL.FTZ R5, R5, c[0x0][0x2b4] ;  /* 0x0000ad0005057a20 */ /* 0x000fe40000410000 */
[----:B------:R-:W-:Y:S01]  /*3420*/  LDSM.16.M88.4 R192, [R228+0x9080] ;  /* 0x00908000e4c0783b */ /* 0x000fe20000000200 */
[----:B------:R-:W-:Y:S01]  /*3430*/  FMUL.FTZ R6, R6, c[0x0][0x2b4] ;  /* 0x0000ad0006067a20 */ /* 0x000fe20000410000 */
[C---:B-1----:R-:W-:Y:S03]  /*3440*/  HMMA.16816.F32.BF16 R20, R32.reuse, R176, RZ ;  /* 0x000000b02014723c */ /* 0x042fe600000418ff */
[----:B------:R-:W-:Y:S01]  /*3450*/  MUFU.TANH R199, R6 ;  /* 0x0000000600c77308 */ /* 0x000fe20000002400 */
[----:B------:R-:W-:Y:S02]  /*3460*/  FMUL.FTZ R7, R7, c[0x0][0x2b4] ;  /* 0x0000ad0007077a20 */ /* 0x000fe40000410000 */
[----:B------:R-:W-:Y:S02]  /*3470*/  FMUL.FTZ R8, R8, c[0x0][0x2b4] ;  /* 0x0000ad0008087a20 */ /* 0x000fe40000410000 */
[----:B------:R-:W-:Y:S01]  /*3480*/  FMUL.FTZ R9, R9, c[0x0][0x2b4] ;  /* 0x0000ad0009097a20 */ /* 0x000fe20000410000 */
[C---:B------:R-:W-:Y:S01]  /*3490*/  HMMA.16816.F32.BF16 R24, R32.reuse, R178, RZ ;  /* 0x000000b22018723c */ /* 0x040fe200000418ff */
[----:B------:R-:W1:Y:S03]  /*34a0*/  LDSM.16.M88.4 R176, [R234+0x18080] ;  /* 0x01808000eab0783b */ /* 0x000e660000000200 */
[----:B------:R-:W-:Y:S01]  /*34b0*/  MUFU.TANH R198, R7 ;  /* 0x0000000700c67308 */ /* 0x000fe20000002400 */
[----:B------:R-:W-:Y:S02]  /*34c0*/  FMUL.FTZ R10, R10, c[0x0][0x2b4] ;  /* 0x0000ad000a0a7a20 */ /* 0x000fe40000410000 */
[----:B------:R-:W-:Y:S01]  /*34d0*/  FMUL.FTZ R12, R12, c[0x0][0x2b4] ;  /* 0x0000ad000c0c7a20 */ /* 0x000fe20000410000 */
[C---:B--2---:R-:W-:Y:S01]  /*34e0*/  HMMA.16816.F32.BF16 R28, R32.reuse, R168, RZ ;  /* 0x000000a8201c723c */ /* 0x044fe200000418ff */
[----:B------:R-:W-:Y:S03]  /*34f0*/  FMUL.FTZ R13, R13, c[0x0][0x2b4] ;  /* 0x0000ad000d0d7a20 */ /* 0x000fe60000410000 */
[----:B------:R-:W-:Y:S02]  /*3500*/  FMUL.FTZ R14, R14, c[0x0][0x2b4] ;  /* 0x0000ad000e0e7a20 */ /* 0x000fe40000410000 */
[----:B------:R-:W-:Y:S02]  /*3510*/  FMUL.FTZ R15, R15, c[0x0][0x2b4] ;  /* 0x0000ad000f0f7a20 */ /* 0x000fe40000410000 */
[----:B------:R-:W-:Y:S01]  /*3520*/  HMMA.16816.F32.BF16 R32, R32, R170, RZ ;  /* 0x000000aa2020723c */ /* 0x000fe200000418ff */
[----:B------:R-:W-:Y:S03]  /*3530*/  LDSM.16.M88.4 R168, [R233+0x18080] ;  /* 0x01808000e9a8783b */ /* 0x000fe60000000200 */
[----:B------:R-:W-:Y:S02]  /*3540*/  FMUL.FTZ R17, R17, c[0x0][0x2b4] ;  /* 0x0000ad0011117a20 */ /* 0x000fe40000410000 */
[----:B------:R-:W-:Y:S02]  /*3550*/  FMUL.FTZ R18, R18, c[0x0][0x2b4] ;  /* 0x0000ad0012127a20 */ /* 0x000fe40000410000 */
[C---:B---3--:R-:W-:Y:S05]  /*3560*/  HMMA.16816.F32.BF16 R20, R164.reuse, R180, R20 ;  /* 0x000000b4a414723c */ /* 0x048fea0000041814 */
[----:B------:R-:W-:Y:S03]  /*3570*/  FMUL.FTZ R16, R16, c[0x0][0x2b4] ;  /* 0x0000ad0010107a20 */ /* 0x000fe60000410000 */
[C---:B------:R-:W-:Y:S01]  /*3580*/  HMMA.16816.F32.BF16 R24, R164.reuse, R182, R24 ;  /* 0x000000b6a418723c */ /* 0x040fe20000041818 */
[----:B------:R-:W2:Y:S07]  /*3590*/  LDSM.16.M88.4 R180, [R228+0x8080] ;  /* 0x00808000e4b4783b */ /* 0x000eae0000000200 */
[C---:B----4-:R-:W-:Y:S08]  /*35a0*/  HMMA.16816.F32.BF16 R28, R164.reuse, R172, R28 ;  /* 0x000000aca41c723c */ /* 0x050ff0000004181c */
[----:B------:R-:W-:Y:S01]  /*35b0*/  HMMA.16816.F32.BF16 R32, R164, R174, R32 ;  /* 0x000000aea420723c */ /* 0x000fe20000041820 */
[----:B------:R-:W-:Y:S05]  /*35c0*/  LDSM.16.M88.4 R164, [R230+0x1a080] ;  /* 0x01a08000e6a4783b */ /* 0x000fea0000000200 */
[----:B------:R-:W3:Y:S02]  /*35d0*/  LDSM.16.M88.4 R172, [R2+0xa080] ;  /* 0x00a0800002ac783b */ /* 0x000ee40000000200 */
[C---:B-1----:R-:W-:Y:S08]  /*35e0*/  HMMA.16816.F32.BF16 R20, R176.reuse, R184, R20 ;  /* 0x000000b8b014723c */ /* 0x042ff00000041814 */
[C---:B------:R-:W-:Y:S01]  /*35f0*/  HMMA.16816.F32.BF16 R24, R176.reuse, R186, R24 ;  /* 0x000000bab018723c */ /* 0x040fe20000041818 */
[----:B------:R-:W1:Y:S07]  /*3600*/  LDSM.16.M88.4 R184, [R2+0xb080] ;  /* 0x00b0800002b8783b */ /* 0x000e6e0000000200 */
[C---:B------:R-:W-:Y:S08]  /*3610*/  HMMA.16816.F32.BF16 R28, R176.reuse, R188, R28 ;  /* 0x000000bcb01c723c */ /* 0x040ff0000004181c */
[----:B------:R-:W-:Y:S01]  /*3620*/  HMMA.16816.F32.BF16 R32, R176, R190, R32 ;  /* 0x000000beb020723c */ /* 0x000fe20000041820 */
[----:B------:R-:W-:Y:S05]  /*3630*/  LDSM.16.M88.4 R176, [R231+0x1a080] ;  /* 0x01a08000e7b0783b */ /* 0x000fea0000000200 */
[----:B------:R-:W-:Y:S02]  /*3640*/  LDSM.16.M88.4 R188, [R3+0xb080] ;  /* 0x00b0800003bc783b */ /* 0x000fe40000000200 */
[C---:B--2---:R-:W-:Y:S08]  /*3650*/  HMMA.16816.F32.BF16 R20, R168.reuse, R180, R20 ;  /* 0x000000b4a814723c */ /* 0x044ff00000041814 */
[C---:B------:R-:W-:Y:S01]  /*3660*/  HMMA.16816.F32.BF16 R24, R168.reuse, R182, R24 ;  /* 0x000000b6a818723c */ /* 0x040fe20000041818 */
[----:B------:R-:W2:Y:S07]  /*3670*/  LDSM.16.M88.4 R180, [R3+0xa080] ;  /* 0x00a0800003b4783b */ /* 0x000eae0000000200 */
[C---:B------:R-:W-:Y:S08]  /*3680*/  HMMA.16816.F32.BF16 R28, R168.reuse, R192, R28 ;  /* 0x000000c0a81c723c */ /* 0x040ff0000004181c */
[----:B------:R-:W-:Y:S01]  /*3690*/  HMMA.16816.F32.BF16 R32, R168, R194, R32 ;  /* 0x000000c2a820723c */ /* 0x000fe20000041820 */
[----:B------:R-:W-:Y:S05]  /*36a0*/  LDSM.16.M88.4 R168, [R234+0x1a080] ;  /* 0x01a08000eaa8783b */ /* 0x000fea0000000200 */
[----:B------:R-:W-:Y:S02]  /*36b0*/  LDSM.16.M88.4 R192, [R229+0xb080] ;  /* 0x00b08000e5c0783b */ /* 0x000fe40000000200 */
[C---:B---3--:R-:W-:Y:S08]  /*36c0*/  HMMA.16816.F32.BF16 R20, R164.reuse, R172, R20 ;  /* 0x000000aca414723c */ /* 0x048ff00000041814 */
[C---:B------:R-:W-:Y:S01]  /*36d0*/  HMMA.16816.F32.BF16 R24, R164.reuse, R174, R24 ;  /* 0x000000aea418723c */ /* 0x040fe20000041818 */
[----:B------:R-:W3:Y:S07]  /*36e0*/  LDSM.16.M88.4 R172, [R229+0xa080] ;  /* 0x00a08000e5ac783b */ /* 0x000eee0000000200 */
[C---:B-1----:R-:W-:Y:S08]  /*36f0*/  HMMA.16816.F32.BF16 R28, R164.reuse, R184, R28 ;  /* 0x000000b8a41c723c */ /* 0x042ff0000004181c */
[----:B------:R-:W-:Y:S01]  /*3700*/  HMMA.16816.F32.BF16 R32, R164, R186, R32 ;  /* 0x000000baa420723c */ /* 0x000fe20000041820 */
[----:B------:R-:W-:Y:S05]  /*3710*/  LDSM.16.M88.4 R164, [R233+0x1a080] ;  /* 0x01a08000e9a4783b */ /* 0x000fea0000000200 */
[----:B------:R-:W-:Y:S02]  /*3720*/  LDSM.16.M88.4 R184, [R2+0xc080] ;  /* 0x00c0800002b8783b */ /* 0x000fe40000000200 */
[C---:B--2---:R-:W-:Y:S08]  /*3730*/  HMMA.16816.F32.BF16 R20, R176.reuse, R180, R20 ;  /* 0x000000b4b014723c */ /* 0x044ff00000041814 */
[C---:B------:R-:W-:Y:S01]  /*3740*/  HMMA.16816.F32.BF16 R24, R176.reuse, R182, R24 ;  /* 0x000000b6b018723c */ /* 0x040fe20000041818 */
[----:B------:R-:W1:Y:S07]  /*3750*/  LDSM.16.M88.4 R180, [R228+0xa080] ;  /* 0x00a08000e4b4783b */ /* 0x000e6e0000000200 */
[C---:B------:R-:W-:Y:S08]  /*3760*/  HMMA.16816.F32.BF16 R28, R176.reuse, R188, R28 ;  /* 0x000000bcb01c723c */ /* 0x040ff0000004181c */
[----:B------:R-:W-:Y:S01]  /*3770*/  HMMA.16816.F32.BF16 R32, R176, R190, R32 ;  /* 0x000000beb020723c */ /* 0x000fe20000041820 */
[----:B------:R-:W2:Y:S05]  /*3780*/  LDSM.16.M88.4 R176, [R228+0xb080] ;  /* 0x00b08000e4b0783b */ /* 0x000eaa0000000200 */
[----:B------:R-:W-:Y:S02]  /*3790*/  LDSM.16.M88.4 R188, [R3+0xc080] ;  /* 0x00c0800003bc783b */ /* 0x000fe40000000200 */
[C---:B---3--:R-:W-:Y:S08]  /*37a0*/  HMMA.16816.F32.BF16 R20, R168.reuse, R172, R20 ;  /* 0x000000aca814723c */ /* 0x048ff00000041814 */
[C---:B------:R-:W-:Y:S01]  /*37b0*/  HMMA.16816.F32.BF16 R24, R168.reuse, R174, R24 ;  /* 0x000000aea818723c */ /* 0x040fe20000041818 */
[----:B------:R-:W3:Y:S07]  /*37c0*/  LDSM.16.M88.4 R172, [R230+0x1c080] ;  /* 0x01c08000e6ac783b */ /* 0x000eee0000000200 */
[C---:B------:R-:W-:Y:S01]  /*37d0*/  HMMA.16816.F32.BF16 R28, R168.reuse, R192, R28 ;  /* 0x000000c0a81c723c */ /* 0x040fe2000004181c */
[----:B------:R-:W-:Y:S07]  /*37e0*/  MUFU.TANH R193, R5 ;  /* 0x0000000500c17308 */ /* 0x000fee0000002400 */
[----:B------:R-:W-:Y:S01]  /*37f0*/  HMMA.16816.F32.BF16 R32, R168, R194, R32 ;  /* 0x000000c2a820723c */ /* 0x000fe20000041820 */
[----:B------:R-:W4:Y:S02]  /*3800*/  LDSM.16.M88.4 R168, [R2+0xd080] ;  /* 0x00d0800002a8783b */ /* 0x000f240000000200 */
[----:B------:R3:W3:Y:S05]  /*3810*/  MUFU.TANH R194, R4 ;  /* 0x0000000400c27308 */ /* 0x0006ea0000002400 */
[C---:B-1----:R-:W-:Y:S05]  /*3820*/  HMMA.16816.F32.BF16 R20, R164.reuse, R180, R20 ;  /* 0x000000b4a414723c */ /* 0x042fea0000041814 */
[----:B------:R-:W1:Y:S03]  /*3830*/  MUFU.TANH R192, R8 ;  /* 0x0000000800c07308 */ /* 0x000e660000002400 */
[C---:B------:R-:W-:Y:S01]  /*3840*/  HMMA.16816.F32.BF16 R24, R164.reuse, R182, R24 ;  /* 0x000000b6a418723c */ /* 0x040fe20000041818 */
[----:B------:R-:W1:Y:S06]  /*3850*/  LDSM.16.M88.4 R180, [R231+0x1c080] ;  /* 0x01c08000e7b4783b */ /* 0x000e6c0000000200 */
[----:B------:R-:W-:Y:S01]  /*3860*/  MUFU.TANH R195, R10 ;  /* 0x0000000a00c37308 */ /* 0x000fe20000002400 */
[C---:B--2---:R-:W-:Y:S01]  /*3870*/  HMMA.16816.F32.BF16 R28, R164.reuse, R176, R28 ;  /* 0x000000b0a41c723c */ /* 0x044fe2000004181c */
[----:B---3--:R-:W-:Y:S07]  /*3880*/  LDSM.16.M88.4 R4, [R228+0xd080] ;  /* 0x00d08000e404783b */ /* 0x008fee0000000200 */
[----:B------:R-:W-:Y:S01]  /*3890*/  HMMA.16816.F32.BF16 R32, R164, R178, R32 ;  /* 0x000000b2a420723c */ /* 0x000fe20000041820 */
[----:B------:R-:W2:Y:S05]  /*38a0*/  LDSM.16.M88.4 R164, [R3+0xd080] ;  /* 0x00d0800003a4783b */ /* 0x000eaa0000000200 */
[----:B------:R-:W-:Y:S02]  /*38b0*/  LDSM.16.M88.4 R176, [R234+0x1c080] ;  /* 0x01c08000eab0783b */ /* 0x000fe40000000200 */
[C---:B------:R-:W-:Y:S08]  /*38c0*/  HMMA.16816.F32.BF16 R20, R172.reuse, R184, R20 ;  /* 0x000000b8ac14723c */ /* 0x040ff00000041814 */
        /* <DEDUP_REMOVED lines=9> */
[C---:B--2---:R-:W-:Y:S07]  /*3960*/  HMMA.16816.F32.BF16 R28, R180.reuse, R164, R28 ;  /* 0x000000a4b41c723c */ /* 0x044fee000004181c */
[----:B------:R-:W-:Y:S01]  /*3970*/  FMUL.FTZ R164, R11, c[0x0][0x2b4] ;  /* 0x0000ad000ba47a20 */ /* 0x000fe20000410000 */
[----:B------:R-:W-:Y:S01]  /*3980*/  HMMA.16816.F32.BF16 R32, R180, R166, R32 ;  /* 0x000000a6b420723c */ /* 0x000fe20000041820 */
[----:B------:R-:W-:Y:S07]  /*3990*/  MUFU.TANH R183, R12 ;  /* 0x0000000c00b77308 */ /* 0x000fee0000002400 */
[C---:B---3--:R-:W-:Y:S03]  /*39a0*/  HMMA.16816.F32.BF16 R20, R176.reuse, R184, R20 ;  /* 0x000000b8b014723c */ /* 0x048fe60000041814 */
[----:B------:R2:W3:Y:S05]  /*39b0*/  MUFU.TANH R185, R9 ;  /* 0x0000000900b97308 */ /* 0x0004ea0000002400 */
[C---:B------:R-:W-:Y:S05]  /*39c0*/  HMMA.16816.F32.BF16 R24, R176.reuse, R186, R24 ;  /* 0x000000bab018723c */ /* 0x040fea0000041818 */
[----:B------:R3:W-:Y:S03]  /*39d0*/  MUFU.TANH R187, R164 ;  /* 0x000000a400bb7308 */ /* 0x0007e60000002400 */
[C---:B----4-:R-:W-:Y:S07]  /*39e0*/  HMMA.16816.F32.BF16 R28, R176.reuse, R168, R28 ;  /* 0x000000a8b01c723c */ /* 0x050fee000004181c */
[----:B------:R-:W-:Y:S01]  /*39f0*/  MUFU.TANH R182, R13 ;  /* 0x0000000d00b67308 */ /* 0x000fe20000002400 */
[----:B------:R-:W-:Y:S01]  /*3a00*/  HMMA.16816.F32.BF16 R32, R176, R170, R32 ;  /* 0x000000aab020723c */ /* 0x000fe20000041820 */
[----:B------:R-:W-:Y:S05]  /*3a10*/  LDSM.16.M88.4 R168, [R2+0xf080] ;  /* 0x00f0800002a8783b */ /* 0x000fea0000000200 */
[----:B--2---:R-:W-:Y:S02]  /*3a20*/  LDSM.16.M88.4 R8, [R230+0x1e080] ;  /* 0x01e08000e608783b */ /* 0x004fe40000000200 */
[C---:B-1----:R-:W-:Y:S01]  /*3a30*/  HMMA.16816.F32.BF16 R20, R172.reuse, R188, R20 ;  /* 0x000000bcac14723c */ /* 0x042fe20000041814 */
[----:B------:R-:W-:Y:S02]  /*3a40*/  MUFU.TANH R186, R14 ;  /* 0x0000000e00ba7308 */ /* 0x000fe40000002400 */
[----:B---3--:R-:W1:Y:S05]  /*3a50*/  LDSM.16.M88.4 R164, [R2+0xe080] ;  /* 0x00e0800002a4783b */ /* 0x008e6a0000000200 */
[C---:B------:R-:W-:Y:S03]  /*3a60*/  HMMA.16816.F32.BF16 R24, R172.reuse, R190, R24 ;  /* 0x000000beac18723c */ /* 0x040fe60000041818 */
[----:B------:R2:W-:Y:S05]  /*3a70*/  MUFU.TANH R184, R15 ;  /* 0x0000000f00b87308 */ /* 0x0005ea0000002400 */
[C---:B------:R-:W-:Y:S05]  /*3a80*/  HMMA.16816.F32.BF16 R28, R172.reuse, R4, R28 ;  /* 0x00000004ac1c723c */ /* 0x040fea000004181c */
[----:B------:R3:W-:Y:S03]  /*3a90*/  MUFU.TANH R179, R16 ;  /* 0x0000001000b37308 */ /* 0x0007e60000002400 */
[----:B------:R-:W-:Y:S01]  /*3aa0*/  HMMA.16816.F32.BF16 R32, R172, R6, R32 ;  /* 0x00000006ac20723c */ /* 0x000fe20000041820 */
[----:B------:R-:W-:Y:S06]  /*3ab0*/  LDSM.16.M88.4 R4, [R231+0x1e080] ;  /* 0x01e08000e704783b */ /* 0x000fec0000000200 */
[----:B------:R-:W-:Y:S01]  /*3ac0*/  MUFU.TANH R178, R17 ;  /* 0x0000001100b27308 */ /* 0x000fe20000002400 */
[----:B--2---:R-:W2:Y:S09]  /*3ad0*/  LDSM.16.M88.4 R12, [R3+0xe080] ;  /* 0x00e08000030c783b */ /* 0x004eb20000000200 */
[----:B------:R4:W-:Y:S01]  /*3ae0*/  MUFU.TANH R181, R18 ;  /* 0x0000001200b57308 */ /* 0x0009e20000002400 */
[C---:B-1----:R-:W-:Y:S01]  /*3af0*/  HMMA.16816.F32.BF16 R20, R8.reuse, R164, R20 ;  /* 0x000000a40814723c */ /* 0x042fe20000041814 */
[----:B---3--:R-:W-:Y:S04]  /*3b00*/  MOV R16, UR4 ;  /* 0x0000000400107c02 */ /* 0x008fe80008000f00 */
[----:B------:R-:W-:Y:S02]  /*3b10*/  IADD3 R16, R241, -c[0x0][0x168], R16 ;  /* 0x80005a00f1107a10 */ /* 0x000fe40007ffe010 */
[----:B------:R-:W-:Y:S01]  /*3b20*/  FMUL.FTZ R165, R19, c[0x0][0x2b4] ;  /* 0x0000ad0013a57a20 */ /* 0x000fe20000410000 */
[C---:B------:R-:W-:Y:S03]  /*3b30*/  HMMA.16816.F32.BF16 R24, R8.reuse, R166, R24 ;  /* 0x000000a60818723c */ /* 0x040fe60000041818 */
[----:B------:R1:W-:Y:S01]  /*3b40*/  MUFU.TANH R180, R165 ;  /* 0x000000a500b47308 */ /* 0x0003e20000002400 */
[----:B-----5:R-:W-:Y:S04]  /*3b50*/  IADD3 R164, -R201, R16, RZ ;  /* 0x00000010c9a47210 */ /* 0x020fe80007ffe1ff */
[C---:B------:R-:W-:Y:S04]  /*3b60*/  HMMA.16816.F32.BF16 R28, R8.reuse, R168, R28 ;  /* 0x000000a8081c723c */ /* 0x040fe8000004181c */
[----:B------:R-:W-:Y:S01]  /*3b70*/  IMNMX R172, R200, R164, PT ;  /* 0x000000a4c8ac7217 */ /* 0x000fe20003800200 */
[----:B----4-:R-:W3:Y:S02]  /*3b80*/  LDSM.16.M88.4 R16, [R3+0xf080] ;  /* 0x00f080000310783b */ /* 0x010ee40000000200 */
[----:B------:R-:W-:Y:S01]  /*3b90*/  IADD3 R168, R164, 0x8, RZ ;  /* 0x00000008a4a87810 */ /* 0x000fe20007ffe0ff */
[----:B------:R-:W-:Y:S03]  /*3ba0*/  HMMA.16816.F32.BF16 R32, R8, R170, R32 ;  /* 0x000000aa0820723c */ /* 0x000fe60000041820 */
[----:B------:R-:W-:Y:S02]  /*3bb0*/  ISETP.GT.AND P0, PT, R172, RZ, PT ;  /* 0x000000ffac00720c */ /* 0x000fe40003f04270 */
[----:B------:R-:W-:Y:S02]  /*3bc0*/  IMNMX R168, R200, R168, PT ;  /* 0x000000a8c8a87217 */ /* 0x000fe40003800200 */
[----:B------:R-:W-:Y:S01]  /*3bd0*/  ISETP.GT.AND P2, PT, R172, 0x31, PT ;  /* 0x00000031ac00780c */ /* 0x000fe20003f44270 */
[C---:B--2---:R-:W-:Y:S05]  /*3be0*/  HMMA.16816.F32.BF16 R20, R4.reuse, R12, R20 ;  /* 0x0000000c0414723c */ /* 0x044fea0000041814 */
[----:B-1----:R-:W-:Y:S02]  /*3bf0*/  FSEL R165, R194, -INF , P0 ;  /* 0xff800000c2a57808 */ /* 0x002fe40000000000 */
[----:B------:R-:W-:Y:S01]  /*3c00*/  ISETP.GT.AND P0, PT, R172, 0x1, PT ;  /* 0x00000001ac00780c */ /* 0x000fe20003f04270 */
[C---:B------:R-:W-:Y:S03]  /*3c10*/  HMMA.16816.F32.BF16 R24, R4.reuse, R14, R24 ;  /* 0x0000000e0418723c */ /* 0x040fe60000041818 */
[C---:B------:R-:W-:Y:S01]  /*3c20*/  ISETP.GT.AND P1, PT, R168.reuse, 0x30, PT ;  /* 0x00000030a800780c */ /* 0x040fe20003f24270 */
[--C-:B------:R-:W-:Y:S01]  /*3c30*/  FFMA.FTZ R8, R165, c[0x0][0x29c], -R197.reuse ;  /* 0x0000a700a5087a23 */ /* 0x100fe200000108c5 */
[----:B------:R-:W-:Y:S01]  /*3c40*/  FSEL R174, R193, -INF , P0 ;  /* 0xff800000c1ae7808 */ /* 0x000fe20000000000 */
[----:B------:R-:W-:Y:S01]  /*3c50*/  LDSM.16.M88.4 R164, [R229+0xe080] ;  /* 0x00e08000e5a4783b */ /* 0x000fe20000000200 */
[----:B------:R-:W-:Y:S01]  /*3c60*/  ISETP.GT.AND P0, PT, R168, RZ, PT ;  /* 0x000000ffa800720c */ /* 0x000fe20003f04270 */
[----:B------:R1:W-:Y:S04]  /*3c70*/  MUFU.EX2 R175, R8 ;  /* 0x0000000800af7308 */ /* 0x0003e80000000800 */
[----:B------:R-:W-:Y:S01]  /*3c80*/  FSEL R12, R199, -INF , P0 ;  /* 0xff800000c70c7808 */ /* 0x000fe20000000000 */
[--C-:B------:R-:W-:Y:S01]  /*3c90*/  FFMA.FTZ R174, R174, c[0x0][0x29c], -R197.reuse ;  /* 0x0000a700aeae7a23 */ /* 0x100fe200000108c5 */
[----:B------:R-:W-:Y:S03]  /*3ca0*/  ISETP.GT.AND P0, PT, R168, 0x1, PT ;  /* 0x00000001a800780c */ /* 0x000fe60003f04270 */
[--C-:B------:R-:W-:Y:S02]  /*3cb0*/  FFMA.FTZ R12, R12, c[0x0][0x29c], -R196.reuse ;  /* 0x0000a7000c0c7a23 */ /* 0x100fe400000108c4 */
[----:B------:R-:W-:Y:S01]  /*3cc0*/  MUFU.EX2 R174, R174 ;  /* 0x000000ae00ae7308 */ /* 0x000fe20000000800 */
[C---:B---3--:R-:W-:Y:S08]  /*3cd0*/  HMMA.16816.F32.BF16 R28, R4.reuse, R16, R28 ;  /* 0x00000010041c723c */ /* 0x048ff0000004181c */
[----:B------:R-:W-:Y:S01]  /*3ce0*/  HMMA.16816.F32.BF16 R32, R4, R18, R32 ;  /* 0x000000120420723c */ /* 0x000fe20000041820 */
[----:B------:R2:W-:Y:S01]  /*3cf0*/  MUFU.EX2 R177, R12 ;  /* 0x0000000c00b17308 */ /* 0x0005e20000000800 */
[----:B-1----:R-:W1:Y:S02]  /*3d00*/  LDSM.16.M88.4 R8, [R234+0x1e080] ;  /* 0x01e08000ea08783b */ /* 0x002e640000000200 */
[----:B--2---:R-:W-:Y:S02]  /*3d10*/  FSEL R12, R198, -INF , P0 ;  /* 0xff800000c60c7808 */ /* 0x004fe40000000000 */
[----:B------:R-:W-:Y:S03]  /*3d20*/  ISETP.GT.AND P0, PT, R172, 0x10, PT ;  /* 0x00000010ac00780c */ /* 0x000fe60003f04270 */
[--C-:B------:R-:W-:Y:S03]  /*3d30*/  FFMA.FTZ R16, R12, c[0x0][0x29c], -R196.reuse ;  /* 0x0000a7000c107a23 */ /* 0x100fe600000108c4 */
[----:B------:R-:W-:Y:S01]  /*3d40*/  FSEL R171, R192, -INF , P0 ;  /* 0xff800000c0ab7808 */ /* 0x000fe20000000000 */
[----:B------:R-:W2:Y:S01]  /*3d50*/  LDSM.16.M88.4 R12, [R229+0xf080] ;  /* 0x00f08000e50c783b */ /* 0x000ea20000000200 */
[----:B------:R-:W-:Y:S01]  /*3d60*/  ISETP.GT.AND P0, PT, R172, 0x11, PT ;  /* 0x00000011ac00780c */ /* 0x000fe20003f04270 */
[----:B------:R3:W-:Y:S02]  /*3d70*/  MUFU.EX2 R176, R16 ;  /* 0x0000001000b07308 */ /* 0x0007e40000000800 */
[--C-:B------:R-:W-:Y:S01]  /*3d80*/  FFMA.FTZ R171, R171, c[0x0][0x29c], -R197.reuse ;  /* 0x0000a700abab7a23 */ /* 0x100fe200000108c5 */
[----:B------:R-:W-:Y:S02]  /*3d90*/  FSEL R4, R185, -INF , P0 ;  /* 0xff800000b9047808 */ /* 0x000fe40000000000 */
[----:B------:R-:W-:Y:S03]  /*3da0*/  ISETP.GT.AND P0, PT, R168, 0x10, PT ;  /* 0x00000010a800780c */ /* 0x000fe60003f04270 */
[--C-:B------:R-:W-:Y:S01]  /*3db0*/  FFMA.FTZ R169, R4, c[0x0][0x29c], -R197.reuse ;  /* 0x0000a70004a97a23 */ /* 0x100fe200000108c5 */
[C---:B-1----:R-:W-:Y:S01]  /*3dc0*/  HMMA.16816.F32.BF16 R20, R8.reuse, R164, R20 ;  /* 0x000000a40814723c */ /* 0x042fe20000041814 */
[----:B------:R-:W-:Y:S01]  /*3dd0*/  LDSM.16.M88.4 R4, [R233+0x1e080] ;  /* 0x01e08000e904783b */ /* 0x000fe20000000200 */
[----:B------:R-:W-:Y:S05]  /*3de0*/  MUFU.EX2 R171, R171 ;  /* 0x000000ab00ab7308 */ /* 0x000fea0000000800 */
[----:B------:R-:W-:Y:S01]  /*3df0*/  FSEL R164, R195, -INF , P0 ;  /* 0xff800000c3a47808 */ /* 0x000fe20000000000 */
[C---:B------:R-:W-:Y:S03]  /*3e00*/  HMMA.16816.F32.BF16 R24, R8.reuse, R166, R24 ;  /* 0x000000a60818723c */ /* 0x040fe60000041818 */
[----:B------:R-:W-:Y:S01]  /*3e10*/  ISETP.GT.AND P0, PT, R168, 0x11, PT ;  /* 0x00000011a800780c */ /* 0x000fe20003f04270 */
[--C-:B------:R-:W-:Y:S01]  /*3e20*/  FFMA.FTZ R164, R164, c[0x0][0x29c], -R196.reuse ;  /* 0x0000a700a4a47a23 */ /* 0x100fe200000108c4 */
[----:B------:R-:W1:Y:S01]  /*3e30*/  MUFU.EX2 R169, R169 ;  /* 0x000000a900a97308 */ /* 0x000e620000000800 */
[----:B---3--:R-:W3:Y:S09]  /*3e40*/  LDSM.16.M88.4 R16, [R228+0xe080] ;  /* 0x00e08000e410783b */ /* 0x008ef20000000200 */
[----:B------:R4:W-:Y:S01]  /*3e50*/  MUFU.EX2 R173, R164 ;  /* 0x000000a400ad7308 */ /* 0x0009e20000000800 */
[C---:B--2---:R-:W-:Y:S07]  /*3e60*/  HMMA.16816.F32.BF16 R28, R8.reuse, R12, R28 ;  /* 0x0000000c081c723c */ /* 0x044fee000004181c */
[----:B------:R-:W-:Y:S01]  /*3e70*/  FFMA.FTZ R13, -R183, R183, 1 ;  /* 0x3f800000b70d7423 */ /* 0x000fe200000101b7 */
[----:B------:R-:W-:Y:S01]  /*3e80*/  HMMA.16816.F32.BF16 R32, R8, R14, R32 ;  /* 0x0000000e0820723c */ /* 0x000fe20000041820 */
[----:B------:R-:W2:Y:S06]  /*3e90*/  LDS R8, [R241.X4+0x20180] ;  /* 0x02018000f1087984 */ /* 0x000eac0000004800 */
[----:B-1----:R-:W-:Y:S01]  /*3ea0*/  F2FP.BF16.PACK_AB R15, R169, R171 ;  /* 0x000000aba90f723e */ /* 0x002fe200000010ff */
[----:B------:R-:W-:Y:S01]  /*3eb0*/  FFMA.FTZ R14, -R182, R182, 1 ;  /* 0x3f800000b60e7423 */ /* 0x000fe200000101b6 */
[----:B----4-:R-:W-:Y:S02]  /*3ec0*/  FSEL R164, R187, -INF , P0 ;  /* 0xff800000bba47808 */ /* 0x010fe40000000000 */
[----:B------:R-:W-:Y:S03]  /*3ed0*/  ISETP.GT.AND P0, PT, R172, 0x20, PT ;  /* 0x00000020ac00780c */ /* 0x000fe60003f04270 */
[----:B------:R-:W-:Y:S01]  /*3ee0*/  FFMA.FTZ R170, R164, c[0x0][0x29c], -R196 ;  /* 0x0000a700a4aa7a23 */ /* 0x000fe200000108c4 */
[C---:B---3--:R-:W-:Y:S01]  /*3ef0*/  HMMA.16816.F32.BF16 R20, R4.reuse, R16, R20 ;  /* 0x000000100414723c */ /* 0x048fe20000041814 */
[----:B------:R-:W1:Y:S04]  /*3f00*/  LDSM.16.M88.4 R164, [R228+0xf080] ;  /* 0x00f08000e4a4783b */ /* 0x000e680000000200 */
[----:B------:R-:W-:Y:S01]  /*3f10*/  FSEL R12, R183, -INF , P0 ;  /* 0xff800000b70c7808 */ /* 0x000fe20000000000 */
[----:B------:R-:W-:Y:S01]  /*3f20*/  MUFU.EX2 R170, R170 ;  /* 0x000000aa00aa7308 */ /* 0x000fe20000000800 */
[----:B------:R-:W-:Y:S01]  /*3f30*/  ISETP.GT.AND P0, PT, R172, 0x21, PT ;  /* 0x00000021ac00780c */ /* 0x000fe20003f04270 */
[C---:B------:R-:W-:Y:S04]  /*3f40*/  HMMA.16816.F32.BF16 R24, R4.reuse, R18, R24 ;  /* 0x000000120418723c */ /* 0x040fe80000041818 */
[----:B------:R-:W-:Y:S01]  /*3f50*/  FSEL R9, R182, -INF , P0 ;  /* 0xff800000b6097808 */ /* 0x000fe20000000000 */
[--C-:B------:R-:W-:Y:S01]  /*3f60*/  FFMA.FTZ R12, R12, c[0x0][0x29c], -R197.reuse ;  /* 0x0000a7000c0c7a23 */ /* 0x100fe200000108c5 */
[----:B------:R-:W-:Y:S03]  /*3f70*/  ISETP.GT.AND P0, PT, R168, 0x20, PT ;  /* 0x00000020a800780c */ /* 0x000fe60003f04270 */
[--C-:B------:R-:W-:Y:S01]  /*3f80*/  FFMA.FTZ R9, R9, c[0x0][0x29c], -R197.reuse ;  /* 0x0000a70009097a23 */ /* 0x100fe200000108c5 */
[----:B------:R3:W-:Y:S06]  /*3f90*/  MUFU.EX2 R11, R12 ;  /* 0x0000000c000b7308 */ /* 0x0007ec0000000800 */
[--C-:B--2---:R-:W-:Y:S02]  /*3fa0*/  FADD.FTZ R20, R20, -R8.reuse ;  /* 0x8000000814147221 */ /* 0x104fe40000010000 */
[--C-:B------:R-:W-:Y:S02]  /*3fb0*/  FADD.FTZ R21, R21, -R8.reuse ;  /* 0x8000000815157221 */ /* 0x100fe40000010000 */
[----:B------:R2:W4:Y:S01]  /*3fc0*/  MUFU.EX2 R10, R9 ;  /* 0x00000009000a7308 */ /* 0x0005220000000800 */
[----:B------:R-:W-:Y:S02]  /*3fd0*/  FMUL.FTZ R20, R175, R20 ;  /* 0x00000014af147220 */ /* 0x000fe40000410000 */
[----:B------:R-:W-:Y:S02]  /*3fe0*/  FMUL.FTZ R21, R174, R21 ;  /* 0x00000015ae157220 */ /* 0x000fe40000410000 */
[--C-:B------:R-:W-:Y:S02]  /*3ff0*/  FADD.FTZ R25, R25, -R8.reuse ;  /* 0x8000000819197221 */ /* 0x100fe40000010000 */
[----:B------:R-:W-:Y:S04]  /*4000*/  FADD.FTZ R24, R24, -R8 ;  /* 0x8000000818187221 */ /* 0x000fe80000010000 */
[----:B------:R-:W-:Y:S01]  /*4010*/  FMUL.FTZ R24, R171, R24 ;  /* 0x00000018ab187220 */ /* 0x000fe20000410000 */
[C---:B-1----:R-:W-:Y:S03]  /*4020*/  HMMA.16816.F32.BF16 R28, R4.reuse, R164, R28 ;  /* 0x000000a4041c723c */ /* 0x042fe6000004181c */
[----:B---3--:R-:W-:Y:S05]  /*4030*/  FSEL R12, R178, -INF , P2 ;  /* 0xff800000b20c7808 */ /* 0x008fea0001000000 */
[----:B------:R-:W-:Y:S04]  /*4040*/  HMMA.16816.F32.BF16 R32, R4, R166, R32 ;  /* 0x000000a60420723c */ /* 0x000fe80000041820 */
[----:B--2---:R-:W-:Y:S02]  /*4050*/  FSEL R9, R186, -INF , P0 ;  /* 0xff800000ba097808 */ /* 0x004fe40000000000 */
[----:B------:R-:W-:Y:S01]  /*4060*/  ISETP.GT.AND P0, PT, R168, 0x21, PT ;  /* 0x00000021a800780c */ /* 0x000fe20003f04270 */
[----:B------:R-:W-:Y:S01]  /*4070*/  FFMA.FTZ R7, -R193, R193, 1 ;  /* 0x3f800000c1077423 */ /* 0x000fe200000101c1 */
[----:B------:R-:W-:Y:S01]  /*4080*/  FSEL R4, R181, -INF , P1 ;  /* 0xff800000b5047808 */ /* 0x000fe20000800000 */
[--C-:B------:R-:W-:Y:S03]  /*4090*/  FFMA.FTZ R9, R9, c[0x0][0x29c], -R196.reuse ;  /* 0x0000a70009097a23 */ /* 0x100fe600000108c4 */
[----:B------:R-:W-:Y:S01]  /*40a0*/  F2FP.BF16.PACK_AB R6, R174, R175 ;  /* 0x000000afae06723e */ /* 0x000fe200000010ff */
[----:B------:R1:W-:Y:S01]  /*40b0*/  MUFU.EX2 R18, R9 ;  /* 0x0000000900127308 */ /* 0x0003e20000000800 */
[----:B------:R-:W-:Y:S02]  /*40c0*/  FFMA.FTZ R16, R4, c[0x0][0x29c], -R196 ;  /* 0x0000a70004107a23 */ /* 0x000fe400000108c4 */
[----:B------:R-:W-:Y:S02]  /*40d0*/  FFMA.FTZ R4, -R194, R194, 1 ;  /* 0x3f800000c2047423 */ /* 0x000fe400000101c2 */
[--C-:B------:R-:W-:Y:S02]  /*40e0*/  FADD.FTZ R29, R29, -R8.reuse ;  /* 0x800000081d1d7221 */ /* 0x100fe40000010000 */
[--C-:B------:R-:W-:Y:S02]  /*40f0*/  FADD.FTZ R28, R28, -R8.reuse ;  /* 0x800000081c1c7221 */ /* 0x100fe40000010000 */
[----:B------:R-:W-:Y:S01]  /*4100*/  FMUL.FTZ R21, R7, R21 ;  /* 0x0000001507157220 */ /* 0x000fe20000410000 */
[----:B----4-:R-:W-:Y:S01]  /*4110*/  F2FP.BF16.PACK_AB R7, R10, R11 ;  /* 0x0000000b0a07723e */ /* 0x010fe200000010ff */
[--C-:B------:R-:W-:Y:S01]  /*4120*/  FADD.FTZ R32, R32, -R8.reuse ;  /* 0x8000000820207221 */ /* 0x100fe20000010000 */
[----:B------:R-:W-:Y:S01]  /*4130*/  MUFU.EX2 R16, R16 ;  /* 0x0000001000107308 */ /* 0x000fe20000000800 */
[----:B------:R-:W-:Y:S02]  /*4140*/  FADD.FTZ R33, R33, -R8 ;  /* 0x8000000821217221 */ /* 0x000fe40000010000 */
[----:B------:R-:W-:Y:S02]  /*4150*/  FFMA.FTZ R8, -R185, R185, 1 ;  /* 0x3f800000b9087423 */ /* 0x000fe400000101b9 */
[----:B------:R-:W-:Y:S02]  /*4160*/  FMUL.FTZ R19, R11, R28 ;  /* 0x0000001c0b137220 */ /* 0x000fe40000410000 */
[----:B------:R-:W-:Y:S02]  /*4170*/  FFMA.FTZ R28, -R178, R178, 1 ;  /* 0x3f800000b21c7423 */ /* 0x000fe400000101b2 */
[----:B------:R-:W-:Y:S02]  /*4180*/  FMUL.FTZ R19, R13, R19 ;  /* 0x000000130d137220 */ /* 0x000fe40000410000 */
[----:B------:R-:W-:Y:S01]  /*4190*/  FMUL.FTZ R11, R10, R29 ;  /* 0x0000001d0a0b7220 */ /* 0x000fe20000410000 */
[----:B-1----:R-:W-:Y:S02]  /*41a0*/  FSEL R9, R184, -INF , P0 ;  /* 0xff800000b8097808 */ /* 0x002fe40000000000 */
[----:B------:R-:W-:Y:S01]  /*41b0*/  ISETP.GT.AND P0, PT, R172, 0x30, PT ;  /* 0x00000030ac00780c */ /* 0x000fe20003f04270 */
[----:B------:R-:W-:Y:S02]  /*41c0*/  FMUL.FTZ R14, R14, R11 ;  /* 0x0000000b0e0e7220 */ /* 0x000fe40000410000 */
[--C-:B------:R-:W-:Y:S03]  /*41d0*/  FFMA.FTZ R9, R9, c[0x0][0x29c], -R196.reuse ;  /* 0x0000a70009097a23 */ /* 0x100fe600000108c4 */
[----:B------:R-:W-:Y:S01]  /*41e0*/  F2FP.BF16.PACK_AB R14, R14, R19 ;  /* 0x000000130e0e723e */ /* 0x000fe200000010ff */
[----:B------:R1:W-:Y:S02]  /*41f0*/  MUFU.EX2 R17, R9 ;  /* 0x0000000900117308 */ /* 0x0003e40000000800 */
[----:B-1----:R-:W-:Y:S02]  /*4200*/  FSEL R9, R179, -INF , P0 ;  /* 0xff800000b3097808 */ /* 0x002fe40000000000 */
[----:B------:R-:W-:Y:S03]  /*4210*/  ISETP.GT.AND P0, PT, R168, 0x31, PT ;  /* 0x00000031a800780c */ /* 0x000fe60003f04270 */
[--C-:B------:R-:W-:Y:S01]  /*4220*/  FFMA.FTZ R9, R9, c[0x0][0x29c], -R197.reuse ;  /* 0x0000a70009097a23 */ /* 0x100fe200000108c5 */
[----:B------:R-:W-:Y:S01]  /*4230*/  FSEL R5, R180, -INF , P0 ;  /* 0xff800000b4057808 */ /* 0x000fe20000000000 */
[----:B------:R-:W-:Y:S01]  /*4240*/  FFMA.FTZ R197, R12, c[0x0][0x29c], -R197 ;  /* 0x0000a7000cc57a23 */ /* 0x000fe200000108c5 */
[----:B------:R-:W-:Y:S01]  /*4250*/  PLOP3.LUT P0, PT, PT, PT, UP0, 0x80, 0x0 ;  /* 0x000000000000781c */ /* 0x000fe20003f0f008 */
[----:B------:R-:W-:Y:S02]  /*4260*/  FMUL.FTZ R12, R169, R25 ;  /* 0x00000019a90c7220 */ /* 0x000fe40000410000 */
[----:B------:R-:W-:Y:S01]  /*4270*/  FFMA.FTZ R196, R5, c[0x0][0x29c], -R196 ;  /* 0x0000a70005c47a23 */ /* 0x000fe200000108c4 */
[----:B------:R-:W1:Y:S01]  /*4280*/  MUFU.EX2 R9, R9 ;  /* 0x0000000900097308 */ /* 0x000e620000000800 */
[----:B------:R-:W-:Y:S02]  /*4290*/  FMUL.FTZ R25, R4, R20 ;  /* 0x0000001404197220 */ /* 0x000fe40000410000 */
[----:B------:R-:W2:Y:S01]  /*42a0*/  LDS R4, [R241.X4+0x201a0] ;  /* 0x0201a000f1047984 */ /* 0x000ea20000004800 */
[----:B------:R-:W-:Y:S02]  /*42b0*/  FMUL.FTZ R12, R8, R12 ;  /* 0x0000000c080c7220 */ /* 0x000fe40000410000 */
[----:B------:R-:W-:Y:S01]  /*42c0*/  FFMA.FTZ R20, -R192, R192, 1 ;  /* 0x3f800000c0147423 */ /* 0x000fe200000101c0 */
[----:B------:R-:W-:Y:S01]  /*42d0*/  F2FP.BF16.PACK_AB R11, R21, R25 ;  /* 0x00000019150b723e */ /* 0x000fe200000010ff */
[----:B------:R3:W-:Y:S02]  /*42e0*/  STS [R244+0x20280], R6 ;  /* 0x02028006f4007388 */ /* 0x0007e40000000800 */
[----:B------:R-:W4:Y:S01]  /*42f0*/  MUFU.EX2 R5, R197 ;  /* 0x000000c500057308 */ /* 0x000f220000000800 */
[----:B------:R-:W-:Y:S02]  /*4300*/  FMUL.FTZ R20, R20, R24 ;  /* 0x0000001814147220 */ /* 0x000fe40000410000 */
[----:B------:R-:W-:Y:S03]  /*4310*/  FFMA.FTZ R24, -R179, R179, 1 ;  /* 0x3f800000b3187423 */ /* 0x000fe600000101b3 */
[----:B------:R-:W-:Y:S04]  /*4320*/  F2FP.BF16.PACK_AB R12, R12, R20 ;  /* 0x000000140c0c723e */ /* 0x000fe800000010ff */
[----:B------:R-:W5:Y:S01]  /*4330*/  MUFU.EX2 R10, R196 ;  /* 0x000000c4000a7308 */ /* 0x000f620000000800 */
[----:B-1----:R-:W-:Y:S04]  /*4340*/  FMUL.FTZ R8, R9, R32 ;  /* 0x0000002009087220 */ /* 0x002fe80000410000 */
[----:B------:R-:W-:Y:S01]  /*4350*/  FMUL.FTZ R8, R24, R8 ;  /* 0x0000000818087220 */ /* 0x000fe20000410000 */
[----:B---3--:R-:W-:Y:S02]  /*4360*/  F2FP.BF16.PACK_AB R6, R17, R18 ;  /* 0x000000121106723e */ /* 0x008fe400000010ff */
[C---:B----4-:R-:W-:Y:S01]  /*4370*/  F2FP.BF16.PACK_AB R9, R5.reuse, R9 ;  /* 0x000000090509723e */ /* 0x050fe200000010ff */
[----:B------:R-:W-:Y:S04]  /*4380*/  FMUL.FTZ R5, R5, R33 ;  /* 0x0000002105057220 */ /* 0x000fe80000410000 */
[----:B------:R-:W-:Y:S01]  /*4390*/  FMUL.FTZ R13, R28, R5 ;  /* 0x000000051c0d7220 */ /* 0x000fe20000410000 */
[----:B------:R-:W-:Y:S01]  /*43a0*/  F2FP.BF16.PACK_AB R5, R176, R177 ;  /* 0x000000b1b005723e */ /* 0x000fe200000010ff */
[--C-:B--2---:R-:W-:Y:S03]  /*43b0*/  FADD.FTZ R23, R23, -R4.reuse ;  /* 0x8000000417177221 */ /* 0x104fe60000010000 */
[----:B------:R-:W-:Y:S01]  /*43c0*/  F2FP.BF16.PACK_AB R13, R13, R8 ;  /* 0x000000080d0d723e */ /* 0x000fe200000010ff */
[----:B------:R5:W-:Y:S01]  /*43d0*/  STS [R244+0x20680], R5 ;  /* 0x02068005f4007388 */ /* 0x000be20000000800 */
[----:B------:R-:W-:Y:S01]  /*43e0*/  F2FP.BF16.PACK_AB R8, R170, R173 ;  /* 0x000000adaa08723e */ /* 0x000fe200000010ff */
[--C-:B------:R-:W-:Y:S02]  /*43f0*/  FADD.FTZ R26, R26, -R4.reuse ;  /* 0x800000041a1a7221 */ /* 0x100fe40000010000 */
[--C-:B------:R-:W-:Y:S01]  /*4400*/  FADD.FTZ R31, R31, -R4.reuse ;  /* 0x800000041f1f7221 */ /* 0x100fe20000010000 */
[----:B------:R1:W-:Y:S01]  /*4410*/  STS [R247+0x20280], R15 ;  /* 0x0202800ff7007388 */ /* 0x0003e20000000800 */
[--C-:B------:R-:W-:Y:S02]  /*4420*/  FADD.FTZ R34, R34, -R4.reuse ;  /* 0x8000000422227221 */ /* 0x100fe40000010000 */
[--C-:B------:R-:W-:Y:S02]  /*4430*/  FADD.FTZ R35, R35, -R4.reuse ;  /* 0x8000000423237221 */ /* 0x100fe40000010000 */
[----:B------:R2:W-:Y:S01]  /*4440*/  STS [R247+0x20680], R8 ;  /* 0x02068008f7007388 */ /* 0x0005e20000000800 */
[--C-:B------:R-:W-:Y:S02]  /*4450*/  FADD.FTZ R27, R27, -R4.reuse ;  /* 0x800000041b1b7221 */ /* 0x100fe40000010000 */
[----:B------:R-:W-:Y:S02]  /*4460*/  FMUL.FTZ R17, R17, R31 ;  /* 0x0000001f11117220 */ /* 0x000fe40000410000 */
[----:B------:R3:W-:Y:S01]  /*4470*/  STS [R245], R7 ;  /* 0x00000007f5007388 */ /* 0x0007e20000000800 */
[----:B------:R-:W-:Y:S04]  /*4480*/  FMUL.FTZ R27, R170, R27 ;  /* 0x0000001baa1b7220 */ /* 0x000fe80000410000 */
[----:B------:R4:W-:Y:S01]  /*4490*/  STS [R245+0x400], R6 ;  /* 0x00040006f5007388 */ /* 0x0009e20000000800 */
[----:B-----5:R-:W-:Y:S04]  /*44a0*/  F2FP.BF16.PACK_AB R5, R10, R16 ;  /* 0x000000100a05723e */ /* 0x020fe800000010ff */
[----:B------:R5:W-:Y:S01]  /*44b0*/  STS [R246], R9 ;  /* 0x00000009f6007388 */ /* 0x000be20000000800 */
[----:B------:R-:W-:Y:S02]  /*44c0*/  FMUL.FTZ R16, R16, R34 ;  /* 0x0000002210107220 */ /* 0x000fe40000410000 */
[----:B------:R-:W-:Y:S02]  /*44d0*/  FMUL.FTZ R10, R10, R35 ;  /* 0x000000230a0a7220 */ /* 0x000fe40000410000 */
[----:B------:R5:W-:Y:S01]  /*44e0*/  STS [R246+0x400], R5 ;  /* 0x00040005f6007388 */ /* 0x000be20000000800 */
[----:B-1----:R-:W-:Y:S02]  /*44f0*/  FFMA.FTZ R15, -R180, R180, 1 ;  /* 0x3f800000b40f7423 */ /* 0x002fe400000101b4 */
[----:B--2---:R-:W-:Y:S02]  /*4500*/  FMUL.FTZ R8, R173, R26 ;  /* 0x0000001aad087220 */ /* 0x004fe40000410000 */
[----:B------:R-:W-:Y:S01]  /*4510*/  BAR.SYNC.DEFER_BLOCKING 0x0 ;  /* 0x0000000000007b1d */ /* 0x000fe20000010000 */
[----:B------:R-:W-:Y:S02]  /*4520*/  FMUL.FTZ R10, R15, R10 ;  /* 0x0000000a0f0a7220 */ /* 0x000fe40000410000 */
[----:B---3--:R-:W-:Y:S02]  /*4530*/  FFMA.FTZ R7, -R198, R198, 1 ;  /* 0x3f800000c6077423 */ /* 0x008fe400000101c6 */
[--C-:B----4-:R-:W-:Y:S04]  /*4540*/  FADD.FTZ R6, R22, -R4.reuse ;  /* 0x8000000416067221 */ /* 0x110fe80000010000 */
[----:B------:R-:W-:Y:S02]  /*4550*/  FMUL.FTZ R6, R177, R6 ;  /* 0x00000006b1067220 */ /* 0x000fe40000410000 */
[----:B-----5:R-:W-:Y:S04]  /*4560*/  FFMA.FTZ R9, -R199, R199, 1 ;  /* 0x3f800000c7097423 */ /* 0x020fe800000101c7 */
[----:B------:R-:W-:Y:S02]  /*4570*/  FMUL.FTZ R9, R9, R6 ;  /* 0x0000000609097220 */ /* 0x000fe40000410000 */
[----:B------:R-:W-:Y:S02]  /*4580*/  FMUL.FTZ R5, R176, R23 ;  /* 0x00000017b0057220 */ /* 0x000fe40000410000 */
[----:B------:R-:W-:Y:S01]  /*4590*/  FFMA.FTZ R6, -R187, R187, 1 ;  /* 0x3f800000bb067423 */ /* 0x000fe200000101bb */
[----:B------:R-:W-:Y:S01]  /*45a0*/  STS [R244+0x22280], R11 ;  /* 0x0222800bf4007388 */ /* 0x000fe20000000800 */
[----:B------:R-:W-:Y:S02]  /*45b0*/  FMUL.FTZ R5, R7, R5 ;  /* 0x0000000507057220 */ /* 0x000fe40000410000 */
[----:B------:R-:W-:Y:S02]  /*45c0*/  FADD.FTZ R7, R30, -R4 ;  /* 0x800000041e077221 */ /* 0x000fe40000010000 */
[----:B------:R-:W-:Y:S02]  /*45d0*/  FFMA.FTZ R4, -R195, R195, 1 ;  /* 0x3f800000c3047423 */ /* 0x000fe400000101c3 */
[----:B------:R-:W-:Y:S02]  /*45e0*/  FMUL.FTZ R6, R6, R27 ;  /* 0x0000001b06067220 */ /* 0x000fe40000410000 */
[----:B------:R-:W-:Y:S01]  /*45f0*/  FMUL.FTZ R8, R4, R8 ;  /* 0x0000000804087220 */ /* 0x000fe20000410000 */
[----:B------:R-:W-:Y:S01]  /*4600*/  F2FP.BF16.PACK_AB R4, R5, R9 ;  /* 0x000000090504723e */ /* 0x000fe200000010ff */
[----:B------:R-:W-:Y:S02]  /*4610*/  FMUL.FTZ R7, R18, R7 ;  /* 0x0000000712077220 */ /* 0x000fe40000410000 */
[----:B------:R-:W-:Y:S01]  /*4620*/  FFMA.FTZ R9, -R186, R186, 1 ;  /* 0x3f800000ba097423 */ /* 0x000fe200000101ba */
[----:B------:R-:W-:Y:S01]  /*4630*/  F2FP.BF16.PACK_AB R6, R6, R8 ;  /* 0x000000080606723e */ /* 0x000fe200000010ff */
[----:B------:R1:W-:Y:S01]  /*4640*/  STS [R244+0x22680], R4 ;  /* 0x02268004f4007388 */ /* 0x0003e20000000800 */
[----:B------:R-:W-:Y:S02]  /*4650*/  FFMA.FTZ R5, -R184, R184, 1 ;  /* 0x3f800000b8057423 */ /* 0x000fe400000101b8 */
[----:B------:R-:W-:Y:S02]  /*4660*/  FMUL.FTZ R7, R9, R7 ;  /* 0x0000000709077220 */ /* 0x000fe40000410000 */
[----:B------:R-:W-:Y:S01]  /*4670*/  FMUL.FTZ R5, R5, R17 ;  /* 0x0000001105057220 */ /* 0x000fe20000410000 */
[----:B------:R-:W-:Y:S01]  /*4680*/  STS [R247+0x22280], R12 ;  /* 0x0222800cf7007388 */ /* 0x000fe20000000800 */
[----:B------:R-:W-:Y:S03]  /*4690*/  FFMA.FTZ R9, -R181, R181, 1 ;  /* 0x3f800000b5097423 */ /* 0x000fe600000101b5 */
[----:B------:R-:W-:Y:S01]  /*46a0*/  F2FP.BF16.PACK_AB R5, R5, R7 ;  /* 0x000000070505723e */ /* 0x000fe200000010ff */
[----:B------:R-:W-:Y:S01]  /*46b0*/  STS [R247+0x22680], R6 ;  /* 0x02268006f7007388 */ /* 0x000fe20000000800 */
[----:B------:R-:W-:Y:S04]  /*46c0*/  FMUL.FTZ R16, R9, R16 ;  /* 0x0000001009107220 */ /* 0x000fe80000410000 */
        /* <DEDUP_REMOVED lines=108> */
[----:B------:R-:W2:Y:S01]  /*4d90*/  LDL.64 R202, [R1] ;  /* 0x0000000001ca7983 */ /* 0x000ea20000100a00 */
[----:B------:R-:W-:Y:S01]  /*4da0*/  LOP3.LUT P3, RZ, R242, 0x2, RZ, 0xc0, !PT ;  /* 0x00000002f2ff7812 */ /* 0x000fe2000786c0ff */
[----:B------:R-:W-:Y:S01]  /*4db0*/  ULDC.64 UR4, c[0x0][0x208] ;  /* 0x0000820000047ab9 */ /* 0x000fe20000000a00 */
[----:B------:R-:W-:Y:S01]  /*4dc0*/  IMAD.U32 R16, RZ, RZ, UR7 ;  /* 0x00000007ff107e24 */ /* 0x000fe2000f8e00ff */
[----:B------:R-:W3:Y:S01]  /*4dd0*/  LDL R200, [R1+0x14] ;  /* 0x0000140001c87983 */ /* 0x000ee20000100800 */
[----:B------:R-:W-:Y:S02]  /*4de0*/  USHF.R.S32.HI UR18, URZ, 0x1f, UR9 ;  /* 0x0000001f3f127899 */ /* 0x000fe40008011409 */
[----:B------:R-:W-:Y:S01]  /*4df0*/  UIMAD.WIDE.U32 UR20, UR9, UR4, URZ ;  /* 0x00000004091472a5 */ /* 0x000fe2000f8e003f */
[----:B------:R-:W4:Y:S01]  /*4e00*/  LDL.64 R204, [R1+0x20] ;  /* 0x0000200001cc7983 */ /* 0x000f220000100a00 */
[----:B------:R-:W-:Y:S02]  /*4e10*/  UIMAD UR18, UR18, UR4, URZ ;  /* 0x00000004121272a4 */ /* 0x000fe4000f8e023f */
[----:B------:R-:W-:Y:S01]  /*4e20*/  USHF.L.U32 UR4, UR20, 0x6, URZ ;  /* 0x0000000614047899 */ /* 0x000fe2000800063f */
[----:B------:R-:W5:Y:S01]  /*4e30*/  LDL R201, [R1+0x30] ;  /* 0x0000300001c97983 */ /* 0x000f620000100800 */
        /* <DEDUP_REMOVED lines=11> */
[----:B------:R-:W-:Y:S02]  /*4ef0*/  IADD3 R8, -R250, c[0x0][0x168], -R10 ;  /* 0x00005a00fa087a10 */ /* 0x000fe40007ffe90a */
[----:B----4-:R-:W-:Y:S02]  /*4f00*/  IADD3 R11, P0, R204, UR5, RZ ;  /* 0x00000005cc0b7c10 */ /* 0x010fe4000ff1e0ff */
[C---:B------:R-:W-:Y:S02]  /*4f10*/  ISETP.LT.OR P6, PT, R8.reuse, 0x1, !P4 ;  /* 0x000000010800780c */ /* 0x040fe400067c1670 */
[----:B------:R-:W-:Y:S02]  /*4f20*/  ISETP.LT.OR P5, PT, R8, 0x1, !P3 ;  /* 0x000000010800780c */ /* 0x000fe40005fa1670 */
[----:B------:R-:W-:Y:S02]  /*4f30*/  IADD3 R9, P2, P1, R202, UR4, R9 ;  /* 0x00000004ca097c10 */ /* 0x000fe4000f95e009 */
[----:B-----5:R-:W-:Y:S02]  /*4f40*/  LEA.HI.X.SX32 R15, R15, R201, 0x1, P0 ;  /* 0x000000c90f0f7211 */ /* 0x020fe400000f0eff */
[----:B------:R-:W-:Y:S02]  /*4f50*/  LEA R14, P0, R11, c[0x0][0x280], 0x2 ;  /* 0x0000a0000b0e7a11 */ /* 0x000fe400078010ff */
[----:B------:R-:W-:Y:S02]  /*4f60*/  IADD3.X R16, R200, UR18, R16, P2, P1 ;  /* 0x00000012c8107c10 */ /* 0x000fe400097e2410 */
[----:B------:R-:W-:Y:S01]  /*4f70*/  LEA R10, P1, R9, c[0x0][0x1f0], 0x1 ;  /* 0x00007c00090a7a11 */ /* 0x000fe200078208ff */
[----:B------:R-:W-:Y:S01]  /*4f80*/  @!PT LDS RZ, [RZ] ;  /* 0x00000000fffff984 */ /* 0x000fe20000000800 */
[----:B------:R-:W-:Y:S01]  /*4f90*/  @!PT LDS RZ, [RZ] ;  /* 0x00000000fffff984 */ /* 0x000fe20000000800 */
[----:B------:R-:W-:Y:S01]  /*4fa0*/  @!PT LDS RZ, [RZ] ;  /* 0x00000000fffff984 */ /* 0x000fe20000000800 */
[----:B------:R1:W-:Y:S01]  /*4fb0*/  LDGSTS.E.BYPASS.LTC128B.128 [R240+0x18080], [R12.64], !P6 ;  /* 0x180800000cf07fae */ /* 0x0003e2000f101d50 */
[----:B------:R-:W-:Y:S02]  /*4fc0*/  LEA.HI.X R15, R11, c[0x0][0x284], R15, 0x2, P0 ;  /* 0x0000a1000b0f7a11 */ /* 0x000fe400000f140f */
[----:B------:R-:W-:Y:S01]  /*4fd0*/  LOP3.LUT P0, RZ, R242, 0x4, RZ, 0xc0, !PT ;  /* 0x00000004f2ff7812 */ /* 0x000fe2000780c0ff */
        /* <DEDUP_REMOVED lines=10> */
[----:B------:R-:W-:Y:S05]  /*5080*/  LOP3.LUT P1, RZ, R252, 0x1, RZ, 0xc0, !PT ;  /* 0x00000001fcff7812 */ /* 0x000fea000782c0ff */
[----:B------:R1:W-:Y:S04]  /*5090*/  LDGSTS.E.BYPASS.LTC128B.128 [R240+0x1e080], [R12.64+0x180], !P5 ;  /* 0x1e0801800cf07fae */ /* 0x0003e8000e901d50 */
[----:B------:R1:W-:Y:S04]  /*50a0*/  LDGSTS.E.BYPASS.LTC128B.128 [R240+0x19080], [R10.64], !P4 ;  /* 0x190800000af07fae */ /* 0x0003e8000e101d50 */
[----:B------:R1:W-:Y:S01]  /*50b0*/  LDGSTS.E.BYPASS.LTC128B.128 [R240+0x1b080], [R10.64+0x80], !P3 ;  /* 0x1b0800800af07fae */ /* 0x0003e2000d901d50 */
[----:B------:R-:W-:Y:S03]  /*50c0*/  @!P1 IMAD.SHL.U32 R8, R248, 0x10, RZ ;  /* 0x00000010f8089824 */ /* 0x000fe600078e00ff */
[----:B------:R1:W-:Y:S04]  /*50d0*/  LDGSTS.E.BYPASS.LTC128B.128 [R240+0x1d080], [R10.64+0x100], !P2 ;  /* 0x1d0801000af07fae */ /* 0x0003e8000d101d50 */
[----:B------:R1:W-:Y:S04]  /*50e0*/  LDGSTS.E.BYPASS.LTC128B.128 [R240+0x1f080], [R10.64+0x180], !P0 ;  /* 0x1f0801800af07fae */ /* 0x0003e8000c101d50 */
[----:B------:R1:W-:Y:S02]  /*50f0*/  @!P1 LDGSTS.E.BYPASS.LTC128B.128 [R8+0x20180], [R14.64] ;  /* 0x201800000e089fae */ /* 0x0003e4000b901d50 */
.L_x_904:
        /* <DEDUP_REMOVED lines=93> */
[----:B------:R-:W2:Y:S01]  /*56d0*/  LDL.64 R226, [R1+0x8] ;  /* 0x0000080001e27983 */ /* 0x000ea20000100a00 */
[----:B------:R-:W-:Y:S01]  /*56e0*/  LOP3.LUT P2, RZ, R243, 0x2, RZ, 0xc0, !PT ;  /* 0x00000002f3ff7812 */ /* 0x000fe2000784c0ff */
[----:B------:R-:W-:Y:S02]  /*56f0*/  ULDC.64 UR4, c[0x0][0x178] ;  /* 0x00005e0000047ab9 */ /* 0x000fe40000000a00 */
[----:B------:R-:W5:Y:S01]  /*5700*/  LDL R224, [R1+0x18] ;  /* 0x0000180001e07983 */ /* 0x000f620000100800 */
[----:B------:R-:W-:Y:S02]  /*5710*/  USHF.R.S32.HI UR18, URZ, 0x1f, UR9 ;  /* 0x0000001f3f127899 */ /* 0x000fe40008011409 */
[----:B------:R-:W-:Y:S01]  /*5720*/  UIMAD.WIDE.U32 UR20, UR9, UR4, URZ ;  /* 0x00000004091472a5 */ /* 0x000fe2000f8e003f */
[----:B----4-:R-:W4:Y:S01]  /*5730*/  LDL.64 R180, [R1+0x28] ;  /* 0x0000280001b47983 */ /* 0x010f220000100a00 */
[----:B------:R-:W-:Y:S02]  /*5740*/  UIMAD UR18, UR18, UR4, URZ ;  /* 0x00000004121272a4 */ /* 0x000fe4000f8e023f */
[----:B------:R-:W-:Y:S01]  /*5750*/  USHF.L.U32 UR19, UR20, 0x6, URZ ;  /* 0x0000000614137899 */ /* 0x000fe2000800063f */
[----:B---3--:R-:W3:Y:S01]  /*5760*/  LDL R225, [R1+0x34] ;  /* 0x0000340001e17983 */ /* 0x008ee20000100800 */
        /* <DEDUP_REMOVED lines=12> */
[----:B------:R-:W-:Y:S02]  /*5830*/  IADD3 R4, -R250, c[0x0][0x168], -R6 ;  /* 0x00005a00fa047a10 */ /* 0x000fe40007ffe906 */
[----:B----4-:R-:W-:Y:S02]  /*5840*/  IADD3 R7, P0, R180, UR18, RZ ;  /* 0x00000012b4077c10 */ /* 0x010fe4000ff1e0ff */
[----:B------:R-:W-:Y:S02]  /*5850*/  ISETP.LT.OR P5, PT, R4, 0x1, !P3 ;  /* 0x000000010400780c */ /* 0x000fe40005fa1670 */
[----:B------:R-:W-:Y:S02]  /*5860*/  IADD3 R5, P1, R226, UR19, RZ ;  /* 0x00000013e2057c10 */ /* 0x000fe4000ff3e0ff */
[----:B---3--:R-:W-:Y:S02]  /*5870*/  LEA.HI.X.SX32 R11, R11, R225, 0x1, P0 ;  /* 0x000000e10b0b7211 */ /* 0x008fe400000f0eff */
[C---:B------:R-:W-:Y:S02]  /*5880*/  LEA R10, P0, R7.reuse, c[0x0][0x258], 0x2 ;  /* 0x00009600070a7a11 */ /* 0x040fe400078010ff */
[----:B------:R-:W-:Y:S02]  /*5890*/  ISETP.LT.OR P4, PT, R4, 0x1, !P2 ;  /* 0x000000010400780c */ /* 0x000fe40005781670 */
[----:B------:R-:W-:Y:S02]  /*58a0*/  LEA.HI.X R11, R7, c[0x0][0x25c], R11, 0x2, P0 ;  /* 0x00009700070b7a11 */ /* 0x000fe400000f140b */
[----:B------:R-:W-:Y:S01]  /*58b0*/  IADD3.X R12, R224, UR4, RZ, P1, !PT ;  /* 0x00000004e00c7c10 */ /* 0x000fe20008ffe4ff */
[----:B------:R-:W-:Y:S01]  /*58c0*/  @!PT LDS RZ, [RZ] ;  /* 0x00000000fffff984 */ /* 0x000fe20000000800 */
[----:B------:R-:W-:Y:S01]  /*58d0*/  @!PT LDS RZ, [RZ] ;  /* 0x00000000fffff984 */ /* 0x000fe20000000800 */
[----:B------:R-:W-:Y:S01]  /*58e0*/  @!PT LDS RZ, [RZ] ;  /* 0x00000000fffff984 */ /* 0x000fe20000000800 */
[----:B------:R2:W-:Y:S01]  /*58f0*/  LDGSTS.E.BYPASS.LTC128B.128 [R240+0x10080], [R8.64], !P5 ;  /* 0x1008000008f07fae */ /* 0x0005e2000e901d50 */
[----:B------:R-:W-:Y:S02]  /*5900*/  LEA R6, P1, R5, c[0x0][0x160], 0x1 ;  /* 0x0000580005067a11 */ /* 0x000fe400078208ff */
[----:B------:R-:W-:Y:S02]  /*5910*/  LOP3.LUT P0, RZ, R243, 0x4, RZ, 0xc0, !PT ;  /* 0x00000004f3ff7812 */ /* 0x000fe4000780c0ff */
[----:B------:R-:W-:Y:S02]  /*5920*/  LEA.HI.X R7, R5, c[0x0][0x164], R12, 0x1, P1 ;  /* 0x0000590005077a11 */ /* 0x000fe400008f0c0c */
[C---:B------:R-:W-:Y:S01]  /*5930*/  ISETP.LT.OR P6, PT, R4.reuse, 0x1, !P0 ;  /* 0x000000010400780c */ /* 0x040fe200047c1670 */
[----:B------:R2:W-:Y:S01]  /*5940*/  LDGSTS.E.BYPASS.LTC128B.128 [R240+0x12080], [R8.64+0x80], !P4 ;  /* 0x1208008008f07fae */ /* 0x0005e2000e101d50 */
        /* <DEDUP_REMOVED lines=15> */
.L_x_905:
[-C--:B--2---:R-:W-:Y:S01]  /*5a40*/  HMMA.16816.F32.BF16 R4, R192, R16.reuse, RZ ;  /* 0x00000010c004723c */ /* 0x084fe200000418ff */
        /* <DEDUP_REMOVED lines=217> */
.L_x_903:
[----:B------:R-:W-:Y:S05]  /*67e0*/  @P0 BRA `(.L_x_907) ;  /* 0x00001d7000000947 */ /* 0x000fea0003800000 */
[----:B------:R-:W-:Y:S01]  /*67f0*/  SHF.R.S32.HI R5, RZ, 0x1f, R248 ;  /* 0x0000001fff057819 */ /* 0x000fe200000114f8 */
[----:B------:R-:W-:Y:S01]  /*6800*/  BAR.SYNC.DEFER_BLOCKING 0x1, 0x100 ;  /* 0x0044000000007b1d */ /* 0x000fe20000010000 */
[----:B------:R-:W-:Y:S01]  /*6810*/  F2FP.BF16.PACK_AB R107, R37, R36 ;  /* 0x00000024256b723e */ /* 0x000fe200000010ff */
[----:B------:R-:W-:Y:S01]  /*6820*/  USHF.R.S32.HI UR6, URZ, 0x1f, UR13 ;  /* 0x0000001f3f067899 */ /* 0x000fe2000801140d */
[----:B------:R-:W-:Y:S02]  /*6830*/  LEA.HI R3, R5, R248, RZ, 0x2 ;  /* 0x000000f805037211 */ /* 0x000fe400078f10ff */
[----:B------:R-:W-:Y:S01]  /*6840*/  F2FP.BF16.PACK_AB R39, R39, R38 ;  /* 0x000000262727723e */ /* 0x000fe200000010ff */
[----:B------:R-:W-:Y:S01]  /*6850*/  ULDC UR7, c[0x0][0x2f0] ;  /* 0x0000bc0000077ab9 */ /* 0x000fe20000000800 */
[--C-:B------:R-:W-:Y:S01]  /*6860*/  SHF.R.S32.HI R4, RZ, 0x2, R3.reuse ;  /* 0x00000002ff047819 */ /* 0x100fe20000011403 */
[----:B------:R-:W-:Y:S01]  /*6870*/  UIADD3 UR8, -UR10, UR7, URZ ;  /* 0x000000070a087290 */ /* 0x000fe2000fffe13f */
[----:B------:R-:W-:Y:S01]  /*6880*/  SHF.R.S32.HI R0, RZ, 0x1f, R3 ;  /* 0x0000001fff007819 */ /* 0x000fe20000011403 */
[----:B------:R-:W-:Y:S01]  /*6890*/  ULDC.64 UR4, c[0x0][0x338] ;  /* 0x0000ce0000047ab9 */ /* 0x000fe20000000a00 */
[----:B------:R-:W-:Y:S01]  /*68a0*/  LOP3.LUT R6, R3, 0x3ffffffc, RZ, 0xc0, !PT ;  /* 0x3ffffffc03067812 */ /* 0x000fe200078ec0ff */
[----:B------:R-:W-:Y:S01]  /*68b0*/  UISETP.LT.AND UP0, UPT, UR8, 0x40, UPT ;  /* 0x000000400800788c */ /* 0x000fe2000bf01270 */
[----:B------:R-:W-:Y:S01]  /*68c0*/  LEA.HI R2, R0, R4, RZ, 0x3 ;  /* 0x0000000400027211 */ /* 0x000fe200078f18ff */
[----:B------:R-:W-:Y:S01]  /*68d0*/  UIMAD UR4, UR6, UR4, URZ ;  /* 0x00000004060472a4 */ /* 0x000fe2000f8e023f */
[----:B------:R-:W-:Y:S01]  /*68e0*/  LEA.HI R0, R5, R248, RZ, 0x5 ;  /* 0x000000f805007211 */ /* 0x000fe200078f28ff */
[----:B------:R-:W-:Y:S01]  /*68f0*/  USEL UR8, UR8, 0x40, UP0 ;  /* 0x0000004008087887 */ /* 0x000fe20008000000 */
[----:B------:R-:W-:Y:S01]  /*6900*/  LOP3.LUT R2, R2, 0xfffffff8, RZ, 0xc0, !PT ;  /* 0xfffffff802027812 */ /* 0x000fe200078ec0ff */
[----:B------:R-:W-:Y:S01]  /*6910*/  UIMAD UR5, UR13, UR5, UR4 ;  /* 0x000000050d0572a4 */ /* 0x000fe2000f8e0204 */
[----:B------:R-:W-:Y:S01]  /*6920*/  SHF.R.S32.HI R8, RZ, 0x5, R0 ;  /* 0x00000005ff087819 */ /* 0x000fe20000011400 */
[----:B------:R-:W-:Y:S01]  /*6930*/  USHF.R.S32.HI UR7, URZ, 0x1f, UR14 ;  /* 0x0000001f3f077899 */ /* 0x000fe2000801140e */
[----:B------:R-:W-:Y:S01]  /*6940*/  F2FP.BF16.PACK_AB R48, R49, R48 ;  /* 0x000000303130723e */ /* 0x000fe200000010ff */
[----:B------:R-:W-:Y:S01]  /*6950*/  IMAD.IADD R9, R4, 0x1, -R2 ;  /* 0x0000000104097824 */ /* 0x000fe200078e0a02 */
[----:B------:R-:W-:Y:S01]  /*6960*/  LEA.HI R2, R5, R248, RZ, 0x6 ;  /* 0x000000f805027211 */ /* 0x000fe200078f30ff */
[----:B------:R-:W-:Y:S01]  /*6970*/  BSSY B0, `(.L_x_908) ;  /* 0x00000c4000007945 */ /* 0x000fe20003800000 */
[----:B------:R-:W-:Y:S01]  /*6980*/  LEA.HI R4, R0, R8, RZ, 0x1 ;  /* 0x0000000800047211 */ /* 0x000fe200078f08ff */
[----:B------:R-:W-:Y:S01]  /*6990*/  IMAD.SHL.U32 R5, R9, 0x40, RZ ;  /* 0x0000004009057824 */ /* 0x000fe200078e00ff */
[----:B------:R-:W-:-:S02]  /*69a0*/  SHF.R.U32.HI R7, RZ, 0x3, R2 ;  /* 0x00000003ff077819 */ /* 0x000fc40000011602 */
        /* <DEDUP_REMOVED lines=23> */
[----:B------:R-:W-:Y:S02]  /*6b20*/  @P0 IADD3 R2, R0, -0x40, RZ ;  /* 0xffffffc000020810 */ /* 0x000fe40007ffe0ff */
        /* <DEDUP_REMOVED lines=72> */
[----:B------:R-:W-:Y:S01]  /*6fb0*/  LOP3.LUT R5, R7, 0x38, R6, 0xf8, !PT ;  /* 0x0000003807057812 */ /* 0x000fe200078ef806 */
[----:B------:R-:W-:Y:S01]  /*6fc0*/  STS [R0+0xe480], R86 ;  /* 0x00e4805600007388 */ /* 0x000fe20000000800 */
[----:B------:R-:W-:Y:S01]  /*6fd0*/  SHF.R.U32.HI R9, RZ, 0x3, R7 ;  /* 0x00000003ff097819 */ /* 0x000fe20000011607 */
[----:B------:R-:W-:Y:S01]  /*6fe0*/  IMAD.SHL.U32 R7, R4, 0x200, RZ ;  /* 0x0000020004077824 */ /* 0x000fe200078e00ff */
        /* <DEDUP_REMOVED lines=12> */
[----:B------:R-:W-:Y:S01]  /*70b0*/  LOP3.LUT R9, R5, R9, RZ, 0x3c, !PT ;  /* 0x0000000905097212 */ /* 0x000fe200078e3cff */
[----:B------:R-:W-:Y:S01]  /*70c0*/  STS [R2+0xf080], R92 ;  /* 0x00f0805c02007388 */ /* 0x000fe20000000800 */
[----:B------:R-:W-:Y:S02]  /*70d0*/  F2FP.BF16.PACK_AB R5, R157, R156 ;  /* 0x0000009c9d05723e */ /* 0x000fe400000010ff */
[----:B------:R-:W-:Y:S01]  /*70e0*/  F2FP.BF16.PACK_AB R4, R159, R158 ;  /* 0x0000009e9f04723e */ /* 0x000fe200000010ff */
[----:B------:R-:W-:Y:S01]  /*70f0*/  STS [R2+0xf480], R94 ;  /* 0x00f4805e02007388 */ /* 0x000fe20000000800 */
[----:B------:R-:W-:Y:S02]  /*7100*/  LOP3.LUT R7, R9, 0x7ffff000, R7, 0xf8, !PT ;  /* 0x7ffff00009077812 */ /* 0x000fe400078ef807 */
[----:B------:R-:W-:Y:S01]  /*7110*/  ISETP.GE.AND P2, PT, R8, UR8, PT ;  /* 0x0000000808007c0c */ /* 0x000fe2000bf46270 */
[----:B------:R-:W-:Y:S01]  /*7120*/  STS [R0+0x80], R38 ;  /* 0x0000802600007388 */ /* 0x000fe20000000800 */
[----:B------:R-:W-:-:S02]  /*7130*/  SHF.R.S32.HI R9, RZ, 0x1f, R8 ;  /* 0x0000001fff097819 */ /* 0x000fc40000011408 */
        /* <DEDUP_REMOVED lines=71> */
.L_x_909:
[----:B--234-:R-:W-:Y:S05]  /*75b0*/  BSYNC B0 ;  /* 0x0000000000007941 */ /* 0x01cfea0003800000 */
.L_x_908:
        /* <DEDUP_REMOVED lines=17> */
.L_x_911:
[----:B------:R-:W-:Y:S05]  /*76d0*/  BSYNC B0 ;  /* 0x0000000000007941 */ /* 0x000fea0003800000 */
.L_x_910:
        /* <DEDUP_REMOVED lines=17> */
.L_x_913:
[----:B------:R-:W-:Y:S05]  /*77f0*/  BSYNC B0 ;  /* 0x0000000000007941 */ /* 0x000fea0003800000 */
.L_x_912:
        /* <DEDUP_REMOVED lines=16> */
.L_x_915:
[----:B------:R-:W-:Y:S05]  /*7900*/  BSYNC B0 ;  /* 0x0000000000007941 */ /* 0x000fea0003800000 */
.L_x_914:
        /* <DEDUP_REMOVED lines=16> */
.L_x_917:
[----:B------:R-:W-:Y:S05]  /*7a10*/  BSYNC B0 ;  /* 0x0000000000007941 */ /* 0x000fea0003800000 */
.L_x_916:
        /* <DEDUP_REMOVED lines=16> */
.L_x_919:
[----:B------:R-:W-:Y:S05]  /*7b20*/  BSYNC B0 ;  /* 0x0000000000007941 */ /* 0x000fea0003800000 */
.L_x_918:
        /* <DEDUP_REMOVED lines=16> */
.L_x_921:
[----:B------:R-:W-:Y:S05]  /*7c30*/  BSYNC B0 ;  /* 0x0000000000007941 */ /* 0x000fea0003800000 */
.L_x_920:
        /* <DEDUP_REMOVED lines=15> */
.L_x_923:
[----:B------:R-:W-:Y:S05]  /*7d30*/  BSYNC B0 ;  /* 0x0000000000007941 */ /* 0x000fea0003800000 */
.L_x_922:
        /* <DEDUP_REMOVED lines=23> */
.L_x_925:
[----:B------:R-:W-:Y:S05]  /*7eb0*/  BSYNC B0 ;  /* 0x0000000000007941 */ /* 0x000fea0003800000 */
.L_x_924:
        /* <DEDUP_REMOVED lines=15> */
.L_x_927:
[----:B------:R-:W-:Y:S05]  /*7fb0*/  BSYNC B0 ;  /* 0x0000000000007941 */ /* 0x000fea0003800000 */
.L_x_926:
        /* <DEDUP_REMOVED lines=15> */
.L_x_929:
[----:B------:R-:W-:Y:S05]  /*80b0*/  BSYNC B0 ;  /* 0x0000000000007941 */ /* 0x000fea0003800000 */
.L_x_928:
        /* <DEDUP_REMOVED lines=14> */
.L_x_931:
[----:B------:R-:W-:Y:S05]  /*81a0*/  BSYNC B0 ;  /* 0x0000000000007941 */ /* 0x000fea0003800000 */
.L_x_930:
        /* <DEDUP_REMOVED lines=14> */
.L_x_933:
[----:B------:R-:W-:Y:S05]  /*8290*/  BSYNC B0 ;  /* 0x0000000000007941 */ /* 0x000fea0003800000 */
.L_x_932:
        /* <DEDUP_REMOVED lines=14> */
.L_x_935:
[----:B------:R-:W-:Y:S05]  /*8380*/  BSYNC B0 ;  /* 0x0000000000007941 */ /* 0x000fea0003800000 */
.L_x_934:
        /* <DEDUP_REMOVED lines=14> */
.L_x_937:
[----:B------:R-:W-:Y:S05]  /*8470*/  BSYNC B0 ;  /* 0x0000000000007941 */ /* 0x000fea0003800000 */
.L_x_936:
        /* <DEDUP_REMOVED lines=14> */
.L_x_907:
[----:B------:R-:W-:Y:S01]  /*8560*/  SHF.R.S32.HI R0, RZ, 0x1f, R248 ;  /* 0x0000001fff007819 */ /* 0x000fe200000114f8 */
[----:B------:R-:W-:Y:S01]  /*8570*/  USHF.R.S32.HI UR6, URZ, 0x1f, UR13 ;  /* 0x0000001f3f067899 */ /* 0x000fe2000801140d */
[----:B------:R-:W-:Y:S01]  /*8580*/  IMAD.U32 R10, RZ, RZ, UR13 ;  /* 0x0000000dff0a7e24 */ /* 0x000fe2000f8e00ff */
[----:B------:R-:W-:Y:S01]  /*8590*/  ULDC.64 UR4, c[0x0][0x308] ;  /* 0x0000c20000047ab9 */ /* 0x000fe20000000a00 */
[----:B------:R-:W-:Y:S01]  /*85a0*/  LEA.HI R0, R0, R248, RZ, 0x5 ;  /* 0x000000f800007211 */ /* 0x000fe200078f28ff */
[----:B------:R-:W-:Y:S01]  /*85b0*/  UIMAD UR4, UR6, UR4, URZ ;  /* 0x00000004060472a4 */ /* 0x000fe2000f8e023f */
[----:B------:R-:W-:Y:S01]  /*85c0*/  IMAD.U32 R2, RZ, RZ, UR15 ;  /* 0x0000000fff027e24 */ /* 0x000fe2000f8e00ff */
[----:B------:R-:W-:Y:S01]  /*85d0*/  USHF.R.S32.HI UR7, URZ, 0x1f, UR14 ;  /* 0x0000001f3f077899 */ /* 0x000fe2000801140e */
[----:B------:R-:W-:Y:S01]  /*85e0*/  LOP3.LUT R4, R0, 0x1fffffe0, RZ, 0xc0, !PT ;  /* 0x1fffffe000047812 */ /* 0x000fe200078ec0ff */
[----:B------:R-:W-:Y:S01]  /*85f0*/  UIMAD UR5, UR13, UR5, UR4 ;  /* 0x000000050d0572a4 */ /* 0x000fe2000f8e0204 */
[----:B------:R-:W-:Y:S01]  /*8600*/  SHF.R.S32.HI R6, RZ, 0x5, R0 ;  /* 0x00000005ff067819 */ /* 0x000fe20000011400 */
[----:B------:R-:W-:Y:S01]  /*8610*/  IMAD.U32 R0, RZ, RZ, UR14 ;  /* 0x0000000eff007e24 */ /* 0x000fe2000f8e00ff */
[----:B------:R-:W-:Y:S01]  /*8620*/  ULDC UR4, c[0x0][0x2f0] ;  /* 0x0000bc0000047ab9 */ /* 0x000fe20000000800 */
[----:B------:R-:W-:Y:S01]  /*8630*/  IMAD.IADD R4, R248, 0x1, -R4 ;  /* 0x00000001f8047824 */ /* 0x000fe200078e0a04 */
[----:B------:R-:W-:Y:S01]  /*8640*/  UIADD3 UR10, -UR10, UR4, URZ ;  /* 0x000000040a0a7290 */ /* 0x000fe2000fffe13f */
[----:B------:R-:W-:Y:S01]  /*8650*/  SHF.R.S32.HI R7, RZ, 0x1f, R6 ;  /* 0x0000001fff077819 */ /* 0x000fe20000011406 */
[----:B------:R-:W-:Y:S01]  /*8660*/  BSSY B0, `(.L_x_938) ;  /* 0x0000016000007945 */ /* 0x000fe20003800000 */
[----:B------:R-:W-:-:S03]  /*8670*/  IMAD.SHL.U32 R4, R4, 0x8, RZ ;  /* 0x0000000804047824 */ /* 0x000fc600078e00ff */
[----:B------:R-:W-:Y:S01]  /*8680*/  ISETP.GE.AND P2, PT, R6, UR10, PT ;  /* 0x0000000a06007c0c */ /* 0x000fe2000bf46270 */
        /* <DEDUP_REMOVED lines=19> */
.L_x_939:
[----:B------:R-:W-:Y:S05]  /*87c0*/  BSYNC B0 ;  /* 0x0000000000007941 */ /* 0x000fea0003800000 */
.L_x_938:
        /* <DEDUP_REMOVED lines=17> */
.L_x_941:
[----:B------:R-:W-:Y:S05]  /*88e0*/  BSYNC B0 ;  /* 0x0000000000007941 */ /* 0x000fea0003800000 */
.L_x_940:
        /* <DEDUP_REMOVED lines=17> */
.L_x_943:
[----:B------:R-:W-:Y:S05]  /*8a00*/  BSYNC B0 ;  /* 0x0000000000007941 */ /* 0x000fea0003800000 */
.L_x_942:
        /* <DEDUP_REMOVED lines=16> */
.L_x_945:
[----:B------:R-:W-:Y:S05]  /*8b10*/  BSYNC B0 ;  /* 0x0000000000007941 */ /* 0x000fea0003800000 */
.L_x_944:
        /* <DEDUP_REMOVED lines=16> */
.L_x_947:
[----:B------:R-:W-:Y:S05]  /*8c20*/  BSYNC B0 ;  /* 0x0000000000007941 */ /* 0x000fea0003800000 */
.L_x_946:
        /* <DEDUP_REMOVED lines=16> */
.L_x_949:
[----:B------:R-:W-:Y:S05]  /*8d30*/  BSYNC B0 ;  /* 0x0000000000007941 */ /* 0x000fea0003800000 */
.L_x_948:
        /* <DEDUP_REMOVED lines=16> */
.L_x_951:
[----:B------:R-:W-:Y:S05]  /*8e40*/  BSYNC B0 ;  /* 0x0000000000007941 */ /* 0x000fea0003800000 */
.L_x_950:
        /* <DEDUP_REMOVED lines=15> */
.L_x_953:
[----:B------:R-:W-:Y:S05]  /*8f40*/  BSYNC B0 ;  /* 0x0000000000007941 */ /* 0x000fea0003800000 */
.L_x_952:
        /* <DEDUP_REMOVED lines=23> */
.L_x_955:
[----:B------:R-:W-:Y:S05]  /*90c0*/  BSYNC B0 ;  /* 0x0000000000007941 */ /* 0x000fea0003800000 */
.L_x_954:
        /* <DEDUP_REMOVED lines=15> */
.L_x_957:
[----:B------:R-:W-:Y:S05]  /*91c0*/  BSYNC B0 ;  /* 0x0000000000007941 */ /* 0x000fea0003800000 */
.L_x_956:
        /* <DEDUP_REMOVED lines=15> */
.L_x_959:
[----:B------:R-:W-:Y:S05]  /*92c0*/  BSYNC B0 ;  /* 0x0000000000007941 */ /* 0x000fea0003800000 */
.L_x_958:
        /* <DEDUP_REMOVED lines=14> */
.L_x_961:
[----:B------:R-:W-:Y:S05]  /*93b0*/  BSYNC B0 ;  /* 0x0000000000007941 */ /* 0x000fea0003800000 */
.L_x_960:
        /* <DEDUP_REMOVED lines=14> */
.L_x_963:
[----:B------:R-:W-:Y:S05]  /*94a0*/  BSYNC B0 ;  /* 0x0000000000007941 */ /* 0x000fea0003800000 */
.L_x_962:
        /* <DEDUP_REMOVED lines=14> */
.L_x_965:
[----:B------:R-:W-:Y:S05]  /*9590*/  BSYNC B0 ;  /* 0x0000000000007941 */ /* 0x000fea0003800000 */
.L_x_964:
        /* <DEDUP_REMOVED lines=14> */
.L_x_967:
[----:B------:R-:W-:Y:S05]  /*9680*/  BSYNC B0 ;  /* 0x0000000000007941 */ /* 0x000fea0003800000 */
.L_x_966:
        /* <DEDUP_REMOVED lines=13> */
.L_x_968:
        /* <DEDUP_REMOVED lines=10> */
.L_x_1169:


//--------------------- .text._ZN7cutlass13device_kernelIN5flash19enable_sm80_to_sm89INS1_16FlashAttnBwdSm80INS1_25CollectiveMainloopBwdSm80ILi1ELi1EN4cute5tupleIJNS5_1CILi64EEES8_NS7_ILi256EEEEEENS_10bfloat16_tEfNS_4arch4Sm80ELb1ELb0ELb1ELb0ELb0ELb0ELb0ELb0ELi2ELi4ELi2ELi2ELb0EEENS1_24CollectiveEpilogueBwdGQAISA_fSD_Li256ELb0ELb0EEENS1_25SingleTileBwdLPTSchedulerILb0ELi64ELb0EEEEEEEEEvNT_6ParamsE --------------------------
	.section	.text._ZN7cutlass13device_kernelIN5flash19enable_sm80_to_sm89INS1_16FlashAttnBwdSm80INS1_25CollectiveMainloopBwdSm80ILi1ELi1EN4cute5tupleIJNS5_1CILi64EEES8_NS7_ILi256EEEEEENS_10bfloat16_tEfNS_4arch4Sm80ELb1ELb0ELb1ELb0ELb0ELb0ELb0ELb0ELi2ELi4ELi2ELi2ELb0EEENS1_24CollectiveEpilogueBwdGQAISA_fSD_Li256ELb0ELb0EEENS1_25SingleTileBwdLPTSchedulerILb0ELi64ELb0EEEEEEEEEvNT_6ParamsE,"ax",@progbits
	.sectioninfo	@"SHI_REGISTERS=255"
	.align	128
.text._ZN7cutlass13device_kernelIN5flash19enable_sm80_to_sm89INS1_16FlashAttnBwdSm80INS1_25CollectiveMainloopBwdSm80ILi1ELi1EN4cute5tupleIJNS5_1CILi64EEES8_NS7_ILi256EEEEEENS_10bfloat16_tEfNS_4arch4Sm80ELb1ELb0ELb1ELb0ELb0ELb0ELb0ELb0ELi2ELi4ELi2ELi2ELb0EEENS1_24CollectiveEpilogueBwdGQAISA_fSD_Li256ELb0ELb0EEENS1_25SingleTileBwdLPTSchedulerILb0ELi64ELb0EEEEEEEEEvNT_6ParamsE:
        .type           _ZN7cutlass13device_kernelIN5flash19enable_sm80_to_sm89INS1_16FlashAttnBwdSm80INS1_25CollectiveMainloopBwdSm80ILi1ELi1EN4cute5tupleIJNS5_1CILi64EEES8_NS7_ILi256EEEEEENS_10bfloat16_tEfNS_4arch4Sm80ELb1ELb0ELb1ELb0ELb0ELb0ELb0ELb0ELi2ELi4ELi2ELi2ELb0EEENS1_24CollectiveEpilogueBwdGQAISA_fSD_Li256ELb0ELb0EEENS1_25SingleTileBwdLPTSchedulerILb0ELi64ELb0EEEEEEEEEvNT_6ParamsE,@function
        .size           _ZN7cutlass13device_kernelIN5flash19enable_sm80_to_sm89INS1_16FlashAttnBwdSm80INS1_25CollectiveMainloopBwdSm80ILi1ELi1EN4cute5tupleIJNS5_1CILi64EEES8_NS7_ILi256EEEEEENS_10bfloat16_tEfNS_4arch4Sm80ELb1ELb0ELb1ELb0ELb0ELb0ELb0ELb0ELi2ELi4ELi2ELi2ELb0EEENS1_24CollectiveEpilogueBwdGQAISA_fSD_Li256ELb0ELb0EEENS1_25SingleTileBwdLPTSchedulerILb0ELi64ELb0EEEEEEEEEvNT_6ParamsE,(.L_x_1170 - _ZN7cutlass13device_kernelIN5flash19enable_sm80_to_sm89INS1_16FlashAttnBwdSm80INS1_25CollectiveMainloopBwdSm80ILi1ELi1EN4cute5tupleIJNS5_1CILi64EEES8_NS7_ILi256EEEEEENS_10bfloat16_tEfNS_4arch4Sm80ELb1ELb0ELb1ELb0ELb0ELb0ELb0ELb0ELi2ELi4ELi2ELi2ELb0EEENS1_24CollectiveEpilogueBwdGQAISA_fSD_Li256ELb0ELb0EEENS1_25SingleTileBwdLPTSchedulerILb0ELi64ELb0EEEEEEEEEvNT_6ParamsE)
        .other          _ZN7cutlass13device_kernelIN5flash19enable_sm80_to_sm89INS1_16FlashAttnBwdSm80INS1_25CollectiveMainloopBwdSm80ILi1ELi1EN4cute5tupleIJNS5_1CILi64EEES8_NS7_ILi256EEEEEENS_10bfloat16_tEfNS_4arch4Sm80ELb1ELb0ELb1ELb0ELb0ELb0ELb0ELb0ELi2ELi4ELi2ELi2ELb0EEENS1_24CollectiveEpilogueBwdGQAISA_fSD_Li256ELb0ELb0EEENS1_25SingleTileBwdLPTSchedulerILb0ELi64ELb0EEEEEEEEEvNT_6ParamsE,@"STO_CUDA_ENTRY STV_DEFAULT"
_ZN7cutlass13device_kernelIN5flash19enable_sm80_to_sm89INS1_16FlashAttnBwdSm80INS1_25CollectiveMainloopBwdSm80ILi1ELi1EN4cute5tupleIJNS5_1CILi64EEES8_NS7_ILi256EEEEEENS_10bfloat16_tEfNS_4arch4Sm80ELb1ELb0ELb1ELb0ELb0ELb0ELb0ELb0ELi2ELi4ELi2ELi2ELb0EEENS1_24CollectiveEpilogueBwdGQAISA_fSD_Li256ELb0ELb0EEENS1_25SingleTileBwdLPTSchedulerILb0ELi64ELb0EEEEEEEEEvNT_6ParamsE:
        /* <DEDUP_REMOVED lines=28> */
.L_x_970:
[----:B------:R-:W-:Y:S02]  /*01c0*/  ULDC UR7, c[0x0][0x3b4] ;  /* 0x0000ed0000077ab9 */ /* 0x000fe40000000800 */
[----:B------:R-:W-:Y:S02]  /*01d0*/  UISETP.NE.AND UP0, UPT, UR7, 0x1, UPT ;  /* 0x000000010700788c */ /* 0x000fe4000bf05270 */
[----:B------:R-:W-:Y:S02]  /*01e0*/  ULDC.64 UR4, c[0x0][0x3b8] ;  /* 0x0000ee0000047ab9 */ /* 0x000fe40000000a00 */
[----:B------:R-:W-:Y:S02]  /*01f0*/  UIMAD.WIDE.U32 UR10, UR6, UR4, URZ ;  /* 0x00000004060a72a5 */ /* 0x000fe4000f8e003f */
[----:B------:R-:W-:-:S05]  /*0200*/  UMOV UR15, UR6 ;  /* 0x00000006000f7c82 */ /* 0x000fca0008000000 */
[----:B------:R-:W-:-:S04]  /*0210*/  @UP0 USHF.R.U32.HI UR15, URZ, UR5, UR11 ;  /* 0x000000053f0f0299 */ /* 0x000fc8000801160b */
[----:B------:R-:W-:-:S04]  /*0220*/  UIMAD UR7, UR15, UR7, URZ ;  /* 0x000000070f0772a4 */ /* 0x000fc8000f8e023f */
.L_x_971:
        /* <DEDUP_REMOVED lines=11> */
.L_x_969:
        /* <DEDUP_REMOVED lines=20> */
.L_x_973:
[----:B------:R-:W-:Y:S02]  /*0420*/  ULDC UR7, c[0x0][0x3b4] ;  /* 0x0000ed0000077ab9 */ /* 0x000fe40000000800 */
[----:B------:R-:W-:Y:S02]  /*0430*/  UISETP.NE.AND UP0, UPT, UR7, 0x1, UPT ;  /* 0x000000010700788c */ /* 0x000fe4000bf05270 */
[----:B------:R-:W-:Y:S02]  /*0440*/  ULDC.64 UR4, c[0x0][0x3b8] ;  /* 0x0000ee0000047ab9 */ /* 0x000fe40000000a00 */
[----:B------:R-:W-:Y:S02]  /*0450*/  UIMAD.WIDE.U32 UR10, UR6, UR4, URZ ;  /* 0x00000004060a72a5 */ /* 0x000fe4000f8e003f */
[----:B------:R-:W-:-:S05]  /*0460*/  UMOV UR15, UR6 ;  /* 0x00000006000f7c82 */ /* 0x000fca0008000000 */
[----:B------:R-:W-:-:S04]  /*0470*/  @UP0 USHF.R.U32.HI UR15, URZ, UR5, UR11 ;  /* 0x000000053f0f0299 */ /* 0x000fc8000801160b */
[----:B------:R-:W-:-:S04]  /*0480*/  UIMAD UR7, UR15, UR7, URZ ;  /* 0x000000070f0772a4 */ /* 0x000fc8000f8e023f */
.L_x_974:
        /* <DEDUP_REMOVED lines=10> */
.L_x_972:
        /* <DEDUP_REMOVED lines=16> */
[----:B------:R-:W-:Y:S01]  /*0630*/  UIADD3 UR6, UR6, 0x3f, URZ ;  /* 0x0000003f06067890 */ /* 0x000fe2000fffe03f */
[----:B------:R-:W-:Y:S01]  /*0640*/  CS2R R150, SRZ ;  /* 0x0000000000967805 */ /* 0x000fe2000001ff00 */
[----:B------:R-:W-:Y:S01]  /*0650*/  USHF.R.S32.HI UR4, URZ, 0x1f, UR5 ;  /* 0x0000001f3f047899 */ /* 0x000fe20008011405 */
[----:B------:R-:W-:Y:S01]  /*0660*/  CS2R R148, SRZ ;  /* 0x0000000000947805 */ /* 0x000fe2000001ff00 */
[----:B------:R-:W-:Y:S01]  /*0670*/  ULDC.64 UR16, c[0x0][0x118] ;  /* 0x0000460000107ab9 */ /* 0x000fe20000000a00 */
        /* <DEDUP_REMOVED lines=80> */
[----:B------:R-:W-:Y:S01]  /*0b80*/  CS2R R162, SRZ ;  /* 0x0000000000a27805 */ /* 0x000fe2000001ff00 */
        /* <DEDUP_REMOVED lines=84> */
[----:B------:R-:W-:Y:S01]  /*10d0*/  UIMAD UR7, UR19, UR4, URZ ;  /* 0x00000004130772a4 */ /* 0x000fe2000f8e023f */
[----:B------:R-:W-:Y:S01]  /*10e0*/  SHF.R.S32.HI R27, RZ, 0x6, R8 ;  /* 0x00000006ff1b7819 */ /* 0x000fe20000011408 */
[----:B------:R-:W-:Y:S01]  /*10f0*/  IMAD.WIDE.U32 R18, R11, c[0x0][0x188], R12 ;  /* 0x000062000b127a25 */ /* 0x000fe200078e000c */
[C---:B------:R-:W-:Y:S01]  /*1100*/  LEA R8, P3, R9.reuse, R4, 0x6 ;  /* 0x0000000409087211 */ /* 0x040fe200078630ff */
[----:B------:R-:W-:Y:S01]  /*1110*/  UIMAD.WIDE.U32 UR22, UR11, UR4, URZ ;  /* 0x000000040b1672a5 */ /* 0x000fe2000f8e003f */
[----:B------:R-:W-:Y:S01]  /*1120*/  ISETP.LT.OR P2, PT, R0, 0x1, P5 ;  /* 0x000000010000780c */ /* 0x000fe20002f41670 */
        /* <DEDUP_REMOVED lines=9> */
[C---:B------:R-:W-:Y:S01]  /*11c0*/  ISETP.LT.OR P0, PT, R0.reuse, 0x21, P0 ;  /* 0x000000210000780c */ /* 0x040fe20000701670 */
[----:B------:R-:W-:Y:S01]  /*11d0*/  UIADD3 UR5, UR23, UR5, URZ ;  /* 0x0000000517057290 */ /* 0x000fe2000fffe03f */
[C---:B------:R-:W-:Y:S01]  /*11e0*/  ISETP.LT.OR P6, PT, R0.reuse, 0x21, P6 ;  /* 0x000000210000780c */ /* 0x040fe200037c1670 */
[----:B------:R-:W-:Y:S01]  /*11f0*/  @!PT LDS RZ, [RZ] ;  /* 0x00000000fffff984 */ /* 0x000fe20000000800 */
[----:B------:R-:W-:Y:S01]  /*1200*/  @!PT LDS RZ, [RZ] ;  /* 0x00000000fffff984 */ /* 0x000fe20000000800 */
[----:B------:R-:W-:Y:S01]  /*1210*/  @!PT LDS RZ, [RZ] ;  /* 0x00000000fffff984 */ /* 0x000fe20000000800 */
[----:B------:R1:W-:Y:S01]  /*1220*/  LDGSTS.E.BYPASS.LTC128B.128 [R240+0x8080], [R4.64], !P2 ;  /* 0x0808000004f07fae */ /* 0x0003e2000d101d50 */
[C---:B------:R-:W-:Y:S01]  /*1230*/  ISETP.LT.OR P2, PT, R0.reuse, 0x1, P4 ;  /* 0x000000010000780c */ /* 0x040fe20002741670 */
[----:B------:R-:W-:Y:S01]  /*1240*/  IMAD.MOV.U32 R246, RZ, RZ, 0x20 ;  /* 0x00000020fff67424 */ /* 0x000fe200078e00ff */
[----:B------:R-:W-:Y:S01]  /*1250*/  ISETP.LT.OR P4, PT, R0, 0x21, P4 ;  /* 0x000000210000780c */ /* 0x000fe20002781670 */
[----:B------:R-:W-:Y:S01]  /*1260*/  IMAD.U32 R17, RZ, RZ, UR5 ;  /* 0x00000005ff117e24 */ /* 0x000fe2000f8e00ff */
[--C-:B------:R-:W-:Y:S01]  /*1270*/  SHF.R.S32.HI R13, RZ, 0x1f, R12.reuse ;  /* 0x0000001fff0d7819 */ /* 0x100fe2000001140c */
[----:B------:R2:W-:Y:S01]  /*1280*/  STL.64 [R1+0x8], R18 ;  /* 0x0000081201007387 */ /* 0x0005e20000100a00 */
[----:B------:R-:W-:Y:S01]  /*1290*/  IADD3 R23, R19, UR6, RZ ;  /* 0x0000000613177c10 */ /* 0x000fe2000fffe0ff */
[----:B------:R-:W-:Y:S01]  /*12a0*/  ULDC.64 UR4, c[0x0][0x238] ;  /* 0x00008e0000047ab9 */ /* 0x000fe20000000a00 */
[----:B------:R-:W-:Y:S01]  /*12b0*/  CS2R R156, SRZ ;  /* 0x00000000009c7805 */ /* 0x000fe2000001ff00 */
[----:B------:R1:W-:Y:S01]  /*12c0*/  LDGSTS.E.BYPASS.LTC128B.128 [R240+0xa080], [R4.64+0x80], !P1 ;  /* 0x0a08008004f07fae */ /* 0x0003e2000c901d50 */
[C---:B------:R-:W-:Y:S01]  /*12d0*/  LEA R10, P1, R14.reuse, R6, 0x6 ;  /* 0x000000060e0a7211 */ /* 0x040fe200078230ff */
[----:B------:R-:W-:Y:S01]  /*12e0*/  UIMAD UR4, UR20, UR4, URZ ;  /* 0x00000004140472a4 */ /* 0x000fe2000f8e023f */
[----:B------:R-:W-:Y:S01]  /*12f0*/  CS2R R154, SRZ ;  /* 0x00000000009a7805 */ /* 0x000fe2000001ff00 */
[----:B------:R1:W-:Y:S01]  /*1300*/  LDGSTS.E.BYPASS.LTC128B.128 [R240+0xc080], [R4.64+0x100], !P3 ;  /* 0x0c08010004f07fae */ /* 0x0003e2000d901d50 */
[----:B------:R-:W-:Y:S01]  /*1310*/  LEA.HI.X R11, R14, R7, R15, 0x6, P1 ;  /* 0x000000070e0b7211 */ /* 0x000fe200008f340f */
[----:B------:R-:W-:Y:S01]  /*1320*/  IMAD.U32 R14, RZ, RZ, UR13 ;  /* 0x0000000dff0e7e24 */ /* 0x000fe2000f8e00ff */
[----:B------:R-:W-:Y:S01]  /*1330*/  ISETP.GE.AND P1, PT, R2, c[0x0][0x19c], PT ;  /* 0x0000670002007a0c */ /* 0x000fe20003f26270 */
[----:B------:R1:W-:Y:S01]  /*1340*/  LDGSTS.E.BYPASS.LTC128B.128 [R240+0xe080], [R4.64+0x180], !P2 ;  /* 0x0e08018004f07fae */ /* 0x0003e2000d101d50 */
[----:B------:R-:W-:Y:S01]  /*1350*/  ISETP.LT.OR P2, PT, R0, 0x21, P5 ;  /* 0x000000210000780c */ /* 0x000fe20002f41670 */
[--C-:B------:R-:W-:Y:S01]  /*1360*/  IMAD.WIDE.U32 R14, R14, c[0x0][0x270], R12.reuse ;  /* 0x00009c000e0e7a25 */ /* 0x100fe200078e000c */
[----:B------:R-:W-:Y:S01]  /*1370*/  ISETP.LT.OR P3, PT, R0, 0x1, P1 ;  /* 0x000000010000780c */ /* 0x000fe20000f61670 */
[----:B------:R-:W-:Y:S01]  /*1380*/  ULDC.64 UR6, c[0x0][0x270] ;  /* 0x00009c0000067ab9 */ /* 0x000fe20000000a00 */
[----:B------:R-:W-:Y:S01]  /*1390*/  ISETP.GE.AND P5, PT, R26, c[0x0][0x19c], PT ;  /* 0x000067001a007a0c */ /* 0x000fe20003fa6270 */
[----:B------:R-:W-:Y:S01]  /*13a0*/  UIMAD UR4, UR13, UR5, UR4 ;  /* 0x000000050d0472a4 */ /* 0x000fe2000f8e0204 */
[C---:B------:R-:W-:Y:S01]  /*13b0*/  ISETP.LT.OR P1, PT, R0.reuse, 0x21, P1 ;  /* 0x000000210000780c */ /* 0x040fe20000f21670 */
[----:B------:R-:W-:Y:S01]  /*13c0*/  UIMAD UR6, UR20, UR6, URZ ;  /* 0x00000006140672a4 */ /* 0x000fe2000f8e023f */
[----:B------:R3:W-:Y:S01]  /*13d0*/  STL [R1+0x14], R23 ;  /* 0x0000141701007387 */ /* 0x0007e20000100800 */
[----:B------:R-:W-:Y:S01]  /*13e0*/  CS2R R152, SRZ ;  /* 0x0000000000987805 */ /* 0x000fe2000001ff00 */
[----:B------:R-:W-:Y:S01]  /*13f0*/  CS2R R150, SRZ ;  /* 0x0000000000967805 */ /* 0x000fe2000001ff00 */
[----:B------:R-:W-:Y:S01]  /*1400*/  UIMAD UR6, UR13, UR7, UR6 ;  /* 0x000000070d0672a4 */ /* 0x000fe2000f8e0206 */
[----:B------:R-:W-:Y:S01]  /*1410*/  CS2R R148, SRZ ;  /* 0x0000000000947805 */ /* 0x000fe2000001ff00 */
[----:B------:R4:W-:Y:S01]  /*1420*/  LDGSTS.E.BYPASS.LTC128B.128 [R240+0x9080], [R8.64], !P2 ;  /* 0x0908000008f07fae */ /* 0x0009e2000d101d50 */
        /* <DEDUP_REMOVED lines=8> */
[----:B------:R-:W-:Y:S01]  /*14b0*/  CS2R R138, SRZ ;  /* 0x00000000008a7805 */ /* 0x000fe2000001ff00 */
[----:B------:R-:W-:Y:S01]  /*14c0*/  CS2R R136, SRZ ;  /* 0x0000000000887805 */ /* 0x000fe2000001ff00 */
[----:B------:R-:W-:Y:S01]  /*14d0*/  CS2R R134, SRZ ;  /* 0x0000000000867805 */ /* 0x000fe2000001ff00 */
[----:B------:R4:W-:Y:S01]  /*14e0*/  LDGSTS.E.BYPASS.LTC128B.128 [R240+0xf080], [R8.64+0x180], !P4 ;  /* 0x0f08018008f07fae */ /* 0x0009e2000e101d50 */
[----:B-1----:R-:W-:Y:S01]  /*14f0*/  IMAD.U32 R4, RZ, RZ, UR22 ;  /* 0x00000016ff047e24 */ /* 0x002fe2000f8e00ff */
[----:B------:R-:W-:Y:S01]  /*1500*/  ISETP.GE.AND P4, PT, R25, c[0x0][0x19c], PT ;  /* 0x0000670019007a0c */ /* 0x000fe20003f86270 */
[----:B------:R-:W-:Y:S01]  /*1510*/  IMAD.U32 R5, RZ, RZ, UR23 ;  /* 0x00000017ff057e24 */ /* 0x000fe2000f8e00ff */
[----:B------:R1:W-:Y:S01]  /*1520*/  LDGSTS.E.BYPASS.LTC128B.128 [R240+0x80], [R6.64], !P3 ;  /* 0x0008000006f07fae */ /* 0x0003e2000d901d50 */
[----:B------:R-:W-:Y:S01]  /*1530*/  CS2R R132, SRZ ;  /* 0x0000000000847805 */ /* 0x000fe2000001ff00 */
[----:B------:R-:W-:Y:S01]  /*1540*/  LEA R5, P2, R4, R18, 0x6 ;  /* 0x0000001204057211 */ /* 0x000fe200078430ff */
[----:B--2---:R-:W-:Y:S01]  /*1550*/  IMAD.WIDE.U32 R18, R16, c[0x0][0x288], R12 ;  /* 0x0000a20010127a25 */ /* 0x004fe200078e000c */
[----:B------:R-:W-:Y:S01]  /*1560*/  ISETP.LT.OR P6, PT, R0, 0x1, P4 ;  /* 0x000000010000780c */ /* 0x000fe200027c1670 */
[----:B------:R1:W-:Y:S01]  /*1570*/  LDGSTS.E.BYPASS.LTC128B.128 [R240+0x2080], [R6.64+0x80], !P0 ;  /* 0x0208008006f07fae */ /* 0x0003e2000c101d50 */
[----:B------:R-:W-:Y:S01]  /*1580*/  LEA.HI.X R12, R4, R23, R17, 0x6, P2 ;  /* 0x00000017040c7211 */ /* 0x000fe200010f3411 */
[----:B------:R-:W-:Y:S01]  /*1590*/  CS2R R130, SRZ ;  /* 0x0000000000827805 */ /* 0x000fe2000001ff00 */
[----:B------:R-:W-:Y:S01]  /*15a0*/  ISETP.GE.AND P2, PT, R24, c[0x0][0x19c], PT ;  /* 0x0000670018007a0c */ /* 0x000fe20003f46270 */
[----:B------:R-:W-:Y:S01]  /*15b0*/  CS2R R128, SRZ ;  /* 0x0000000000807805 */ /* 0x000fe2000001ff00 */
[C---:B------:R-:W-:Y:S01]  /*15c0*/  ISETP.LT.OR P4, PT, R0.reuse, 0x21, P4 ;  /* 0x000000210000780c */ /* 0x040fe20002781670 */
[----:B------:R-:W-:Y:S01]  /*15d0*/  CS2R R126, SRZ ;  /* 0x00000000007e7805 */ /* 0x000fe2000001ff00 */
[C---:B------:R-:W-:Y:S01]  /*15e0*/  ISETP.LT.OR P3, PT, R0.reuse, 0x1, P2 ;  /* 0x000000010000780c */ /* 0x040fe20001761670 */
[----:B------:R-:W-:Y:S01]  /*15f0*/  CS2R R124, SRZ ;  /* 0x00000000007c7805 */ /* 0x000fe2000001ff00 */
[----:B------:R-:W-:Y:S01]  /*1600*/  ISETP.LT.OR P2, PT, R0, 0x21, P2 ;  /* 0x000000210000780c */ /* 0x000fe20001741670 */
[----:B------:R-:W-:Y:S01]  /*1610*/  IMAD.MOV.U32 R0, RZ, RZ, c[0x0][0x178] ;  /* 0x00005e00ff007624 */ /* 0x000fe200078e00ff */
[C---:B------:R-:W-:Y:S01]  /*1620*/  LEA R4, P0, R5.reuse, c[0x0][0x160], 0x1 ;  /* 0x0000580005047a11 */ /* 0x040fe200078008ff */
[----:B------:R1:W-:Y:S01]  /*1630*/  LDGSTS.E.BYPASS.LTC128B.128 [R240+0x4080], [R6.64+0x100], !P6 ;  /* 0x0408010006f07fae */ /* 0x0003e2000f101d50 */
[-C--:B------:R-:W-:Y:S01]  /*1640*/  LEA.HI R17, R22, R248.reuse, RZ, 0x4 ;  /* 0x000000f816117211 */ /* 0x080fe200078f20ff */
[----:B------:R-:W-:Y:S01]  /*1650*/  CS2R R122, SRZ ;  /* 0x00000000007a7805 */ /* 0x000fe2000001ff00 */
[----:B------:R-:W-:Y:S01]  /*1660*/  LEA.HI.X R5, R5, c[0x0][0x164], R12, 0x1, P0 ;  /* 0x0000590005057a11 */ /* 0x000fe200000f0c0c */
[----:B------:R-:W-:Y:S01]  /*1670*/  IMAD.MOV.U32 R12, RZ, RZ, R20 ;  /* 0x000000ffff0c7224 */ /* 0x000fe200078e0014 */
[----:B------:R-:W-:Y:S01]  /*1680*/  ISETP.GE.AND P0, PT, R2, c[0x0][0x16c], PT ;  /* 0x00005b0002007a0c */ /* 0x000fe20003f06270 */
[----:B----4-:R-:W-:Y:S01]  /*1690*/  IMAD.U32 R9, RZ, RZ, UR18 ;  /* 0x00000012ff097e24 */ /* 0x010fe2000f8e00ff */
[----:B------:R-:W-:Y:S01]  /*16a0*/  SHF.R.S32.HI R8, RZ, 0x4, R17 ;  /* 0x00000004ff087819 */ /* 0x000fe20000011411 */
[----:B------:R1:W-:Y:S01]  /*16b0*/  LDGSTS.E.BYPASS.LTC128B.128 [R240+0x6080], [R6.64+0x180], !P3 ;  /* 0x0608018006f07fae */ /* 0x0003e2000d901d50 */
[----:B------:R-:W-:Y:S01]  /*16c0*/  IADD3 R13, R21, UR4, RZ ;  /* 0x00000004150d7c10 */ /* 0x000fe2000fffe0ff */
[----:B------:R-:W-:Y:S01]  /*16d0*/  ULDC.64 UR4, c[0x0][0x278] ;  /* 0x00009e0000047ab9 */ /* 0x000fe20000000a00 */
[----:B------:R-:W-:Y:S01]  /*16e0*/  IADD3 R9, -R9, c[0x0][0x168], -R250 ;  /* 0x00005a0009097a10 */ /* 0x000fe20007ffe9fa */
[----:B------:R2:W-:Y:S01]  /*16f0*/  LDGSTS.E.BYPASS.LTC128B.128 [R240+0x1080], [R10.64], !P1 ;  /* 0x010800000af07fae */ /* 0x0005e2000c901d50 */
[----:B------:R-:W-:Y:S01]  /*1700*/  ISETP.GE.AND P1, PT, R26, c[0x0][0x16c], PT ;  /* 0x00005b001a007a0c */ /* 0x000fe20003f26270 */
[----:B------:R-:W-:Y:S01]  /*1710*/  UIMAD UR4, UR9, UR4, URZ ;  /* 0x00000004090472a4 */ /* 0x000fe2000f8e023f */
        /* <DEDUP_REMOVED lines=8> */
[C---:B------:R-:W-:Y:S01]  /*17a0*/  ISETP.LT.OR P6, PT, R9.reuse, 0x1, P5 ;  /* 0x000000010900780c */ /* 0x040fe20002fc1670 */
[----:B------:R2:W-:Y:S01]  /*17b0*/  LDGSTS.E.BYPASS.LTC128B.128 [R240+0x7080], [R10.64+0x180], !P2 ;  /* 0x070801800af07fae */ /* 0x0005e2000d101d50 */
[C---:B------:R-:W-:Y:S01]  /*17c0*/  ISETP.LT.OR P2, PT, R9.reuse, 0x1, P1 ;  /* 0x000000010900780c */ /* 0x040fe20000f41670 */
[----:B------:R-:W-:Y:S01]  /*17d0*/  CS2R R116, SRZ ;  /* 0x0000000000747805 */ /* 0x000fe2000001ff00 */
[C---:B------:R-:W-:Y:S01]  /*17e0*/  ISETP.LT.OR P1, PT, R9.reuse, 0x21, P1 ;  /* 0x000000210900780c */ /* 0x040fe20000f21670 */
[----:B------:R-:W0:Y:S01]  /*17f0*/  LDGDEPBAR ;  /* 0x00000000000079af */ /* 0x000e220000000000 */
[CC--:B------:R-:W-:Y:S01]  /*1800*/  LEA.HI R16, R22.reuse, R248.reuse, RZ, 0x5 ;  /* 0x000000f816107211 */ /* 0x0c0fe200078f28ff */
[----:B------:R-:W-:Y:S01]  /*1810*/  CS2R R114, SRZ ;  /* 0x0000000000727805 */ /* 0x000fe2000001ff00 */
[----:B------:R-:W-:Y:S01]  /*1820*/  LEA.HI R20, R22, R248, RZ, 0x2 ;  /* 0x000000f816147211 */ /* 0x000fe200078f10ff */
[----:B------:R4:W-:Y:S01]  /*1830*/  LDGSTS.E.BYPASS.LTC128B.128 [R240+0x10080], [R4.64], !P3 ;  /* 0x1008000004f07fae */ /* 0x0009e2000d901d50 */
[----:B------:R-:W-:Y:S01]  /*1840*/  ISETP.LT.OR P3, PT, R9, 0x1, P4 ;  /* 0x000000010900780c */ /* 0x000fe20002761670 */
[----:B------:R-:W-:Y:S01]  /*1850*/  CS2R R112, SRZ ;  /* 0x0000000000707805 */ /* 0x000fe2000001ff00 */
[----:B-1----:R-:W-:Y:S01]  /*1860*/  IADD3 R7, R15, UR6, RZ ;  /* 0x000000060f077c10 */ /* 0x002fe2000fffe0ff */
[----:B------:R-:W-:Y:S01]  /*1870*/  IMAD.MOV.U32 R6, RZ, RZ, R14 ;  /* 0x000000ffff067224 */ /* 0x000fe200078e000e */
[----:B------:R-:W-:Y:S01]  /*1880*/  ULDC.64 UR6, c[0x0][0x210] ;  /* 0x0000840000067ab9 */ /* 0x000fe20000000a00 */
[----:B------:R4:W-:Y:S01]  /*1890*/  LDGSTS.E.BYPASS.LTC128B.128 [R240+0x12080], [R4.64+0x80], !P2 ;  /* 0x1208008004f07fae */ /* 0x0009e2000d101d50 */
[----:B------:R-:W-:Y:S01]  /*18a0*/  UIMAD UR21, UR20, UR6, URZ ;  /* 0x00000006141572a4 */ /* 0x000fe2000f8e023f */
[C---:B------:R-:W-:Y:S01]  /*18b0*/  ISETP.LT.OR P5, PT, R9.reuse, 0x21, P5 ;  /* 0x000000210900780c */ /* 0x040fe20002fa1670 */
[----:B------:R-:W-:Y:S01]  /*18c0*/  UIMAD UR6, UR14, UR5, UR4 ;  /* 0x000000050e0672a4 */ /* 0x000fe2000f8e0204 */
[----:B------:R4:W-:Y:S01]  /*18d0*/  LDGSTS.E.BYPASS.LTC128B.128 [R240+0x14080], [R4.64+0x100], !P6 ;  /* 0x1408010004f07fae */ /* 0x0009e2000f101d50 */
[C---:B------:R-:W-:Y:S01]  /*18e0*/  ISETP.GE.AND P6, PT, R2.reuse, c[0x0][0x1fc], PT ;  /* 0x00007f0002007a0c */ /* 0x040fe20003fc6270 */
[----:B------:R-:W-:Y:S01]  /*18f0*/  UIMAD UR7, UR13, UR7, UR21 ;  /* 0x000000070d0772a4 */ /* 0x000fe2000f8e0215 */
[----:B------:R-:W-:Y:S01]  /*1900*/  ISETP.LT.OR P4, PT, R9, 0x21, P4 ;  /* 0x000000210900780c */ /* 0x000fe20002781670 */
[----:B------:R4:W-:Y:S01]  /*1910*/  LDGSTS.E.BYPASS.LTC128B.128 [R240+0x16080], [R4.64+0x180], !P3 ;  /* 0x1608018004f07fae */ /* 0x0009e2000d901d50 */
[----:B------:R-:W-:Y:S01]  /*1920*/  ISETP.GE.AND P3, PT, R2, c[0x0][0x16c], PT ;  /* 0x00005b0002007a0c */ /* 0x000fe20003f66270 */
[----:B------:R-:W-:Y:S01]  /*1930*/  USHF.R.S32.HI UR21, URZ, 0x1f, UR18 ;  /* 0x0000001f3f157899 */ /* 0x000fe20008011412 */
[----:B------:R-:W-:Y:S01]  /*1940*/  CS2R R110, SRZ ;  /* 0x00000000006e7805 */ /* 0x000fe2000001ff00 */
[----:B------:R-:W-:Y:S01]  /*1950*/  ULDC.64 UR4, c[0x0][0x218] ;  /* 0x0000860000047ab9 */ /* 0x000fe20000000a00 */
[----:B--2---:R-:W-:Y:S01]  /*1960*/  IMAD.MOV.U32 R11, RZ, RZ, c[0x0][0x17c] ;  /* 0x00005f00ff0b7624 */ /* 0x004fe200078e00ff */
[C---:B------:R-:W-:Y:S01]  /*1970*/  LEA R10, P2, R0.reuse, R4, 0x6 ;  /* 0x00000004000a7211 */ /* 0x040fe200078430ff */
[----:B------:R-:W-:Y:S01]  /*1980*/  UIMAD UR4, UR9, UR4, URZ ;  /* 0x00000004090472a4 */ /* 0x000fe2000f8e023f */
[----:B------:R-:W-:Y:S01]  /*1990*/  CS2R R108, SRZ ;  /* 0x00000000006c7805 */ /* 0x000fe2000001ff00 */
[----:B------:R-:W-:Y:S01]  /*19a0*/  CS2R R106, SRZ ;  /* 0x00000000006a7805 */ /* 0x000fe2000001ff00 */
[----:B------:R-:W-:Y:S01]  /*19b0*/  LEA.HI.X R11, R0, R5, R11, 0x6, P2 ;  /* 0x00000005000b7211 */ /* 0x000fe200010f340b */
[----:B------:R-:W-:Y:S01]  /*19c0*/  UIMAD UR22, UR14, UR5, UR4 ;  /* 0x000000050e1672a4 */ /* 0x000fe2000f8e0204 */
[----:B------:R-:W-:Y:S01]  /*19d0*/  LEA.HI R0, R17, R8, RZ, 0x1 ;  /* 0x0000000811007211 */ /* 0x000fe200078f08ff */
[----:B------:R-:W-:Y:S01]  /*19e0*/  CS2R R104, SRZ ;  /* 0x0000000000687805 */ /* 0x000fe2000001ff00 */
[----:B------:R-:W-:Y:S01]  /*19f0*/  ISETP.GE.AND P2, PT, R2, c[0x0][0x1fc], PT ;  /* 0x00007f0002007a0c */ /* 0x000fe20003f46270 */
[----:B------:R1:W-:Y:S01]  /*1a00*/  LDGSTS.E.BYPASS.LTC128B.128 [R240+0x11080], [R10.64], !P0 ;  /* 0x110800000af07fae */ /* 0x0003e2000c101d50 */
[----:B------:R-:W-:Y:S01]  /*1a10*/  LOP3.LUT R0, R0, 0xfffffffe, RZ, 0xc0, !PT ;  /* 0xfffffffe00007812 */ /* 0x000fe200078ec0ff */
[----:B------:R-:W-:Y:S01]  /*1a20*/  IMAD.WIDE.U32 R2, R250, c[0x0][0x208], R2 ;  /* 0x00008200fa027a25 */ /* 0x000fe200078e0002 */
[----:B------:R-:W-:Y:S01]  /*1a30*/  ISETP.GT.AND P0, PT, R248, 0xf, PT ;  /* 0x0000000ff800780c */ /* 0x000fe20003f04270 */
[----:B------:R1:W-:Y:S01]  /*1a40*/  LDGSTS.E.BYPASS.LTC128B.128 [R240+0x13080], [R10.64+0x80], !P1 ;  /* 0x130800800af07fae */ /* 0x0003e2000c901d50 */
[----:B------:R-:W-:Y:S01]  /*1a50*/  ULDC.64 UR4, c[0x0][0x288] ;  /* 0x0000a20000047ab9 */ /* 0x000fe20000000a00 */
[----:B------:R-:W-:Y:S01]  /*1a60*/  IMAD.IADD R21, R8, 0x1, -R0 ;  /* 0x0000000108157824 */ /* 0x000fe200078e0a00 */
[----:B------:R-:W-:Y:S01]  /*1a70*/  UIMAD UR4, UR20, UR4, URZ ;  /* 0x00000004140472a4 */ /* 0x000fe2000f8e023f */
[----:B------:R-:W-:Y:S01]  /*1a80*/  IMAD R0, R251, c[0x0][0x208], RZ ;  /* 0x00008200fb007a24 */ /* 0x000fe200078e02ff */
[----:B------:R1:W-:Y:S01]  /*1a90*/  LDGSTS.E.BYPASS.LTC128B.128 [R240+0x15080], [R10.64+0x100], !P5 ;  /* 0x150801000af07fae */ /* 0x0003e2000e901d50 */
[----:B------:R-:W-:Y:S01]  /*1aa0*/  ISETP.GE.AND P5, PT, R26, c[0x0][0x16c], PT ;  /* 0x00005b001a007a0c */ /* 0x000fe20003fa6270 */
[----:B------:R-:W-:Y:S01]  /*1ab0*/  UIMAD UR4, UR13, UR5, UR4 ;  /* 0x000000050d0472a4 */ /* 0x000fe2000f8e0204 */
[----:B----4-:R-:W-:Y:S01]  /*1ac0*/  IMAD.U32 R4, RZ, RZ, UR14 ;  /* 0x0000000eff047e24 */ /* 0x010fe2000f8e00ff */
[----:B------:R-:W-:Y:S01]  /*1ad0*/  SHF.R.S32.HI R5, RZ, 0x1f, R16 ;  /* 0x0000001fff057819 */ /* 0x000fe20000011410 */
[----:B------:R-:W-:Y:S01]  /*1ae0*/  IMAD R0, R250, c[0x0][0x20c], R0 ;  /* 0x00008300fa007a24 */ /* 0x000fe200078e0200 */
[----:B------:R1:W-:Y:S01]  /*1af0*/  LDGSTS.E.BYPASS.LTC128B.128 [R240+0x17080], [R10.64+0x180], !P4 ;  /* 0x170801800af07fae */ /* 0x0003e2000e101d50 */
[----:B------:R-:W-:Y:S01]  /*1b00*/  IMAD.WIDE.U32 R32, R4, c[0x0][0x278], R6 ;  /* 0x00009e0004207a25 */ /* 0x000fe200078e0006 */
[----:B------:R-:W-:Y:S01]  /*1b10*/  SHF.R.S32.HI R4, RZ, 0x5, R16 ;  /* 0x00000005ff047819 */ /* 0x000fe20000011410 */
[----:B------:R-:W-:Y:S01]  /*1b20*/  CS2R R102, SRZ ;  /* 0x0000000000667805 */ /* 0x000fe2000001ff00 */
[----:B------:R-:W-:Y:S01]  /*1b30*/  ISETP.GE.AND P4, PT, R24, c[0x0][0x16c], PT ;  /* 0x00005b0018007a0c */ /* 0x000fe20003f86270 */
[----:B------:R-:W-:Y:S01]  /*1b40*/  IMAD.IADD R3, R3, 0x1, R0 ;  /* 0x0000000103037824 */ /* 0x000fe200078e0200 */
[-C--:B------:R-:W-:Y:S01]  /*1b50*/  LEA.HI R6, R5, R4.reuse, RZ, 0x2 ;  /* 0x0000000405067211 */ /* 0x080fe200078f10ff */
[----:B------:R-:W-:Y:S01]  /*1b60*/  IMAD.U32 R0, RZ, RZ, UR13 ;  /* 0x0000000dff007e24 */ /* 0x000fe2000f8e00ff */
[----:B------:R-:W-:Y:S01]  /*1b70*/  LEA.HI R5, R4, R4, RZ, 0x1 ;  /* 0x0000000404057211 */ /* 0x000fe200078f08ff */
[----:B------:R2:W-:Y:S01]  /*1b80*/  STL.64 [R1+0x20], R32 ;  /* 0x0000202001007387 */ /* 0x0005e20000100a00 */
[----:B------:R-:W-:Y:S01]  /*1b90*/  IADD3 R28, R33, UR6, RZ ;  /* 0x00000006211c7c10 */ /* 0x000fe2000fffe0ff */
[----:B------:R-:W-:Y:S01]  /*1ba0*/  IMAD.WIDE.U32 R2, R0, c[0x0][0x210], R2 ;  /* 0x0000840000027a25 */ /* 0x000fe200078e0002 */
[----:B------:R-:W-:Y:S01]  /*1bb0*/  @!P0 IADD3 R0, P1, R32, UR18, RZ ;  /* 0x0000001220008c10 */ /* 0x000fe2000ff3e0ff */
[----:B------:R-:W-:Y:S01]  /*1bc0*/  CS2R R100, SRZ ;  /* 0x0000000000647805 */ /* 0x000fe2000001ff00 */
[----:B------:R-:W-:Y:S01]  /*1bd0*/  LOP3.LUT R7, R5, 0xfffffffe, RZ, 0xc0, !PT ;  /* 0xfffffffe05077812 */ /* 0x000fe200078ec0ff */
[----:B------:R4:W-:Y:S01]  /*1be0*/  STL [R1+0x38], R28 ;  /* 0x0000381c01007387 */ /* 0x0009e20000100800 */
[----:B------:R-:W-:Y:S01]  /*1bf0*/  IADD3 R3, R3, UR7, RZ ;  /* 0x0000000703037c10 */ /* 0x000fe2000fffe0ff */
[----:B------:R-:W-:Y:S01]  /*1c00*/  ULDC.64 UR6, c[0x0][0x208] ;  /* 0x0000820000067ab9 */ /* 0x000fe20000000a00 */
[----:B------:R-:W-:Y:S01]  /*1c10*/  @!P0 IADD3.X R5, R28, UR21, RZ, P1, !PT ;  /* 0x000000151c058c10 */ /* 0x000fe20008ffe4ff */
[----:B------:R-:W-:Y:S01]  /*1c20*/  UIMAD UR19, UR19, UR6, URZ ;  /* 0x00000006131372a4 */ /* 0x000fe2000f8e023f */
[----:B------:R-:W-:Y:S01]  /*1c30*/  LOP3.LUT R6, R6, 0xfffffffc, RZ, 0xc0, !PT ;  /* 0xfffffffc06067812 */ /* 0x000fe200078ec0ff */
[----:B------:R-:W-:Y:S01]  /*1c40*/  UIMAD.WIDE.U32 UR24, UR11, UR6, URZ ;  /* 0x000000060b1872a5 */ /* 0x000fe2000f8e003f */
[----:B------:R-:W-:Y:S01]  /*1c50*/  @!P0 LEA R14, P1, R0, c[0x0][0x258], 0x2 ;  /* 0x00009600000e8a11 */ /* 0x000fe200078210ff */
[----:B------:R-:W-:Y:S01]  /*1c60*/  UIMAD UR19, UR11, UR7, UR19 ;  /* 0x000000070b1372a4 */ /* 0x000fe2000f8e0213 */
[----:B------:R-:W-:Y:S01]  /*1c70*/  SEL R243, RZ, 0x8, P4 ;  /* 0x00000008fff37807 */ /* 0x000fe20002000000 */
[----:B---3--:R-:W-:Y:S01]  /*1c80*/  IMAD.IADD R23, R4, 0x1, -R6 ;  /* 0x0000000104177824 */ /* 0x008fe200078e0a06 */
[----:B------:R-:W-:Y:S01]  /*1c90*/  @!P0 LEA.HI.X R15, R0, c[0x0][0x25c], R5, 0x2, P1 ;  /* 0x00009700000f8a11 */ /* 0x000fe200008f1405 */
[----:B------:R-:W-:Y:S01]  /*1ca0*/  IMAD.U32 R0, RZ, RZ, UR14 ;  /* 0x0000000eff007e24 */ /* 0x000fe2000f8e00ff */
[----:B------:R-:W-:Y:S01]  /*1cb0*/  SHF.R.S32.HI R5, RZ, 0x2, R20 ;  /* 0x00000002ff057819 */ /* 0x000fe20000011414 */
[----:B------:R-:W-:Y:S01]  /*1cc0*/  UIADD3 UR19, UR25, UR19, URZ ;  /* 0x0000001319137290 */ /* 0x000fe2000fffe03f */
[----:B------:R-:W-:Y:S01]  /*1cd0*/  IMAD.MOV.U32 R6, RZ, RZ, R18 ;  /* 0x000000ffff067224 */ /* 0x000fe200078e0012 */
[----:B------:R-:W-:Y:S01]  /*1ce0*/  ISETP.GE.AND P4, PT, R25, c[0x0][0x1fc], PT ;  /* 0x00007f0019007a0c */ /* 0x000fe20003f86270 */
[----:B-1----:R-:W-:Y:S01]  /*1cf0*/  IMAD.SHL.U32 R10, R27, 0x8, RZ ;  /* 0x000000081b0a7824 */ /* 0x002fe200078e00ff */
[----:B------:R-:W-:Y:S01]  /*1d00*/  SEL R31, RZ, 0x1, P2 ;  /* 0x00000001ff1f7807 */ /* 0x000fe20001000000 */
[----:B------:R-:W-:Y:S01]  /*1d10*/  CS2R R98, SRZ ;  /* 0x0000000000627805 */ /* 0x000fe2000001ff00 */
[----:B------:R-:W-:Y:S01]  /*1d20*/  ISETP.GE.AND P2, PT, R24, c[0x0][0x1fc], PT ;  /* 0x00007f0018007a0c */ /* 0x000fe20003f46270 */
[----:B--2---:R-:W-:Y:S01]  /*1d30*/  IMAD.WIDE.U32 R32, R0, c[0x0][0x218], R2 ;  /* 0x0000860000207a25 */ /* 0x004fe200078e0002 */
[----:B------:R-:W-:Y:S01]  /*1d40*/  CS2R R96, SRZ ;  /* 0x0000000000607805 */ /* 0x000fe2000001ff00 */
[----:B------:R-:W-:Y:S01]  /*1d50*/  CS2R R94, SRZ ;  /* 0x00000000005e7805 */ /* 0x000fe2000001ff00 */
[----:B------:R-:W-:Y:S01]  /*1d60*/  SEL R242, RZ, 0x8, P2 ;  /* 0x00000008fff27807 */ /* 0x000fe20001000000 */
[----:B----4-:R-:W-:Y:S01]  /*1d70*/  IMAD.IADD R28, R4, 0x1, -R7 ;  /* 0x00000001041c7824 */ /* 0x010fe200078e0a07 */
[----:B------:R-:W-:Y:S01]  /*1d80*/  SHF.R.S32.HI R4, RZ, 0x1f, R20 ;  /* 0x0000001fff047819 */ /* 0x000fe20000011414 */
[----:B------:R-:W-:Y:S01]  /*1d90*/  IMAD.U32 R2, RZ, RZ, UR24 ;  /* 0x00000018ff027e24 */ /* 0x000fe2000f8e00ff */
[----:B------:R-:W-:Y:S01]  /*1da0*/  IADD3 R29, R33, UR22, RZ ;  /* 0x00000016211d7c10 */ /* 0x000fe2000fffe0ff */
[----:B------:R-:W-:Y:S01]  /*1db0*/  IMAD.U32 R3, RZ, RZ, UR25 ;  /* 0x00000019ff037e24 */ /* 0x000fe2000f8e00ff */
[----:B------:R-:W-:Y:S01]  /*1dc0*/  LEA.HI R0, R4, R5, RZ, 0x3 ;  /* 0x0000000504007211 */ /* 0x000fe200078f18ff */
[----:B------:R1:W-:Y:S01]  /*1dd0*/  STL.64 [R1], R32 ;  /* 0x0000002001007387 */ /* 0x0003e20000100a00 */
[----:B------:R-:W-:Y:S01]  /*1de0*/  LEA R8, P1, R2, R32, 0x6 ;  /* 0x0000002002087211 */ /* 0x000fe200078230ff */
[----:B------:R-:W-:Y:S01]  /*1df0*/  IMAD.U32 R4, RZ, RZ, UR14 ;  /* 0x0000000eff047e24 */ /* 0x000fe2000f8e00ff */
[----:B------:R-:W-:Y:S01]  /*1e00*/  LOP3.LUT R3, R0, 0xfffffff8, RZ, 0xc0, !PT ;  /* 0xfffffff800037812 */ /* 0x000fe200078ec0ff */
[----:B------:R-:W-:Y:S01]  /*1e10*/  IMAD.U32 R0, RZ, RZ, UR19 ;  /* 0x00000013ff007e24 */ /* 0x000fe2000f8e00ff */
[----:B------:R-:W-:Y:S01]  /*1e20*/  IADD3 R7, R19, UR4, RZ ;  /* 0x0000000413077c10 */ /* 0x000fe2000fffe0ff */
[----:B------:R2:W-:Y:S01]  /*1e30*/  STL [R1+0x10], R29 ;  /* 0x0000101d01007387 */ /* 0x0005e20000100800 */
[----:B------:R-:W-:Y:S01]  /*1e40*/  IMAD.WIDE.U32 R34, R4, c[0x0][0x240], R12 ;  /* 0x0000900004227a25 */ /* 0x000fe200078e000c */
[----:B------:R-:W-:Y:S01]  /*1e50*/  ULDC.64 UR4, c[0x0][0x290] ;  /* 0x0000a40000047ab9 */ /* 0x000fe20000000a00 */
[----:B------:R-:W-:Y:S01]  /*1e60*/  CS2R R92, SRZ ;  /* 0x00000000005c7805 */ /* 0x000fe2000001ff00 */
[----:B------:R-:W-:Y:S01]  /*1e70*/  UIMAD UR4, UR9, UR4, URZ ;  /* 0x00000004090472a4 */ /* 0x000fe2000f8e023f */
[----:B------:R-:W-:Y:S01]  /*1e80*/  IMAD.IADD R19, R5, 0x1, -R3 ;  /* 0x0000000105137824 */ /* 0x000fe200078e0a03 */
[----:B------:R-:W-:Y:S01]  /*1e90*/  LEA.HI.X R5, R2, R29, R0, 0x6, P1 ;  /* 0x0000001d02057211 */ /* 0x000fe200008f3400 */
[----:B------:R-:W-:Y:S01]  /*1ea0*/  IMAD.U32 R0, RZ, RZ, UR14 ;  /* 0x0000000eff007e24 */ /* 0x000fe2000f8e00ff */
[----:B------:R-:W-:Y:S01]  /*1eb0*/  LOP3.LUT R2, R17, 0xfffffff0, RZ, 0xc0, !PT ;  /* 0xfffffff011027812 */ /* 0x000fe200078ec0ff */
[----:B------:R-:W-:Y:S01]  /*1ec0*/  UIMAD UR4, UR14, UR5, UR4 ;  /* 0x000000050e0472a4 */ /* 0x000fe2000f8e0204 */
[C---:B------:R-:W-:Y:S01]  /*1ed0*/  ISETP.GE.AND P1, PT, R25.reuse, c[0x0][0x16c], PT ;  /* 0x00005b0019007a0c */ /* 0x040fe20003f26270 */
[----:B------:R-:W-:Y:S01]  /*1ee0*/  IMAD.WIDE.U32 R36, R0, c[0x0][0x290], R6 ;  /* 0x0000a40000247a25 */ /* 0x000fe200078e0006 */
[----:B------:R-:W-:Y:S01]  /*1ef0*/  LOP3.LUT R3, R16, 0xffffffe0, RZ, 0xc0, !PT ;  /* 0xffffffe010037812 */ /* 0x000fe200078ec0ff */
[----:B------:R-:W-:Y:S01]  /*1f00*/  STL.64 [R1+0x30], R34 ;  /* 0x0000302201007387 */ /* 0x000fe20000100a00 */
[----:B------:R-:W-:Y:S01]  /*1f10*/  CS2R R90, SRZ ;  /* 0x00000000005a7805 */ /* 0x000fe2000001ff00 */
[C---:B------:R-:W-:Y:S01]  /*1f20*/  IMAD.IADD R2, R248.reuse, 0x1, -R2 ;  /* 0x00000001f8027824 */ /* 0x040fe200078e0a02 */
[----:B------:R-:W-:Y:S01]  /*1f30*/  CS2R R88, SRZ ;  /* 0x0000000000587805 */ /* 0x000fe2000001ff00 */
[C---:B------:R-:W-:Y:S01]  /*1f40*/  IMAD.IADD R0, R248.reuse, 0x1, -R3 ;  /* 0x00000001f8007824 */ /* 0x040fe200078e0a03 */
[----:B------:R3:W-:Y:S01]  /*1f50*/  STL.64 [R1+0x18], R36 ;  /* 0x0000182401007387 */ /* 0x0007e20000100a00 */
[----:B------:R-:W-:Y:S01]  /*1f60*/  @!P0 IMAD.SHL.U32 R3, R248, 0x10, RZ ;  /* 0x00000010f8038824 */ /* 0x000fe200078e00ff */
[----:B------:R-:W-:Y:S01]  /*1f70*/  SHF.R.S32.HI R6, RZ, 0x1f, R2 ;  /* 0x0000001fff067819 */ /* 0x000fe20000011402 */
[----:B------:R-:W-:Y:S01]  /*1f80*/  CS2R R86, SRZ ;  /* 0x0000000000567805 */ /* 0x000fe2000001ff00 */
[----:B-1----:R-:W-:Y:S01]  /*1f90*/  SEL R32, RZ, 0x1, P3 ;  /* 0x00000001ff207807 */ /* 0x002fe20001800000 */
[----:B------:R-:W-:Y:S01]  /*1fa0*/  CS2R R84, SRZ ;  /* 0x0000000000547805 */ /* 0x000fe2000001ff00 */
[C---:B------:R-:W-:Y:S01]  /*1fb0*/  ISETP.GE.AND P3, PT, R26.reuse, c[0x0][0x1fc], PT ;  /* 0x00007f001a007a0c */ /* 0x040fe20003f66270 */
[----:B------:R1:W-:Y:S01]  /*1fc0*/  @!P0 LDGSTS.E.BYPASS.LTC128B.128 [R3+0x20080], [R14.64] ;  /* 0x200800000e038fae */ /* 0x0003e2000b901d50 */
[----:B--2---:R-:W-:Y:S01]  /*1fd0*/  SEL R29, RZ, 0xffffffff, P5 ;  /* 0xffffffffff1d7807 */ /* 0x004fe20002800000 */
[----:B------:R-:W-:Y:S01]  /*1fe0*/  CS2R R82, SRZ ;  /* 0x0000000000527805 */ /* 0x000fe2000001ff00 */
[----:B------:R-:W-:Y:S01]  /*1ff0*/  ISETP.GE.AND P5, PT, R26, c[0x0][0x1fc], PT ;  /* 0x00007f001a007a0c */ /* 0x000fe20003fa6270 */
[----:B------:R-:W0:Y:S01]  /*2000*/  LDGDEPBAR ;  /* 0x00000000000079af */ /* 0x000e220000000000 */
[----:B------:R-:W-:Y:S01]  /*2010*/  SEL R26, RZ, 0x4, P1 ;  /* 0x00000004ff1a7807 */ /* 0x000fe20000800000 */
[----:B------:R-:W-:Y:S01]  /*2020*/  CS2R R80, SRZ ;  /* 0x0000000000507805 */ /* 0x000fe2000001ff00 */
[----:B------:R-:W-:Y:S01]  /*2030*/  ISETP.GE.AND P1, PT, R25, c[0x0][0x1fc], PT ;  /* 0x00007f0019007a0c */ /* 0x000fe20003f26270 */
[----:B------:R-:W-:Y:S01]  /*2040*/  CS2R R78, SRZ ;  /* 0x00000000004e7805 */ /* 0x000fe2000001ff00 */
[----:B------:R-:W-:Y:S01]  /*2050*/  SEL R25, RZ, 0xffffffff, P3 ;  /* 0xffffffffff197807 */ /* 0x000fe20001800000 */
[----:B------:R-:W-:Y:S01]  /*2060*/  CS2R R76, SRZ ;  /* 0x00000000004c7805 */ /* 0x000fe2000001ff00 */
[----:B------:R-:W-:Y:S01]  /*2070*/  ISETP.GE.AND P3, PT, R24, c[0x0][0x1fc], PT ;  /* 0x00007f0018007a0c */ /* 0x000fe20003f66270 */
[----:B------:R-:W-:Y:S01]  /*2080*/  CS2R R74, SRZ ;  /* 0x00000000004a7805 */ /* 0x000fe2000001ff00 */
[----:B------:R-:W-:Y:S01]  /*2090*/  SEL R24, RZ, 0x4, P1 ;  /* 0x00000004ff187807 */ /* 0x000fe20000800000 */
[----:B------:R-:W-:Y:S01]  /*20a0*/  CS2R R72, SRZ ;  /* 0x0000000000487805 */ /* 0x000fe2000001ff00 */
[----:B------:R-:W-:Y:S01]  /*20b0*/  LEA R4, P1, R8, c[0x0][0x1f0], 0x1 ;  /* 0x00007c0008047a11 */ /* 0x000fe200078208ff */
[----:B------:R-:W-:Y:S01]  /*20c0*/  CS2R R70, SRZ ;  /* 0x0000000000467805 */ /* 0x000fe2000001ff00 */
[----:B------:R-:W-:Y:S01]  /*20d0*/  LEA.HI R230, R6, R2, RZ, 0x3 ;  /* 0x0000000206e67211 */ /* 0x000fe200078f18ff */
[----:B------:R-:W-:Y:S01]  /*20e0*/  CS2R R68, SRZ ;  /* 0x0000000000447805 */ /* 0x000fe2000001ff00 */
[----:B------:R-:W-:Y:S01]  /*20f0*/  SHF.R.S32.HI R7, RZ, 0x1f, R0 ;  /* 0x0000001fff077819 */ /* 0x000fe20000011400 */
[----:B------:R-:W-:Y:S01]  /*2100*/  CS2R R66, SRZ ;  /* 0x0000000000427805 */ /* 0x000fe2000001ff00 */
[----:B------:R-:W-:Y:S01]  /*2110*/  LEA.HI.X R5, R8, c[0x0][0x1f4], R5, 0x1, P1 ;  /* 0x00007d0008057a11 */ /* 0x000fe200008f0c05 */
[----:B------:R-:W-:Y:S01]  /*2120*/  CS2R R64, SRZ ;  /* 0x0000000000407805 */ /* 0x000fe2000001ff00 */
[----:B------:R-:W-:Y:S01]  /*2130*/  ISETP.LT.OR P1, PT, R9, 0x1, P6 ;  /* 0x000000010900780c */ /* 0x000fe20003721670 */
[----:B------:R-:W-:Y:S01]  /*2140*/  CS2R R62, SRZ ;  /* 0x00000000003e7805 */ /* 0x000fe2000001ff00 */
[----:B------:R-:W-:Y:S01]  /*2150*/  LEA.HI R16, R7, R0, RZ, 0x2 ;  /* 0x0000000007107211 */ /* 0x000fe200078f10ff */
[----:B------:R-:W-:Y:S01]  /*2160*/  CS2R R60, SRZ ;  /* 0x00000000003c7805 */ /* 0x000fe2000001ff00 */
[C---:B-1----:R-:W-:Y:S01]  /*2170*/  LOP3.LUT R3, R230.reuse, 0xfffffff8, RZ, 0xc0, !PT ;  /* 0xfffffff8e6037812 */ /* 0x042fe200078ec0ff */
[----:B------:R-:W-:Y:S01]  /*2180*/  IMAD.SHL.U32 R230, R230, 0x40, RZ ;  /* 0x00000040e6e67824 */ /* 0x000fe200078e00ff */
[----:B------:R-:W-:Y:S01]  /*2190*/  LOP3.LUT R6, R16, 0x7ffffffc, RZ, 0xc0, !PT ;  /* 0x7ffffffc10067812 */ /* 0x000fe200078ec0ff */
[----:B------:R-:W-:Y:S01]  /*21a0*/  CS2R R58, SRZ ;  /* 0x00000000003a7805 */ /* 0x000fe2000001ff00 */
[----:B------:R-:W-:Y:S01]  /*21b0*/  LEA.HI R7, R22, R248, RZ, 0x7 ;  /* 0x000000f816077211 */ /* 0x000fe200078f38ff */
[----:B------:R-:W-:Y:S01]  /*21c0*/  IMAD.IADD R13, R2, 0x1, -R3 ;  /* 0x00000001020d7824 */ /* 0x000fe200078e0a03 */
[C---:B------:R-:W-:Y:S01]  /*21d0*/  ISETP.LT.OR P2, PT, R9.reuse, 0x1, P5 ;  /* 0x000000010900780c */ /* 0x040fe20002f41670 */
[----:B------:R-:W-:Y:S01]  /*21e0*/  IMAD.SHL.U32 R2, R30, 0x40, RZ ;  /* 0x000000401e027824 */ /* 0x000fe200078e00ff */
[----:B------:R-:W-:Y:S01]  /*21f0*/  SHF.R.S32.HI R12, RZ, 0x7, R7 ;  /* 0x00000007ff0c7819 */ /* 0x000fe20000011407 */
[----:B------:R-:W-:Y:S01]  /*2200*/  IMAD.IADD R11, R0, 0x1, -R6 ;  /* 0x00000001000b7824 */ /* 0x000fe200078e0a06 */
[----:B------:R1:W-:Y:S01]  /*2210*/  LDGSTS.E.BYPASS.LTC128B.128 [R240+0x18080], [R4.64], !P1 ;  /* 0x1808000004f07fae */ /* 0x0003e2000c901d50 */
[----:B------:R-:W-:Y:S01]  /*2220*/  IMAD.SHL.U32 R3, R250, 0x8, RZ ;  /* 0x00000008fa037824 */ /* 0x000fe200078e00ff */
[----:B------:R-:W-:Y:S01]  /*2230*/  LOP3.LUT R0, R2, 0x1c0, RZ, 0xc0, !PT ;  /* 0x000001c002007812 */ /* 0x000fe200078ec0ff */
[----:B------:R-:W-:Y:S01]  /*2240*/  IMAD.SHL.U32 R7, R28, 0x10, RZ ;  /* 0x000000101c077824 */ /* 0x000fe200078e00ff */
[----:B------:R-:W-:Y:S01]  /*2250*/  ISETP.LT.OR P1, PT, R9, 0x1, P4 ;  /* 0x000000010900780c */ /* 0x000fe20002721670 */
[----:B------:R-:W-:Y:S01]  /*2260*/  IMAD.SHL.U32 R6, R21, 0x20, RZ ;  /* 0x0000002015067824 */ /* 0x000fe200078e00ff */
[----:B------:R-:W-:Y:S01]  /*2270*/  LOP3.LUT R3, R3, 0x8, RZ, 0xc0, !PT ;  /* 0x0000000803037812 */ /* 0x000fe200078ec0ff */
[----:B------:R-:W-:Y:S01]  /*2280*/  CS2R R56, SRZ ;  /* 0x0000000000387805 */ /* 0x000fe2000001ff00 */
[--C-:B------:R-:W-:Y:S01]  /*2290*/  SHF.R.U32.HI R2, RZ, 0x3, R0.reuse ;  /* 0x00000003ff027819 */ /* 0x100fe20000011600 */
[----:B------:R1:W-:Y:S01]  /*22a0*/  LDGSTS.E.BYPASS.LTC128B.128 [R240+0x1a080], [R4.64+0x80], !P2 ;  /* 0x1a08008004f07fae */ /* 0x0003e2000d101d50 */
[----:B------:R-:W-:Y:S01]  /*22b0*/  LOP3.LUT R7, R0, 0x10, R7, 0xf8, !PT ;  /* 0x0000001000077812 */ /* 0x000fe200078ef807 */
[----:B------:R-:W-:Y:S01]  /*22c0*/  CS2R R54, SRZ ;  /* 0x0000000000367805 */ /* 0x000fe2000001ff00 */
[----:B------:R-:W-:Y:S01]  /*22d0*/  LOP3.LUT R8, R2, R3, R0, 0x1e, !PT ;  /* 0x0000000302087212 */ /* 0x000fe200078e1e00 */
[----:B------:R-:W-:Y:S01]  /*22e0*/  CS2R R52, SRZ ;  /* 0x0000000000347805 */ /* 0x000fe2000001ff00 */
[----:B------:R-:W-:Y:S01]  /*22f0*/  LOP3.LUT R0, R6, 0x20, RZ, 0xc0, !PT ;  /* 0x0000002006007812 */ /* 0x000fe200078ec0ff */
[----:B------:R-:W-:Y:S01]  /*2300*/  IMAD.U32 R6, RZ, RZ, UR6 ;  /* 0x00000006ff067e24 */ /* 0x000fe2000f8e00ff */
[----:B------:R-:W-:Y:S01]  /*2310*/  LOP3.LUT R17, R2, R7, R3, 0x1e, !PT ;  /* 0x0000000702117212 */ /* 0x000fe200078e1e03 */
[----:B------:R-:W-:Y:S01]  /*2320*/  IMAD.U32 R7, RZ, RZ, UR7 ;  /* 0x00000007ff077e24 */ /* 0x000fe2000f8e00ff */
[C---:B------:R-:W-:Y:S01]  /*2330*/  ISETP.LT.OR P2, PT, R9.reuse, 0x1, P3 ;  /* 0x000000010900780c */ /* 0x040fe20001f41670 */
[----:B------:R1:W-:Y:S01]  /*2340*/  LDGSTS.E.BYPASS.LTC128B.128 [R240+0x1c080], [R4.64+0x100], !P1 ;  /* 0x1c08010004f07fae */ /* 0x0003e2000c901d50 */
[----:B------:R-:W-:Y:S01]  /*2350*/  LEA.HI R3, R12, R12, RZ, 0x1 ;  /* 0x0000000c0c037211 */ /* 0x000fe200078f08ff */
[----:B------:R-:W-:Y:S01]  /*2360*/  CS2R R50, SRZ ;  /* 0x0000000000327805 */ /* 0x000fe2000001ff00 */
[C---:B------:R-:W-:Y:S01]  /*2370*/  ISETP.LT.OR P6, PT, R9.reuse, 0x21, P6 ;  /* 0x000000210900780c */ /* 0x040fe200037c1670 */
[----:B------:R-:W-:Y:S01]  /*2380*/  CS2R R48, SRZ ;  /* 0x0000000000307805 */ /* 0x000fe2000001ff00 */
[C---:B------:R-:W-:Y:S01]  /*2390*/  ISETP.LT.OR P5, PT, R9.reuse, 0x21, P5 ;  /* 0x000000210900780c */ /* 0x040fe20002fa1670 */
[----:B------:R-:W-:Y:S01]  /*23a0*/  CS2R R46, SRZ ;  /* 0x00000000002e7805 */ /* 0x000fe2000001ff00 */
[C---:B------:R-:W-:Y:S01]  /*23b0*/  ISETP.LT.OR P4, PT, R9.reuse, 0x21, P4 ;  /* 0x000000210900780c */ /* 0x040fe20002781670 */
[----:B------:R-:W-:Y:S01]  /*23c0*/  CS2R R44, SRZ ;  /* 0x00000000002c7805 */ /* 0x000fe2000001ff00 */
        /* <DEDUP_REMOVED lines=17> */
[----:B------:R1:W-:Y:S01]  /*24e0*/  LDGSTS.E.BYPASS.LTC128B.128 [R240+0x1e080], [R4.64+0x180], !P2 ;  /* 0x1e08018004f07fae */ /* 0x0003e2000d101d50 */
[----:B------:R-:W-:Y:S01]  /*24f0*/  SHF.R.U32.HI R6, RZ, 0x3, R3 ;  /* 0x00000003ff067819 */ /* 0x000fe20000011603 */
[----:B------:R-:W-:Y:S01]  /*2500*/  ULDC.64 UR4, c[0x0][0x240] ;  /* 0x0000900000047ab9 */ /* 0x000fe20000000a00 */
[----:B------:R-:W-:Y:S01]  /*2510*/  IADD3.X R3, R33, UR21, RZ, P1, !PT ;  /* 0x0000001521037c10 */ /* 0x000fe20008ffe4ff */
[----:B------:R2:W-:Y:S01]  /*2520*/  LDGSTS.E.BYPASS.LTC128B.128 [R240+0x19080], [R8.64], !P6 ;  /* 0x1908000008f07fae */ /* 0x0005e2000f101d50 */
[----:B------:R-:W-:Y:S01]  /*2530*/  LEA R14, P1, R0, c[0x0][0x280], 0x2 ;  /* 0x0000a000000e7a11 */ /* 0x000fe200078210ff */
[----:B------:R-:W-:Y:S01]  /*2540*/  UIMAD UR4, UR9, UR4, URZ ;  /* 0x00000004090472a4 */ /* 0x000fe2000f8e023f */
[----:B------:R-:W-:Y:S01]  /*2550*/  LOP3.LUT R10, R10, 0x2, R31, 0xe2, !PT ;  /* 0x000000020a0a7812 */ /* 0x000fe200078ee21f */
[----:B------:R2:W-:Y:S01]  /*2560*/  LDGSTS.E.BYPASS.LTC128B.128 [R240+0x1b080], [R8.64+0x80], !P5 ;  /* 0x1b08008008f07fae */ /* 0x0005e2000e901d50 */
[----:B------:R-:W-:Y:S01]  /*2570*/  LEA.HI.X R15, R0, c[0x0][0x284], R3, 0x2, P1 ;  /* 0x0000a100000f7a11 */ /* 0x000fe200008f1403 */
[----:B------:R-:W-:Y:S01]  /*2580*/  UIMAD UR4, UR14, UR5, UR4 ;  /* 0x000000050e0472a4 */ /* 0x000fe2000f8e0204 */
        /* <DEDUP_REMOVED lines=9> */
[----:B------:R-:W-:Y:S01]  /*2620*/  IMAD.SHL.U32 R10, R23, 0x400, RZ ;  /* 0x00000400170a7824 */ /* 0x000fe200078e00ff */
[----:B------:R-:W-:Y:S01]  /*2630*/  LOP3.LUT R12, R7, R6, RZ, 0x3c, !PT ;  /* 0x00000006070c7212 */ /* 0x000fe200078e3cff */
[----:B------:R2:W-:Y:S01]  /*2640*/  LDGSTS.E.BYPASS.LTC128B.128 [R240+0x1f080], [R8.64+0x180], !P3 ;  /* 0x1f08018008f07fae */ /* 0x0005e2000d901d50 */
[----:B------:R-:W-:Y:S01]  /*2650*/  LOP3.LUT R3, R3, 0x1c0, RZ, 0xc0, !PT ;  /* 0x000001c003037812 */ /* 0x000fe200078ec0ff */
[----:B------:R-:W-:Y:S01]  /*2660*/  IMAD.SHL.U32 R22, R22, 0x2, RZ ;  /* 0x0000000216167824 */ /* 0x000fe200078e00ff */
[----:B------:R-:W-:Y:S01]  /*2670*/  LOP3.LUT R243, R243, R11, R26, 0xfe, !PT ;  /* 0x0000000bf3f37212 */ /* 0x000fe200078efe1a */
[----:B------:R-:W-:Y:S01]  /*2680*/  IMAD.SHL.U32 R11, R21, 0x8, RZ ;  /* 0x00000008150b7824 */ /* 0x000fe200078e00ff */
[----:B-1----:R-:W-:Y:S01]  /*2690*/  SEL R5, R16, 0xfffffff0, !P1 ;  /* 0xfffffff010057807 */ /* 0x002fe20004800000 */
[----:B------:R-:W-:Y:S01]  /*26a0*/  IMAD.IADD R4, R248, 0x1, -R0 ;  /* 0x00000001f8047824 */ /* 0x000fe200078e0a00 */
[----:B------:R-:W-:Y:S01]  /*26b0*/  SHF.R.U32.HI R6, RZ, 0x3, R3 ;  /* 0x00000003ff067819 */ /* 0x000fe20000011603 */
[----:B------:R2:W-:Y:S01]  /*26c0*/  STL [R1+0x2c], R33 ;  /* 0x00002c2101007387 */ /* 0x0005e20000100800 */
[----:B------:R-:W-:Y:S01]  /*26d0*/  LOP3.LUT R11, R3, 0x8, R11, 0xf8, !PT ;  /* 0x00000008030b7812 */ /* 0x000fe200078ef80b */
[----:B------:R-:W-:Y:S01]  /*26e0*/  IMAD R7, R4, 0x2, R10 ;  /* 0x0000000204077824 */ /* 0x000fe200078e020a */
[----:B------:R-:W-:Y:S01]  /*26f0*/  SEL R4, R246, 0xffffffe0, !P2 ;  /* 0xffffffe0f6047807 */ /* 0x000fe20005000000 */
[----:B------:R2:W-:Y:S01]  /*2700*/  STL [R1+0x28], R22 ;  /* 0x0000281601007387 */ /* 0x0005e20000100800 */
[----:B------:R-:W-:Y:S01]  /*2710*/  R2P PR, R30, 0x6 ;  /* 0x000000061e007804 */ /* 0x000fe20000000000 */
[----:B------:R-:W-:Y:S01]  /*2720*/  IMAD.IADD R12, R12, 0x1, R7 ;  /* 0x000000010c0c7824 */ /* 0x000fe200078e0207 */
[----:B------:R-:W-:Y:S01]  /*2730*/  LOP3.LUT R7, R6, R18, R3, 0x1e, !PT ;  /* 0x0000001206077212 */ /* 0x000fe200078e1e03 */
[----:B------:R-:W-:Y:S01]  /*2740*/  IMAD R0, R21, 0x200, R17 ;  /* 0x0000020015007824 */ /* 0x000fe200078e0211 */
[----:B------:R-:W-:Y:S01]  /*2750*/  LOP3.LUT R230, R230, 0xfffffe00, RZ, 0xc0, !PT ;  /* 0xfffffe00e6e67812 */ /* 0x000fe200078ec0ff */
[----:B------:R-:W-:Y:S01]  /*2760*/  IMAD.SHL.U32 R244, R12, 0x2, RZ ;  /* 0x000000020cf47824 */ /* 0x000fe200078e00ff */
        /* <DEDUP_REMOVED lines=8> */
[----:B------:R-:W-:Y:S01]  /*27f0*/  LOP3.LUT R236, R11, R6, RZ, 0x3c, !PT ;  /* 0x000000060bec7212 */ /* 0x000fe200078e3cff */
[----:B------:R-:W-:Y:S01]  /*2800*/  IMAD R11, R28, 0x400, R230 ;  /* 0x000004001c0b7824 */ /* 0x000fe200078e02e6 */
[-C--:B------:R-:W-:Y:S01]  /*2810*/  LOP3.LUT R6, R7, R230.reuse, RZ, 0xfc, !PT ;  /* 0x000000e607067212 */ /* 0x080fe200078efcff */
[----:B------:R-:W-:Y:S01]  /*2820*/  IMAD R229, R228, 0x2, R2 ;  /* 0x00000002e4e57824 */ /* 0x000fe200078e0202 */
[C---:B------:R-:W-:Y:S01]  /*2830*/  IADD3 R7, R244.reuse, 0x20280, RZ ;  /* 0x00020280f4077810 */ /* 0x040fe20007ffe0ff */
[----:B------:R-:W-:Y:S01]  /*2840*/  CS2R R42, SRZ ;  /* 0x00000000002a7805 */ /* 0x000fe2000001ff00 */
        /* <DEDUP_REMOVED lines=12> */
[----:B---3--:R-:W-:Y:S01]  /*2910*/  CS2R R36, SRZ ;  /* 0x0000000000247805 */ /* 0x008fe2000001ff00 */
[----:B------:R-:W-:Y:S01]  /*2920*/  IMAD R237, R5, 0x2, R236 ;  /* 0x0000000205ed7824 */ /* 0x000fe200078e02ec */
[----:B------:R-:W0:Y:S01]  /*2930*/  LDGDEPBAR ;  /* 0x00000000000079af */ /* 0x000e220000000000 */
[----:B------:R-:W-:Y:S01]  /*2940*/  IMAD.IADD R247, R244, 0x1, R246 ;  /* 0x00000001f4f77824 */ /* 0x000fe200078e02f6 */
[----:B------:R-:W-:Y:S01]  /*2950*/  USHF.L.U64.HI UR7, UR6, 0x5, UR7 ;  /* 0x0000000506077899 */ /* 0x000fe20008010207 */
[----:B------:R-:W-:Y:S01]  /*2960*/  IMAD.SHL.U32 R0, R6, 0x2, RZ ;  /* 0x0000000206007824 */ /* 0x000fe200078e00ff */
[----:B------:R-:W-:Y:S01]  /*2970*/  IADD3 R252, -R22, UR8, RZ ;  /* 0x0000000816fc7c10 */ /* 0x000fe2000fffe1ff */
[----:B------:R-:W-:Y:S01]  /*2980*/  IMAD R228, R228, 0x2, R3 ;  /* 0x00000002e4e47824 */ /* 0x000fe200078e0203 */
[----:B------:R-:W-:Y:S01]  /*2990*/  USHF.L.U32 UR6, UR6, 0x5, URZ ;  /* 0x0000000506067899 */ /* 0x000fe2000800063f */
[----:B------:R-:W-:Y:S01]  /*29a0*/  IMAD.SHL.U32 R232, R232, 0x2, RZ ;  /* 0x00000002e8e87824 */ /* 0x000fe200078e00ff */
[----:B------:R-:W-:Y:S01]  /*29b0*/  ULDC UR8, c[0x0][0x198] ;  /* 0x0000660000087ab9 */ /* 0x000fe20000000800 */
[----:B------:R-:W-:-:S02]  /*29c0*/  IMAD.IADD R246, R246, 0x1, R245 ;  /* 0x00000001f6f67824 */ /* 0x000fc400078e02f5 */
[C---:B------:R-:W-:Y:S02]  /*29d0*/  IMAD R234, R4.reuse, 0x2, R230 ;  /* 0x0000000204ea7824 */ /* 0x040fe400078e02e6 */
[C---:B------:R-:W-:Y:S02]  /*29e0*/  IMAD R239, R4.reuse, 0x2, R236 ;  /* 0x0000000204ef7824 */ /* 0x040fe400078e02ec */
[C---:B------:R-:W-:Y:S02]  /*29f0*/  IMAD R233, R4.reuse, 0x2, R231 ;  /* 0x0000000204e97824 */ /* 0x040fe400078e02e7 */
[----:B------:R-:W-:Y:S01]  /*2a00*/  IMAD R238, R4, 0x2, R237 ;  /* 0x0000000204ee7824 */ /* 0x000fe200078e02ed */
[----:B-1----:R-:W-:-:S05]  /*2a10*/  IADD3 R7, R35, UR4, RZ ;  /* 0x0000000423077c10 */ /* 0x002fca000fffe0ff */
[----:B------:R2:W-:Y:S02]  /*2a20*/  STL [R1+0x3c], R7 ;  /* 0x00003c0701007387 */ /* 0x0005e40000100800 */
.L_x_978:
        /* <DEDUP_REMOVED lines=112> */
[----:B------:R-:W3:Y:S01]  /*3130*/  LDSM.16.M88.4 R24, [R228+0x7080] ;  /* 0x00708000e418783b */ /* 0x000ee20000000200 */
[----:B------:R-:W-:Y:S04]  /*3140*/  DEPBAR.LE SB0, 0x0 ;  /* 0x000080000000791a */ /* 0x000fe80000000000 */
[----:B------:R-:W-:Y:S02]  /*3150*/  BAR.SYNC.DEFER_BLOCKING 0x0 ;  /* 0x0000000000007b1d */ /* 0x000fe40000010000 */
[C---:B----4-:R-:W-:Y:S08]  /*3160*/  HMMA.16816.F32.BF16 R4, R164.reuse, R168, R4 ;  /* 0x000000a8a404723c */ /* 0x050ff00000041804 */
[C---:B------:R-:W-:Y:S08]  /*3170*/  HMMA.16816.F32.BF16 R8, R164.reuse, R170, R8 ;  /* 0x000000aaa408723c */ /* 0x040ff00000041808 */
[C---:B-1----:R-:W-:Y:S01]  /*3180*/  HMMA.16816.F32.BF16 R12, R164.reuse, R20, R12 ;  /* 0x00000014a40c723c */ /* 0x042fe2000004180c */
[----:B------:R-:W-:Y:S07]  /*3190*/  LDSM.16.M88.4 R32, [R230+0x18080] ;  /* 0x01808000e620783b */ /* 0x000fee0000000200 */
[----:B------:R-:W-:Y:S01]  /*31a0*/  HMMA.16816.F32.BF16 R16, R164, R22, R16 ;  /* 0x00000016a410723c */ /* 0x000fe20000041810 */
[----:B------:R-:W1:Y:S07]  /*31b0*/  LDSM.16.M88.4 R176, [R2+0x8080] ;  /* 0x0080800002b0783b */ /* 0x000e6e0000000200 */
[C---:B--2---:R-:W-:Y:S01]  /*31c0*/  HMMA.16816.F32.BF16 R4, R28.reuse, R172, R4 ;  /* 0x000000ac1c04723c */ /* 0x044fe20000041804 */
[----:B------:R-:W2:Y:S05]  /*31d0*/  LDSM.16.M88.4 R168, [R2+0x9080] ;  /* 0x0090800002a8783b */ /* 0x000eaa0000000200 */
[----:B------:R-:W-:Y:S02]  /*31e0*/  LDSM.16.M88.4 R164, [R231+0x18080] ;  /* 0x01808000e7a4783b */ /* 0x000fe40000000200 */
[C---:B------:R-:W-:Y:S03]  /*31f0*/  HMMA.16816.F32.BF16 R8, R28.reuse, R174, R8 ;  /* 0x000000ae1c08723c */ /* 0x040fe60000041808 */
[----:B------:R-:W4:Y:S05]  /*3200*/  LDSM.16.M88.4 R180, [R3+0x8080] ;  /* 0x0080800003b4783b */ /* 0x000f2a0000000200 */
[C---:B---3--:R-:W-:Y:S01]  /*3210*/  HMMA.16816.F32.BF16 R12, R28.reuse, R24, R12 ;  /* 0x000000181c0c723c */ /* 0x048fe2000004180c */
[----:B------:R-:W3:Y:S05]  /*3220*/  LDSM.16.M88.4 R172, [R3+0x9080] ;  /* 0x0090800003ac783b */ /* 0x000eea0000000200 */
        /* <DEDUP_REMOVED lines=25> */
[C---:B----4-:R-:W-:Y:S05]  /*33c0*/  HMMA.16816.F32.BF16 R20, R164.reuse, R180, R20 ;  /* 0x000000b4a414723c */ /* 0x050fea0000041814 */
[----:B------:R-:W-:Y:S03]  /*33d0*/  FMUL.FTZ R16, R16, c[0x0][0x2b4] ;  /* 0x0000ad0010107a20 */ /* 0x000fe60000410000 */
[C---:B------:R-:W-:Y:S01]  /*33e0*/  HMMA.16816.F32.BF16 R24, R164.reuse, R182, R24 ;  /* 0x000000b6a418723c */ /* 0x040fe20000041818 */
[----:B------:R-:W2:Y:S07]  /*33f0*/  LDSM.16.M88.4 R180, [R228+0x8080] ;  /* 0x00808000e4b4783b */ /* 0x000eae0000000200 */
[C---:B---3--:R-:W-:Y:S08]  /*3400*/  HMMA.16816.F32.BF16 R28, R164.reuse, R172, R28 ;  /* 0x000000aca41c723c */ /* 0x048ff0000004181c */
        /* <DEDUP_REMOVED lines=382> */
[C---:B------:R-:W-:Y:S01]  /*4bf0*/  LOP3.LUT P5, RZ, R242.reuse, 0x1, RZ, 0xc0, !PT ;  /* 0x00000001f2ff7812 */ /* 0x040fe200078ac0ff */
[----:B------:R-:W-:Y:S01]  /*4c00*/  ULDC.64 UR4, c[0x0][0x208] ;  /* 0x0000820000047ab9 */ /* 0x000fe20000000a00 */
[----:B------:R-:W-:Y:S01]  /*4c10*/  LOP3.LUT P4, RZ, R242, 0x2, RZ, 0xc0, !PT ;  /* 0x00000002f2ff7812 */ /* 0x000fe2000788c0ff */
[----:B------:R-:W3:Y:S01]  /*4c20*/  LDL R200, [R1+0x10] ;  /* 0x0000100001c87983 */ /* 0x000ee20000100800 */
[----:B------:R-:W-:Y:S01]  /*4c30*/  USHF.R.S32.HI UR18, URZ, 0x1f, UR9 ;  /* 0x0000001f3f127899 */ /* 0x000fe20008011409 */
[----:B------:R-:W-:Y:S01]  /*4c40*/  IMAD.U32 R16, RZ, RZ, UR7 ;  /* 0x00000007ff107e24 */ /* 0x000fe2000f8e00ff */
        /* <DEDUP_REMOVED lines=18> */
[----:B------:R-:W-:Y:S02]  /*4d70*/  ISETP.LT.OR P6, PT, R8, 0x1, !P5 ;  /* 0x000000010800780c */ /* 0x000fe40006fc1670 */
[----:B------:R-:W-:Y:S02]  /*4d80*/  IADD3 R9, P3, P2, R202, UR4, R9 ;  /* 0x00000004ca097c10 */ /* 0x000fe4000fa7e009 */
[----:B-----5:R-:W-:Y:S02]  /*4d90*/  LEA.HI.X.SX32 R15, R15, R201, 0x1, P1 ;  /* 0x000000c90f0f7211 */ /* 0x020fe400008f0eff */
[----:B------:R-:W-:Y:S02]  /*4da0*/  ISETP.LT.OR P1, PT, R8, 0x1, !P4 ;  /* 0x000000010800780c */ /* 0x000fe40006721670 */
[----:B------:R-:W-:Y:S02]  /*4db0*/  IADD3.X R16, R200, UR18, R16, P3, P2 ;  /* 0x00000012c8107c10 */ /* 0x000fe40009fe4410 */
        /* <DEDUP_REMOVED lines=8> */
[----:B------:R-:W-:Y:S01]  /*4e40*/  LEA.HI.X R11, R9, c[0x0][0x1f4], R16, 0x1, P3 ;  /* 0x00007d00090b7a11 */ /* 0x000fe200018f0c10 */
[----:B------:R1:W-:Y:S01]  /*4e50*/  LDGSTS.E.BYPASS.LTC128B.128 [R240+0x1a080], [R12.64+0x80], !P1 ;  /* 0x1a0800800cf07fae */ /* 0x0003e2000c901d50 */
        /* <DEDUP_REMOVED lines=8> */
[----:B------:R-:W-:Y:S05]  /*4ee0*/  @!P0 IMAD.SHL.U32 R8, R248, 0x10, RZ ;  /* 0x00000010f8088824 */ /* 0x000fea00078e00ff */
[----:B------:R1:W-:Y:S04]  /*4ef0*/  LDGSTS.E.BYPASS.LTC128B.128 [R240+0x1e080], [R12.64+0x180], !P1 ;  /* 0x1e0801800cf07fae */ /* 0x0003e8000c901d50 */
[----:B------:R1:W-:Y:S04]  /*4f00*/  LDGSTS.E.BYPASS.LTC128B.128 [R240+0x19080], [R10.64], !P5 ;  /* 0x190800000af07fae */ /* 0x0003e8000e901d50 */
[----:B------:R1:W-:Y:S04]  /*4f10*/  LDGSTS.E.BYPASS.LTC128B.128 [R240+0x1b080], [R10.64+0x80], !P4 ;  /* 0x1b0800800af07fae */ /* 0x0003e8000e101d50 */
[----:B------:R1:W-:Y:S04]  /*4f20*/  LDGSTS.E.BYPASS.LTC128B.128 [R240+0x1d080], [R10.64+0x100], !P2 ;  /* 0x1d0801000af07fae */ /* 0x0003e8000d101d50 */
[----:B------:R1:W-:Y:S04]  /*4f30*/  LDGSTS.E.BYPASS.LTC128B.128 [R240+0x1f080], [R10.64+0x180], !P3 ;  /* 0x1f0801800af07fae */ /* 0x0003e8000d901d50 */
[----:B------:R1:W-:Y:S02]  /*4f40*/  @!P0 LDGSTS.E.BYPASS.LTC128B.128 [R8+0x20180], [R14.64] ;  /* 0x201800000e088fae */ /* 0x0003e4000b901d50 */
.L_x_976:
        /* <DEDUP_REMOVED lines=93> */
[C---:B------:R-:W-:Y:S01]  /*5520*/  LOP3.LUT P4, RZ, R243.reuse, 0x1, RZ, 0xc0, !PT ;  /* 0x00000001f3ff7812 */ /* 0x040fe2000788c0ff */
[----:B------:R-:W-:Y:S01]  /*5530*/  ULDC.64 UR4, c[0x0][0x178] ;  /* 0x00005e0000047ab9 */ /* 0x000fe20000000a00 */
[----:B------:R-:W-:Y:S01]  /*5540*/  LOP3.LUT P3, RZ, R243, 0x2, RZ, 0xc0, !PT ;  /* 0x00000002f3ff7812 */ /* 0x000fe2000786c0ff */
        /* <DEDUP_REMOVED lines=21> */
[C---:B------:R-:W-:Y:S02]  /*56a0*/  ISETP.LT.OR P6, PT, R4.reuse, 0x1, !P4 ;  /* 0x000000010400780c */ /* 0x040fe400067c1670 */
[----:B------:R-:W-:Y:S02]  /*56b0*/  ISETP.LT.OR P5, PT, R4, 0x1, !P3 ;  /* 0x000000010400780c */ /* 0x000fe40005fa1670 */
[----:B------:R-:W-:Y:S02]  /*56c0*/  IADD3 R5, P2, R226, UR19, RZ ;  /* 0x00000013e2057c10 */ /* 0x000fe4000ff5e0ff */
[----:B---3--:R-:W-:Y:S02]  /*56d0*/  LEA.HI.X.SX32 R11, R11, R225, 0x1, P1 ;  /* 0x000000e10b0b7211 */ /* 0x008fe400008f0eff */
[----:B------:R-:W-:Y:S02]  /*56e0*/  LEA R10, P1, R7, c[0x0][0x258], 0x2 ;  /* 0x00009600070a7a11 */ /* 0x000fe400078210ff */
[----:B------:R-:W-:Y:S02]  /*56f0*/  IADD3.X R12, R224, UR4, RZ, P2, !PT ;  /* 0x00000004e00c7c10 */ /* 0x000fe400097fe4ff */
        /* <DEDUP_REMOVED lines=24> */
.L_x_977:
        /* <DEDUP_REMOVED lines=218> */
.L_x_975:
[----:B------:R-:W-:Y:S05]  /*6620*/  @P1 EXIT ;  /* 0x000000000000194d */ /* 0x000fea0003800000 */
[----:B------:R-:W-:Y:S01]  /*6630*/  ULDC.64 UR4, c[0x0][0x338] ;  /* 0x0000ce0000047ab9 */ /* 0x000fe20000000a00 */
[----:B-1----:R-:W-:Y:S01]  /*6640*/  IMAD.U32 R8, RZ, RZ, UR14 ;  /* 0x0000000eff087e24 */ /* 0x002fe2000f8e00ff */
[----:B------:R-:W-:Y:S01]  /*6650*/  UISETP.NE.AND UP0, UPT, UR4, 0x1, UPT ;  /* 0x000000010400788c */ /* 0x000fe2000bf05270 */
[----:B------:R-:W-:Y:S01]  /*6660*/  IMAD.U32 R6, RZ, RZ, UR14 ;  /* 0x0000000eff067e24 */ /* 0x000fe2000f8e00ff */
[----:B------:R-:W-:Y:S02]  /*6670*/  UIMAD.WIDE.U32 UR6, UR13, UR5, URZ ;  /* 0x000000050d0672a5 */ /* 0x000fe4000f8e003f */
[----:B------:R-:W-:Y:S02]  /*6680*/  ULDC UR4, c[0x0][0x340] ;  /* 0x0000d00000047ab9 */ /* 0x000fe40000000800 */
[----:B------:R-:W-:-:S02]  /*6690*/  USHF.L.U32 UR15, UR15, 0xe, URZ ;  /* 0x0000000e0f0f7899 */ /* 0x000fc4000800063f */
[----:B------:R-:W-:-:S03]  /*66a0*/  USHF.R.S32.HI UR8, URZ, 0x1f, UR14 ;  /* 0x0000001f3f087899 */ /* 0x000fc6000801140e */
[----:B------:R-:W-:Y:S01]  /*66b0*/  @UP0 USHF.R.U32.HI UR13, URZ, UR4, UR7 ;  /* 0x000000043f0d0299 */ /* 0x000fe20008011607 */
[----:B------:R-:W-:Y:S01]  /*66c0*/  BAR.SYNC.DEFER_BLOCKING 0x1, 0x100 ;  /* 0x0044000000007b1d */ /* 0x000fe20000010000 */
[----:B------:R-:W-:Y:S01]  /*66d0*/  USHF.R.S32.HI UR7, URZ, 0x1f, UR15 ;  /* 0x0000001f3f077899 */ /* 0x000fe2000801140f */
[C---:B------:R-:W-:Y:S01]  /*66e0*/  IADD3 R2, P0, R248.reuse, UR15, RZ ;  /* 0x0000000ff8027c10 */ /* 0x040fe2000ff1e0ff */
[----:B------:R-:W-:Y:S02]  /*66f0*/  USHF.R.S32.HI UR6, URZ, 0x1f, UR13 ;  /* 0x0000001f3f067899 */ /* 0x000fe4000801140d */
[----:B------:R-:W-:Y:S01]  /*6700*/  IMAD.U32 R4, RZ, RZ, UR13 ;  /* 0x0000000dff047e24 */ /* 0x000fe2000f8e00ff */
[----:B------:R-:W-:Y:S01]  /*6710*/  ULDC.64 UR4, c[0x0][0x328] ;  /* 0x0000ca0000047ab9 */ /* 0x000fe20000000a00 */
[----:B------:R-:W-:Y:S01]  /*6720*/  LEA.HI.X.SX32 R3, R248, UR7, 0x1, P0 ;  /* 0x00000007f8037c11 */ /* 0x000fe200080f0eff */
[----:B------:R-:W-:Y:S01]  /*6730*/  UIMAD UR4, UR6, UR4, URZ ;  /* 0x00000004060472a4 */ /* 0x000fe2000f8e023f */
[----:B------:R-:W-:-:S03]  /*6740*/  IMAD.U32 R0, RZ, RZ, UR13 ;  /* 0x0000000dff007e24 */ /* 0x000fc6000f8e00ff */
[----:B------:R-:W-:Y:S01]  /*6750*/  UIMAD UR7, UR13, UR5, UR4 ;  /* 0x000000050d0772a4 */ /* 0x000fe2000f8e0204 */
[--C-:B------:R-:W-:Y:S02]  /*6760*/  IMAD.WIDE.U32 R4, R4, c[0x0][0x328], R2.reuse ;  /* 0x0000ca0004047a25 */ /* 0x100fe400078e0002 */
[----:B------:R-:W-:Y:S02]  /*6770*/  ULDC.64 UR4, c[0x0][0x300] ;  /* 0x0000c00000047ab9 */ /* 0x000fe40000000a00 */
[----:B------:R-:W-:Y:S01]  /*6780*/  UIMAD UR4, UR6, UR4, URZ ;  /* 0x00000004060472a4 */ /* 0x000fe2000f8e023f */
[----:B------:R-:W-:Y:S01]  /*6790*/  IADD3 R5, R5, UR7, RZ ;  /* 0x0000000705057c10 */ /* 0x000fe2000fffe0ff */
[----:B------:R-:W-:Y:S01]  /*67a0*/  IMAD.WIDE.U32 R2, R0, c[0x0][0x300], R2 ;  /* 0x0000c00000027a25 */ /* 0x000fe200078e0002 */
[----:B------:R-:W-:Y:S02]  /*67b0*/  ULDC.64 UR6, c[0x0][0x330] ;  /* 0x0000cc0000067ab9 */ /* 0x000fe40000000a00 */
[----:B------:R-:W-:Y:S01]  /*67c0*/  UIMAD UR6, UR8, UR6, URZ ;  /* 0x00000006080672a4 */ /* 0x000fe2000f8e023f */
        /* <DEDUP_REMOVED lines=143> */
.L_x_979:
        /* <DEDUP_REMOVED lines=12> */
.L_x_1170:


//--------------------- .text._ZN7cutlass13device_kernelIN5flash22FlashAttnBwdPreprocessIN4cute5tupleIJNS3_1CILi64EEENS5_ILi256EEEEEENS_10bfloat16_tEfNS_4arch4Sm80ELb1ELb0EEEEEvNT_6ParamsE --------------------------
	.section	.text._ZN7cutlass13device_kernelIN5flash22FlashAttnBwdPreprocessIN4cute5tupleIJNS3_1CILi64EEENS5_ILi256EEEEEENS_10bfloat16_tEfNS_4arch4Sm80ELb1ELb0EEEEEvNT_6ParamsE,"ax",@progbits
	.sectioninfo	@"SHI_REGISTERS=119"
	.align	128
.text._ZN7cutlass13device_kernelIN5flash22FlashAttnBwdPreprocessIN4cute5tupleIJNS3_1CILi64EEENS5_ILi256EEEEEENS_10bfloat16_tEfNS_4arch4Sm80ELb1ELb0EEEEEvNT_6ParamsE:
        .type           _ZN7cutlass13device_kernelIN5flash22FlashAttnBwdPreprocessIN4cute5tupleIJNS3_1CILi64EEENS5_ILi256EEEEEENS_10bfloat16_tEfNS_4arch4Sm80ELb1ELb0EEEEEvNT_6ParamsE,@function
        .size           _ZN7cutlass13device_kernelIN5flash22FlashAttnBwdPreprocessIN4cute5tupleIJNS3_1CILi64EEENS5_ILi256EEEEEENS_10bfloat16_tEfNS_4arch4Sm80ELb1ELb0EEEEEvNT_6ParamsE,(.L_x_1171 - _ZN7cutlass13device_kernelIN5flash22FlashAttnBwdPreprocessIN4cute5tupleIJNS3_1CILi64EEENS5_ILi256EEEEEENS_10bfloat16_tEfNS_4arch4Sm80ELb1ELb0EEEEEvNT_6ParamsE)
        .other          _ZN7cutlass13device_kernelIN5flash22FlashAttnBwdPreprocessIN4cute5tupleIJNS3_1CILi64EEENS5_ILi256EEEEEENS_10bfloat16_tEfNS_4arch4Sm80ELb1ELb0EEEEEvNT_6ParamsE,@"STO_CUDA_ENTRY STV_DEFAULT"
_ZN7cutlass13device_kernelIN5flash22FlashAttnBwdPreprocessIN4cute5tupleIJNS3_1CILi64EEENS5_ILi256EEEEEENS_10bfloat16_tEfNS_4arch4Sm80ELb1ELb0EEEEEvNT_6ParamsE:
[----:B------:R-:W-:Y:S02]  /*0000*/  IMAD.MOV.U32 R1, RZ, RZ, c[0x0][0x28] ;  /* 0x00000a00ff017624 */ /* 0x000fe400078e00ff */
[----:B------:R-:W0:Y:S01]  /*0010*/  S2UR UR13, SR_CTAID.X ;  /* 0x00000000000d79c3 */ /* 0x000e220000002500 */
[----:B------:R-:W1:Y:S01]  /*0020*/  S2R R0, SR_TID.X ;  /* 0x0000000000007919 */ /* 0x000e620000002100 */
[----:B------:R-:W-:Y:S01]  /*0030*/  ULDC UR5, c[0x0][0x168] ;  /* 0x00005a0000057ab9 */ /* 0x000fe20000000800 */
[----:B------:R-:W-:Y:S01]  /*0040*/  IMAD.MOV.U32 R96, RZ, RZ, 0x7f800000 ;  /* 0x7f800000ff607424 */ /* 0x000fe200078e00ff */
[----:B------:R-:W-:Y:S02]  /*0050*/  ULDC.64 UR6, c[0x0][0x180] ;  /* 0x0000600000067ab9 */ /* 0x000fe40000000a00 */
[----:B------:R-:W-:Y:S02]  /*0060*/  ULDC.64 UR10, c[0x0][0x118] ;  /* 0x00004600000a7ab9 */ /* 0x000fe40000000a00 */
[----:B------:R-:W2:Y:S01]  /*0070*/  S2UR UR12, SR_CTAID.Y ;  /* 0x00000000000c79c3 */ /* 0x000ea20000002600 */
[----:B------:R-:W-:-:S07]  /*0080*/  ULDC.64 UR8, c[0x0][0x188] ;  /* 0x0000620000087ab9 */ /* 0x000fce0000000a00 */
[----:B------:R-:W3:Y:S01]  /*0090*/  S2UR UR14, SR_CTAID.Z ;  /* 0x00000000000e79c3 */ /* 0x000ee20000002700 */
[----:B0-----:R-:W-:-:S04]  /*00a0*/  USHF.L.U32 UR4, UR13, 0x6, URZ ;  /* 0x000000060d047899 */ /* 0x001fc8000800063f */
[----:B------:R-:W-:Y:S02]  /*00b0*/  UIADD3 UR5, -UR4, UR5, URZ ;  /* 0x0000000504057290 */ /* 0x000fe4000fffe13f */
[----:B------:R-:W-:Y:S01]  /*00c0*/  IMAD.U32 R6, RZ, RZ, UR4 ;  /* 0x00000004ff067e24 */ /* 0x000fe2000f8e00ff */
[----:B--2---:R-:W-:Y:S01]  /*00d0*/  USHF.R.S32.HI UR15, URZ, 0x1f, UR12 ;  /* 0x0000001f3f0f7899 */ /* 0x004fe2000801140c */
[----:B------:R-:W-:Y:S01]  /*00e0*/  MOV R5, UR12 ;  /* 0x0000000c00057c02 */ /* 0x000fe20008000f00 */
[----:B------:R-:W-:Y:S01]  /*00f0*/  IMAD.U32 R7, RZ, RZ, UR12 ;  /* 0x0000000cff077e24 */ /* 0x000fe2000f8e00ff */
[----:B-1----:R-:W-:-:S03]  /*0100*/  ISETP.GE.AND P0, PT, R0, UR5, PT ;  /* 0x0000000500007c0c */ /* 0x002fc6000bf06270 */
[----:B------:R-:W-:Y:S01]  /*0110*/  IMAD.U32 R4, RZ, RZ, UR15 ;  /* 0x0000000fff047e24 */ /* 0x000fe2000f8e00ff */
[----:B------:R-:W-:Y:S01]  /*0120*/  ISETP.GT.OR P0, PT, R0, 0x3f, P0 ;  /* 0x0000003f0000780c */ /* 0x000fe20000704670 */
[----:B---3--:R-:W-:Y:S01]  /*0130*/  USHF.R.S32.HI UR18, URZ, 0x1f, UR14 ;  /* 0x0000001f3f127899 */ /* 0x008fe2000801140e */
[----:B------:R-:W-:-:S11]  /*0140*/  IMAD.U32 R9, RZ, RZ, UR14 ;  /* 0x0000000eff097e24 */ /* 0x000fd6000f8e00ff */
[----:B------:R-:W-:Y:S01]  /*0150*/  @!P0 SHF.R.S32.HI R3, RZ, 0x1f, R0 ;  /* 0x0000001fff038819 */ /* 0x000fe20000011400 */
[----:B------:R-:W-:Y:S01]  /*0160*/  @!P0 IMAD R4, R4, c[0x0][0x1e0], RZ ;  /* 0x0000780004048a24 */ /* 0x000fe200078e02ff */
[----:B------:R-:W-:-:S03]  /*0170*/  @!P0 IADD3 R2, P1, R0, UR4, RZ ;  /* 0x0000000400028c10 */ /* 0x000fc6000ff3e0ff */
[----:B------:R-:W-:Y:S01]  /*0180*/  @!P0 IMAD R5, R5, c[0x0][0x1e4], R4 ;  /* 0x0000790005058a24 */ /* 0x000fe200078e0204 */
[----:B------:R-:W-:Y:S01]  /*0190*/  @!P0 LEA.HI.X.SX32 R3, R6, R3, 0x1, P1 ;  /* 0x0000000306038211 */ /* 0x000fe200008f0eff */
[----:B------:R-:W-:-:S04]  /*01a0*/  IMAD.U32 R4, RZ, RZ, UR18 ;  /* 0x00000012ff047e24 */ /* 0x000fc8000f8e00ff */
[----:B------:R-:W-:-:S04]  /*01b0*/  @!P0 IMAD.WIDE.U32 R2, R7, c[0x0][0x1e0], R2 ;  /* 0x0000780007028a25 */ /* 0x000fc800078e0002 */
[----:B------:R-:W-:Y:S01]  /*01c0*/  @!P0 IMAD R4, R4, c[0x0][0x1e8], RZ ;  /* 0x00007a0004048a24 */ /* 0x000fe200078e02ff */
[----:B------:R-:W-:Y:S01]  /*01d0*/  @!P0 IADD3 R3, R3, R5, RZ ;  /* 0x0000000503038210 */ /* 0x000fe20007ffe0ff */
[----:B------:R-:W-:Y:S02]  /*01e0*/  IMAD.U32 R7, RZ, RZ, UR14 ;  /* 0x0000000eff077e24 */ /* 0x000fe4000f8e00ff */
[----:B------:R-:W-:Y:S02]  /*01f0*/  @!P0 IMAD R5, R9, c[0x0][0x1ec], R4 ;  /* 0x00007b0009058a24 */ /* 0x000fe400078e0204 */
[----:B------:R-:W-:-:S04]  /*0200*/  @!P0 IMAD.WIDE.U32 R2, R7, c[0x0][0x1e8], R2 ;  /* 0x00007a0007028a25 */ /* 0x000fc800078e0002 */
[----:B------:R-:W-:Y:S01]  /*0210*/  @!P0 IMAD.IADD R3, R3, 0x1, R5 ;  /* 0x0000000103038824 */ /* 0x000fe200078e0205 */
[----:B------:R-:W-:-:S04]  /*0220*/  @!P0 LEA R4, P1, R2, c[0x0][0x1d8], 0x2 ;  /* 0x0000760002048a11 */ /* 0x000fc800078210ff */
[----:B------:R-:W-:Y:S02]  /*0230*/  @!P0 LEA.HI.X R5, R2, c[0x0][0x1dc], R3, 0x2, P1 ;  /* 0x0000770002058a11 */ /* 0x000fe400008f1403 */
[----:B------:R-:W-:Y:S01]  /*0240*/  SHF.R.S32.HI R3, RZ, 0x1f, R0 ;  /* 0x0000001fff037819 */ /* 0x000fe20000011400 */
[----:B------:R-:W-:Y:S02]  /*0250*/  UIMAD UR6, UR15, UR6, URZ ;  /* 0x000000060f0672a4 */ /* 0x000fe4000f8e023f */
[----:B------:R0:W5:Y:S01]  /*0260*/  @!P0 LDG.E R96, [R4.64] ;  /* 0x0000000a04608981 */ /* 0x000162000c1e1900 */
[-C--:B------:R-:W-:Y:S01]  /*0270*/  LEA.HI R28, R3, R0.reuse, RZ, 0x4 ;  /* 0x00000000031c7211 */ /* 0x080fe200078f20ff */
[----:B------:R-:W-:Y:S01]  /*0280*/  UIMAD UR6, UR12, UR7, UR6 ;  /* 0x000000070c0672a4 */ /* 0x000fe2000f8e0206 */
[----:B------:R-:W-:Y:S01]  /*0290*/  IMAD.U32 R73, RZ, RZ, UR13 ;  /* 0x0000000dff497e24 */ /* 0x000fe2000f8e00ff */
[----:B------:R-:W-:Y:S01]  /*02a0*/  BSSY B0, `(.L_x_980) ;  /* 0x0000033000007945 */ /* 0x000fe20003800000 */
[----:B------:R-:W-:Y:S01]  /*02b0*/  LOP3.LUT R3, R28, 0xfffffff0, RZ, 0xc0, !PT ;  /* 0xfffffff01c037812 */ /* 0x000fe200078ec0ff */
[----:B------:R-:W-:Y:S01]  /*02c0*/  CS2R R12, SRZ ;  /* 0x00000000000c7805 */ /* 0x000fe2000001ff00 */
[----:B------:R-:W-:Y:S01]  /*02d0*/  SHF.R.S32.HI R2, RZ, 0x4, R28 ;  /* 0x00000004ff027819 */ /* 0x000fe2000001141c */
[----:B------:R-:W-:Y:S01]  /*02e0*/  CS2R R64, SRZ ;  /* 0x0000000000407805 */ /* 0x000fe2000001ff00 */
[----:B------:R-:W-:Y:S01]  /*02f0*/  IADD3 R68, -R3, R0, RZ ;  /* 0x0000000003447210 */ /* 0x000fe20007ffe1ff */
[----:B------:R-:W-:Y:S01]  /*0300*/  IMAD.U32 R3, RZ, RZ, UR12 ;  /* 0x0000000cff037e24 */ /* 0x000fe2000f8e00ff */
[C---:B------:R-:W-:Y:S01]  /*0310*/  ISETP.GE.AND P3, PT, R2.reuse, UR5, PT ;  /* 0x0000000502007c0c */ /* 0x040fe2000bf66270 */
[----:B------:R-:W-:Y:S01]  /*0320*/  CS2R R66, SRZ ;  /* 0x0000000000427805 */ /* 0x000fe2000001ff00 */
[----:B------:R-:W-:Y:S01]  /*0330*/  IADD3 R97, R2, 0x10, RZ ;  /* 0x0000001002617810 */ /* 0x000fe20007ffe0ff */
[----:B------:R-:W-:Y:S01]  /*0340*/  IMAD.SHL.U32 R70, R68, 0x8, RZ ;  /* 0x0000000844467824 */ /* 0x000fe200078e00ff */
[C---:B------:R-:W-:Y:S01]  /*0350*/  IADD3 R98, R2.reuse, 0x20, RZ ;  /* 0x0000002002627810 */ /* 0x040fe20007ffe0ff */
[----:B------:R-:W-:Y:S01]  /*0360*/  CS2R R14, SRZ ;  /* 0x00000000000e7805 */ /* 0x000fe2000001ff00 */
[----:B------:R-:W-:Y:S01]  /*0370*/  IADD3 R99, R2, 0x30, RZ ;  /* 0x0000003002637810 */ /* 0x000fe20007ffe0ff */
[----:B------:R-:W-:Y:S01]  /*0380*/  CS2R R48, SRZ ;  /* 0x0000000000307805 */ /* 0x000fe2000001ff00 */
[--C-:B------:R-:W-:Y:S01]  /*0390*/  SHF.R.S32.HI R71, RZ, 0x1f, R70.reuse ;  /* 0x0000001fff477819 */ /* 0x100fe20000011446 */
[----:B------:R-:W-:Y:S01]  /*03a0*/  CS2R R50, SRZ ;  /* 0x0000000000327805 */ /* 0x000fe2000001ff00 */
[----:B------:R-:W-:Y:S01]  /*03b0*/  CS2R R8, SRZ ;  /* 0x0000000000087805 */ /* 0x000fe2000001ff00 */
[----:B------:R-:W-:Y:S01]  /*03c0*/  CS2R R10, SRZ ;  /* 0x00000000000a7805 */ /* 0x000fe2000001ff00 */
[----:B------:R-:W-:Y:S01]  /*03d0*/  CS2R R40, SRZ ;  /* 0x0000000000287805 */ /* 0x000fe2000001ff00 */
[----:B0-----:R-:W-:Y:S01]  /*03e0*/  IMAD.WIDE.U32 R4, R3, c[0x0][0x180], R70 ;  /* 0x0000600003047a25 */ /* 0x001fe200078e0046 */
[--C-:B------:R-:W-:Y:S01]  /*03f0*/  SHF.R.S32.HI R3, RZ, 0x1f, R2.reuse ;  /* 0x0000001fff037819 */ /* 0x100fe20000011402 */
[----:B------:R-:W-:Y:S01]  /*0400*/  CS2R R42, SRZ ;  /* 0x00000000002a7805 */ /* 0x000fe2000001ff00 */
[----:B------:R-:W-:Y:S01]  /*0410*/  CS2R R32, SRZ ;  /* 0x0000000000207805 */ /* 0x000fe2000001ff00 */
[----:B------:R-:W-:Y:S01]  /*0420*/  CS2R R34, SRZ ;  /* 0x0000000000227805 */ /* 0x000fe2000001ff00 */
[----:B------:R-:W-:Y:S01]  /*0430*/  IADD3 R5, R5, UR6, RZ ;  /* 0x0000000605057c10 */ /* 0x000fe2000fffe0ff */
[----:B------:R-:W-:Y:S01]  /*0440*/  UIMAD UR6, UR18, UR8, URZ ;  /* 0x00000008120672a4 */ /* 0x000fe2000f8e023f */
[----:B------:R-:W-:Y:S01]  /*0450*/  IMAD.WIDE R72, R73, 0x40, R2 ;  /* 0x0000004049487825 */ /* 0x000fe200078e0202 */
[----:B------:R-:W-:Y:S01]  /*0460*/  CS2R R24, SRZ ;  /* 0x0000000000187805 */ /* 0x000fe2000001ff00 */
[----:B------:R-:W-:Y:S01]  /*0470*/  ISETP.GE.AND P1, PT, R97, UR5, PT ;  /* 0x0000000561007c0c */ /* 0x000fe2000bf26270 */
[----:B------:R-:W-:Y:S01]  /*0480*/  UIMAD UR6, UR14, UR9, UR6 ;  /* 0x000000090e0672a4 */ /* 0x000fe2000f8e0206 */
[----:B------:R-:W-:Y:S01]  /*0490*/  IMAD.WIDE.U32 R6, R7, c[0x0][0x188], R4 ;  /* 0x0000620007067a25 */ /* 0x000fe200078e0004 */
[----:B------:R-:W-:Y:S01]  /*04a0*/  ISETP.GE.AND P2, PT, R98, UR5, PT ;  /* 0x0000000562007c0c */ /* 0x000fe2000bf46270 */
[----:B------:R-:W-:Y:S01]  /*04b0*/  CS2R R26, SRZ ;  /* 0x00000000001a7805 */ /* 0x000fe2000001ff00 */
[----:B------:R-:W-:Y:S01]  /*04c0*/  ISETP.GE.AND P0, PT, R99, UR5, PT ;  /* 0x0000000563007c0c */ /* 0x000fe2000bf06270 */
[----:B------:R-:W-:Y:S01]  /*04d0*/  CS2R R16, SRZ ;  /* 0x0000000000107805 */ /* 0x000fe2000001ff00 */
[----:B------:R-:W-:Y:S01]  /*04e0*/  IADD3 R23, R7, UR6, RZ ;  /* 0x0000000607177c10 */ /* 0x000fe2000fffe0ff */
[----:B------:R-:W-:Y:S01]  /*04f0*/  CS2R R18, SRZ ;  /* 0x0000000000127805 */ /* 0x000fe2000001ff00 */
[----:B------:R-:W-:Y:S05]  /*0500*/  @P3 BRA `(.L_x_981) ;  /* 0x000000c000003947 */ /* 0x000fea0003800000 */
[----:B------:R-:W-:Y:S01]  /*0510*/  MOV R22, R6 ;  /* 0x0000000600167202 */ /* 0x000fe20000000f00 */
[----:B------:R-:W-:Y:S01]  /*0520*/  IMAD R5, R73, c[0x0][0x178], RZ ;  /* 0x00005e0049057a24 */ /* 0x000fe200078e02ff */
[----:B------:R-:W-:-:S02]  /*0530*/  IADD3 R4, R70, 0x80, RZ ;  /* 0x0000008046047810 */ /* 0x000fc40007ffe0ff */
        /* <DEDUP_REMOVED lines=9> */
.L_x_981:
[----:B------:R-:W-:Y:S05]  /*05d0*/  BSYNC B0 ;  /* 0x0000000000007941 */ /* 0x000fea0003800000 */
.L_x_980:
[----:B------:R-:W-:Y:S01]  /*05e0*/  BSSY B0, `(.L_x_982) ;  /* 0x0000011000007945 */ /* 0x000fe20003800000 */
[----:B------:R-:W-:Y:S05]  /*05f0*/  @P1 BRA `(.L_x_983) ;  /* 0x000000f000001947 */ /* 0x000fea0003800000 */
[----:B0-----:R-:W-:Y:S01]  /*0600*/  IADD3 R5, P1, R72, 0x10, RZ ;  /* 0x0000001048057810 */ /* 0x001fe20007f3e0ff */
[----:B------:R-:W-:Y:S01]  /*0610*/  IMAD.MOV.U32 R20, RZ, RZ, R6 ;  /* 0x000000ffff147224 */ /* 0x000fe200078e0006 */
[----:B------:R-:W-:Y:S02]  /*0620*/  MOV R21, R23 ;  /* 0x0000001700157202 */ /* 0x000fe40000000f00 */
[C---:B------:R-:W-:Y:S01]  /*0630*/  IADD3 R29, R70.reuse, 0x80, RZ ;  /* 0x00000080461d7810 */ /* 0x040fe20007ffe0ff */
[----:B------:R-:W-:Y:S01]  /*0640*/  IMAD.X R4, RZ, RZ, R73, P1 ;  /* 0x000000ffff047224 */ /* 0x000fe200008e0649 */
[----:B------:R-:W-:Y:S01]  /*0650*/  ISETP.GE.AND P3, PT, R70, c[0x0][0x16c], PT ;  /* 0x00005b0046007a0c */ /* 0x000fe20003f66270 */
[----:B------:R-:W-:Y:S01]  /*0660*/  IMAD.WIDE.U32 R20, R5, c[0x0][0x178], R20 ;  /* 0x00005e0005147a25 */ /* 0x000fe200078e0014 */
[----:B------:R-:W-:-:S03]  /*0670*/  ISETP.GE.AND P4, PT, R29, c[0x0][0x16c], PT ;  /* 0x00005b001d007a0c */ /* 0x000fc60003f86270 */
[----:B------:R-:W-:-:S04]  /*0680*/  IMAD R4, R4, c[0x0][0x178], RZ ;  /* 0x00005e0004047a24 */ /* 0x000fc800078e02ff */
[----:B------:R-:W-:Y:S01]  /*0690*/  IMAD R5, R5, c[0x0][0x17c], R4 ;  /* 0x00005f0005057a24 */ /* 0x000fe200078e0204 */
[----:B------:R-:W-:-:S03]  /*06a0*/  LEA R4, P1, R20, c[0x0][0x160], 0x1 ;  /* 0x0000580014047a11 */ /* 0x000fc600078208ff */
[----:B------:R-:W-:-:S05]  /*06b0*/  IMAD.IADD R5, R21, 0x1, R5 ;  /* 0x0000000115057824 */ /* 0x000fca00078e0205 */
[----:B------:R-:W-:-:S05]  /*06c0*/  LEA.HI.X R5, R20, c[0x0][0x164], R5, 0x1, P1 ;  /* 0x0000590014057a11 */ /* 0x000fca00008f0c05 */
[----:B------:R0:W5:Y:S04]  /*06d0*/  @!P3 LDG.E.128 R12, [R4.64] ;  /* 0x0000000a040cb981 */ /* 0x000168000c1e1d00 */
[----:B------:R0:W5:Y:S02]  /*06e0*/  @!P4 LDG.E.128 R32, [R4.64+0x100] ;  /* 0x0001000a0420c981 */ /* 0x000164000c1e1d00 */
.L_x_983:
[----:B------:R-:W-:Y:S05]  /*06f0*/  BSYNC B0 ;  /* 0x0000000000007941 */ /* 0x000fea0003800000 */
.L_x_982:
        /* <DEDUP_REMOVED lines=17> */
.L_x_985:
[----:B------:R-:W-:Y:S05]  /*0810*/  BSYNC B0 ;  /* 0x0000000000007941 */ /* 0x000fea0003800000 */
.L_x_984:
[----:B------:R-:W-:Y:S01]  /*0820*/  BSSY B0, `(.L_x_986) ;  /* 0x0000010000007945 */ /* 0x000fe20003800000 */
[----:B------:R-:W-:Y:S05]  /*0830*/  @P0 BRA `(.L_x_987) ;  /* 0x000000e000000947 */ /* 0x000fea0003800000 */
[----:B0-----:R-:W-:Y:S01]  /*0840*/  IADD3 R5, P1, R72, 0x30, RZ ;  /* 0x0000003048057810 */ /* 0x001fe20007f3e0ff */
        /* <DEDUP_REMOVED lines=13> */
.L_x_987:
[----:B------:R-:W-:Y:S05]  /*0920*/  BSYNC B0 ;  /* 0x0000000000007941 */ /* 0x000fea0003800000 */
.L_x_986:
[----:B------:R-:W-:Y:S01]  /*0930*/  ULDC.64 UR6, c[0x0][0x1a0] ;  /* 0x0000680000067ab9 */ /* 0x000fe20000000a00 */
[----:B0-----:R-:W-:Y:S01]  /*0940*/  IMAD.U32 R5, RZ, RZ, UR12 ;  /* 0x0000000cff057e24 */ /* 0x001fe2000f8e00ff */
[----:B------:R-:W-:Y:S01]  /*0950*/  UIMAD UR5, UR15, UR6, URZ ;  /* 0x000000060f0572a4 */ /* 0x000fe2000f8e023f */
[----:B------:R-:W-:Y:S01]  /*0960*/  IMAD.U32 R75, RZ, RZ, UR14 ;  /* 0x0000000eff4b7e24 */ /* 0x000fe2000f8e00ff */
[----:B------:R-:W-:Y:S01]  /*0970*/  UMOV UR8, 0xffffffc0 ;  /* 0xffffffc000087882 */ /* 0x000fe20000000000 */
[----:B------:R-:W-:Y:S01]  /*0980*/  IMAD.WIDE.U32 R4, R5, c[0x0][0x1a0], R70 ;  /* 0x0000680005047a25 */ /* 0x000fe200078e0046 */
[----:B------:R-:W-:Y:S01]  /*0990*/  ULDC UR6, c[0x0][0x168] ;  /* 0x00005a0000067ab9 */ /* 0x000fe20000000800 */
[C---:B------:R-:W-:Y:S01]  /*09a0*/  LEA.HI.SX32 R6, R28.reuse, 0x10, 0x1c ;  /* 0x000000101c067811 */ /* 0x040fe200078fe2ff */
[----:B------:R-:W-:Y:S01]  /*09b0*/  UIMAD UR8, UR13, UR8, UR6 ;  /* 0x000000080d0872a4 */ /* 0x000fe2000f8e0206 */
[----:B------:R-:W-:Y:S01]  /*09c0*/  LEA.HI.SX32 R28, R28, 0x20, 0x1c ;  /* 0x000000201c1c7811 */ /* 0x000fe200078fe2ff */
[----:B------:R-:W-:Y:S01]  /*09d0*/  UIMAD UR5, UR12, UR7, UR5 ;  /* 0x000000070c0572a4 */ /* 0x000fe2000f8e0205 */
[----:B------:R-:W-:Y:S01]  /*09e0*/  BSSY B0, `(.L_x_988) ;  /* 0x0000027000007945 */ /* 0x000fe20003800000 */
[----:B------:R-:W-:Y:S01]  /*09f0*/  CS2R R60, SRZ ;  /* 0x00000000003c7805 */ /* 0x000fe2000001ff00 */
[----:B------:R-:W-:Y:S01]  /*0a00*/  ULDC.64 UR6, c[0x0][0x1a8] ;  /* 0x00006a0000067ab9 */ /* 0x000fe20000000a00 */
[----:B------:R-:W-:Y:S01]  /*0a10*/  ISETP.GE.AND P3, PT, R2, UR8, PT ;  /* 0x0000000802007c0c */ /* 0x000fe2000bf66270 */
[----:B------:R-:W-:Y:S01]  /*0a20*/  CS2R R62, SRZ ;  /* 0x00000000003e7805 */ /* 0x000fe2000001ff00 */
[----:B------:R-:W-:Y:S01]  /*0a30*/  IADD3 R5, R5, UR5, RZ ;  /* 0x0000000505057c10 */ /* 0x000fe2000fffe0ff */
[----:B------:R-:W-:Y:S01]  /*0a40*/  UIMAD UR5, UR18, UR6, URZ ;  /* 0x00000006120572a4 */ /* 0x000fe2000f8e023f */
[----:B------:R-:W-:Y:S01]  /*0a50*/  ISETP.GE.AND P2, PT, R6, UR8, PT ;  /* 0x0000000806007c0c */ /* 0x000fe2000bf46270 */
[----:B------:R-:W-:Y:S01]  /*0a60*/  CS2R R52, SRZ ;  /* 0x0000000000347805 */ /* 0x000fe2000001ff00 */
[----:B------:R-:W-:Y:S01]  /*0a70*/  ISETP.GE.AND P1, PT, R28, UR8, PT ;  /* 0x000000081c007c0c */ /* 0x000fe2000bf26270 */
[----:B------:R-:W-:Y:S01]  /*0a80*/  UIMAD UR5, UR14, UR7, UR5 ;  /* 0x000000070e0572a4 */ /* 0x000fe2000f8e0205 */
[----:B------:R-:W-:Y:S01]  /*0a90*/  IMAD.WIDE.U32 R74, R75, c[0x0][0x1a8], R4 ;  /* 0x00006a004b4a7a25 */ /* 0x000fe200078e0004 */
[----:B------:R-:W-:Y:S01]  /*0aa0*/  CS2R R6, SRZ ;  /* 0x0000000000067805 */ /* 0x000fe2000001ff00 */
[----:B------:R-:W-:Y:S01]  /*0ab0*/  CS2R R4, SRZ ;  /* 0x0000000000047805 */ /* 0x000fe2000001ff00 */
[----:B------:R-:W-:Y:S01]  /*0ac0*/  CS2R R54, SRZ ;  /* 0x0000000000367805 */ /* 0x000fe2000001ff00 */
[----:B------:R-:W-:Y:S01]  /*0ad0*/  CS2R R56, SRZ ;  /* 0x0000000000387805 */ /* 0x000fe2000001ff00 */
[----:B------:R-:W-:Y:S01]  /*0ae0*/  IADD3 R77, R75, UR5, RZ ;  /* 0x000000054b4d7c10 */ /* 0x000fe2000fffe0ff */
        /* <DEDUP_REMOVED lines=22> */
.L_x_989:
[----:B------:R-:W-:Y:S05]  /*0c50*/  BSYNC B0 ;  /* 0x0000000000007941 */ /* 0x000fea0003800000 */
.L_x_988:
[----:B------:R-:W-:Y:S01]  /*0c60*/  BSSY B0, `(.L_x_990) ;  /* 0x000001b000007945 */ /* 0x000fe20003800000 */
[----:B------:R-:W-:Y:S05]  /*0c70*/  @P2 BRA `(.L_x_991) ;  /* 0x0000019000002947 */ /* 0x000fea0003800000 */
[C---:B------:R-:W-:Y:S02]  /*0c80*/  IADD3 R69, R70.reuse, 0x80, RZ ;  /* 0x0000008046457810 */ /* 0x040fe40007ffe0ff */
[----:B------:R-:W-:Y:S02]  /*0c90*/  ISETP.GE.AND P3, PT, R70, c[0x0][0x16c], PT ;  /* 0x00005b0046007a0c */ /* 0x000fe40003f66270 */
[----:B------:R-:W-:-:S11]  /*0ca0*/  ISETP.GE.AND P2, PT, R69, c[0x0][0x16c], PT ;  /* 0x00005b0045007a0c */ /* 0x000fd60003f46270 */
[C---:B------:R-:W-:Y:S01]  /*0cb0*/  @!P3 IADD3 R80, P4, R72.reuse, 0x10, RZ ;  /* 0x000000104850b810 */ /* 0x040fe20007f9e0ff */
[----:B0-----:R-:W-:Y:S01]  /*0cc0*/  @!P3 IMAD.MOV.U32 R78, RZ, RZ, R74 ;  /* 0x000000ffff4eb224 */ /* 0x001fe200078e004a */
[----:B------:R-:W-:Y:S02]  /*0cd0*/  @!P2 IADD3 R85, P5, R72, 0x10, RZ ;  /* 0x000000104855a810 */ /* 0x000fe40007fbe0ff */
[----:B------:R-:W-:Y:S01]  /*0ce0*/  @!P3 MOV R79, R77 ;  /* 0x0000004d004fb202 */ /* 0x000fe20000000f00 */
[--C-:B------:R-:W-:Y:S02]  /*0cf0*/  @!P3 IMAD.X R69, RZ, RZ, R73.reuse, P4 ;  /* 0x000000ffff45b224 */ /* 0x100fe400020e0649 */
[----:B------:R-:W-:Y:S02]  /*0d00*/  @!P2 IMAD.X R81, RZ, RZ, R73, P5 ;  /* 0x000000ffff51a224 */ /* 0x000fe400028e0649 */
[----:B------:R-:W-:Y:S02]  /*0d10*/  @!P3 IMAD R69, R69, c[0x0][0x198], RZ ;  /* 0x000066004545ba24 */ /* 0x000fe400078e02ff */
[----:B------:R-:W-:-:S04]  /*0d20*/  @!P3 IMAD.WIDE.U32 R78, R80, c[0x0][0x198], R78 ;  /* 0x00006600504eba25 */ /* 0x000fc800078e004e */
[----:B------:R-:W-:Y:S02]  /*0d30*/  @!P2 IMAD R84, R81, c[0x0][0x198], RZ ;  /* 0x000066005154aa24 */ /* 0x000fe400078e02ff */
[----:B------:R-:W-:Y:S02]  /*0d40*/  @!P3 IMAD R69, R80, c[0x0][0x19c], R69 ;  /* 0x000067005045ba24 */ /* 0x000fe400078e0245 */
[----:B------:R-:W-:Y:S02]  /*0d50*/  @!P2 IMAD.MOV.U32 R80, RZ, RZ, R74 ;  /* 0x000000ffff50a224 */ /* 0x000fe400078e004a */
[----:B------:R-:W-:Y:S02]  /*0d60*/  @!P2 IMAD.MOV.U32 R81, RZ, RZ, R77 ;  /* 0x000000ffff51a224 */ /* 0x000fe400078e004d */
[----:B------:R-:W-:Y:S02]  /*0d70*/  @!P3 IMAD.IADD R69, R79, 0x1, R69 ;  /* 0x000000014f45b824 */ /* 0x000fe400078e0245 */
[----:B------:R-:W-:Y:S01]  /*0d80*/  @!P2 IMAD.WIDE.U32 R82, R85, c[0x0][0x198], R80 ;  /* 0x000066005552aa25 */ /* 0x000fe200078e0050 */
[----:B------:R-:W-:-:S03]  /*0d90*/  @!P3 LEA R80, P4, R78, c[0x0][0x190], 0x1 ;  /* 0x000064004e50ba11 */ /* 0x000fc600078808ff */
[----:B------:R-:W-:Y:S01]  /*0da0*/  @!P2 IMAD R85, R85, c[0x0][0x19c], R84 ;  /* 0x000067005555aa24 */ /* 0x000fe200078e0254 */
[----:B------:R-:W-:Y:S02]  /*0db0*/  @!P2 LEA R84, P5, R82, c[0x0][0x190], 0x1 ;  /* 0x000064005254aa11 */ /* 0x000fe400078a08ff */
[----:B------:R-:W-:Y:S02]  /*0dc0*/  @!P3 LEA.HI.X R81, R78, c[0x0][0x194], R69, 0x1, P4 ;  /* 0x000065004e51ba11 */ /* 0x000fe400020f0c45 */
[----:B------:R-:W-:-:S03]  /*0dd0*/  @!P2 IADD3 R85, R83, R85, RZ ;  /* 0x000000555355a210 */ /* 0x000fc60007ffe0ff */
[----:B------:R0:W5:Y:S01]  /*0de0*/  @!P3 LDG.E.128 R60, [R80.64] ;  /* 0x0000000a503cb981 */ /* 0x000162000c1e1d00 */
[----:B------:R-:W-:-:S05]  /*0df0*/  @!P2 LEA.HI.X R85, R82, c[0x0][0x194], R85, 0x1, P5 ;  /* 0x000065005255aa11 */ /* 0x000fca00028f0c55 */
[----:B------:R0:W5:Y:S02]  /*0e00*/  @!P2 LDG.E.128 R36, [R84.64+0x100] ;  /* 0x0001000a5424a981 */ /* 0x000164000c1e1d00 */
.L_x_991:
[----:B------:R-:W-:Y:S05]  /*0e10*/  BSYNC B0 ;  /* 0x0000000000007941 */ /* 0x000fea0003800000 */
.L_x_990:
[----:B------:R-:W-:Y:S01]  /*0e20*/  BSSY B0, `(.L_x_992) ;  /* 0x000001b000007945 */ /* 0x000fe20003800000 */
[----:B------:R-:W-:Y:S05]  /*0e30*/  @P1 BRA `(.L_x_993) ;  /* 0x0000019000001947 */ /* 0x000fea0003800000 */
[C---:B------:R-:W-:Y:S02]  /*0e40*/  IADD3 R69, R70.reuse, 0x80, RZ ;  /* 0x0000008046457810 */ /* 0x040fe40007ffe0ff */
[----:B------:R-:W-:Y:S02]  /*0e50*/  ISETP.GE.AND P2, PT, R70, c[0x0][0x16c], PT ;  /* 0x00005b0046007a0c */ /* 0x000fe40003f46270 */
[----:B------:R-:W-:-:S11]  /*0e60*/  ISETP.GE.AND P1, PT, R69, c[0x0][0x16c], PT ;  /* 0x00005b0045007a0c */ /* 0x000fd60003f26270 */
[C---:B0-----:R-:W-:Y:S01]  /*0e70*/  @!P2 IADD3 R80, P3, R72.reuse, 0x20, RZ ;  /* 0x000000204850a810 */ /* 0x041fe20007f7e0ff */
[----:B------:R-:W-:Y:S01]  /*0e80*/  @!P2 IMAD.MOV.U32 R78, RZ, RZ, R74 ;  /* 0x000000ffff4ea224 */ /* 0x000fe200078e004a */
        /* <DEDUP_REMOVED lines=9> */
[----:B------:R-:W-:Y:S01]  /*0f20*/  @!P1 IMAD.MOV.U32 R81, RZ, RZ, R77 ;  /* 0x000000ffff519224 */ /* 0x000fe200078e004d */
[----:B------:R-:W-:-:S03]  /*0f30*/  @!P2 IADD3 R69, R79, R69, RZ ;  /* 0x000000454f45a210 */ /* 0x000fc60007ffe0ff */
[----:B------:R-:W-:Y:S01]  /*0f40*/  @!P1 IMAD.WIDE.U32 R82, R85, c[0x0][0x198], R80 ;  /* 0x0000660055529a25 */ /* 0x000fe200078e0050 */
[----:B------:R-:W-:-:S03]  /*0f50*/  @!P2 LEA R80, P3, R78, c[0x0][0x190], 0x1 ;  /* 0x000064004e50aa11 */ /* 0x000fc600078608ff */
[----:B------:R-:W-:Y:S01]  /*0f60*/  @!P1 IMAD R85, R85, c[0x0][0x19c], R84 ;  /* 0x0000670055559a24 */ /* 0x000fe200078e0254 */
[----:B------:R-:W-:Y:S02]  /*0f70*/  @!P1 LEA R84, P4, R82, c[0x0][0x190], 0x1 ;  /* 0x0000640052549a11 */ /* 0x000fe400078808ff */
[----:B------:R-:W-:Y:S01]  /*0f80*/  @!P2 LEA.HI.X R81, R78, c[0x0][0x194], R69, 0x1, P3 ;  /* 0x000065004e51aa11 */ /* 0x000fe200018f0c45 */
[----:B------:R-:W-:-:S04]  /*0f90*/  @!P1 IMAD.IADD R85, R83, 0x1, R85 ;  /* 0x0000000153559824 */ /* 0x000fc800078e0255 */
[----:B------:R0:W5:Y:S01]  /*0fa0*/  @!P2 LDG.E.128 R52, [R80.64] ;  /* 0x0000000a5034a981 */ /* 0x000162000c1e1d00 */
[----:B------:R-:W-:-:S05]  /*0fb0*/  @!P1 LEA.HI.X R85, R82, c[0x0][0x194], R85, 0x1, P4 ;  /* 0x0000650052559a11 */ /* 0x000fca00020f0c55 */
[----:B------:R0:W5:Y:S02]  /*0fc0*/  @!P1 LDG.E.128 R28, [R84.64+0x100] ;  /* 0x0001000a541c9981 */ /* 0x000164000c1e1d00 */
.L_x_993:
[----:B------:R-:W-:Y:S05]  /*0fd0*/  BSYNC B0 ;  /* 0x0000000000007941 */ /* 0x000fea0003800000 */
.L_x_992:
[----:B------:R-:W-:Y:S01]  /*0fe0*/  BSSY B0, `(.L_x_994) ;  /* 0x0000011000007945 */ /* 0x000fe20003800000 */
[----:B------:R-:W-:Y:S05]  /*0ff0*/  @P0 BRA `(.L_x_995) ;  /* 0x000000f000000947 */ /* 0x000fea0003800000 */
[----:B------:R-:W-:Y:S02]  /*1000*/  IADD3 R71, P0, R72, 0x30, RZ ;  /* 0x0000003048477810 */ /* 0x000fe40007f1e0ff */
[----:B------:R-:W-:Y:S02]  /*1010*/  MOV R72, R74 ;  /* 0x0000004a00487202 */ /* 0x000fe40000000f00 */
[----:B------:R-:W-:Y:S01]  /*1020*/  LEA R74, R68, 0x80, 0x3 ;  /* 0x00000080444a7811 */ /* 0x000fe200078e18ff */
[----:B------:R-:W-:Y:S01]  /*1030*/  IMAD.X R69, RZ, RZ, R73, P0 ;  /* 0x000000ffff457224 */ /* 0x000fe200000e0649 */
[----:B------:R-:W-:Y:S01]  /*1040*/  ISETP.GE.AND P2, PT, R70, c[0x0][0x16c], PT ;  /* 0x00005b0046007a0c */ /* 0x000fe20003f46270 */
[----:B------:R-:W-:Y:S01]  /*1050*/  IMAD.MOV.U32 R73, RZ, RZ, R77 ;  /* 0x000000ffff497224 */ /* 0x000fe200078e004d */
[----:B------:R-:W-:Y:S01]  /*1060*/  ISETP.GE.AND P0, PT, R74, c[0x0][0x16c], PT ;  /* 0x00005b004a007a0c */ /* 0x000fe20003f06270 */
[----:B------:R-:W-:-:S02]  /*1070*/  IMAD R69, R69, c[0x0][0x198], RZ ;  /* 0x0000660045457a24 */ /* 0x000fc400078e02ff */
[----:B------:R-:W-:-:S04]  /*1080*/  IMAD.WIDE.U32 R72, R71, c[0x0][0x198], R72 ;  /* 0x0000660047487a25 */ /* 0x000fc800078e0048 */
[----:B------:R-:W-:Y:S01]  /*1090*/  IMAD R69, R71, c[0x0][0x19c], R69 ;  /* 0x0000670047457a24 */ /* 0x000fe200078e0245 */
[----:B------:R-:W-:-:S03]  /*10a0*/  LEA R70, P1, R72, c[0x0][0x190], 0x1 ;  /* 0x0000640048467a11 */ /* 0x000fc600078208ff */
[----:B------:R-:W-:-:S05]  /*10b0*/  IMAD.IADD R69, R73, 0x1, R69 ;  /* 0x0000000149457824 */ /* 0x000fca00078e0245 */
[----:B------:R-:W-:-:S05]  /*10c0*/  LEA.HI.X R71, R72, c[0x0][0x194], R69, 0x1, P1 ;  /* 0x0000650048477a11 */ /* 0x000fca00008f0c45 */
[----:B------:R1:W5:Y:S04]  /*10d0*/  @!P2 LDG.E.128 R56, [R70.64] ;  /* 0x0000000a4638a981 */ /* 0x000368000c1e1d00 */
[----:B------:R1:W5:Y:S02]  /*10e0*/  @!P0 LDG.E.128 R20, [R70.64+0x100] ;  /* 0x0001000a46148981 */ /* 0x000364000c1e1d00 */
.L_x_995:
[----:B------:R-:W-:Y:S05]  /*10f0*/  BSYNC B0 ;  /* 0x0000000000007941 */ /* 0x000fea0003800000 */
.L_x_994:
[C---:B-----5:R-:W-:Y:S01]  /*1100*/  IMAD.U32 R91, R55.reuse, 0x10000, RZ ;  /* 0x00010000375b7824 */ /* 0x060fe200078e00ff */
[----:B------:R-:W-:Y:S01]  /*1110*/  LOP3.LUT R94, R55, 0xffff0000, RZ, 0xc0, !PT ;  /* 0xffff0000375e7812 */ /* 0x000fe200078ec0ff */
[----:B------:R-:W-:Y:S01]  /*1120*/  IMAD.U32 R75, R7, 0x10000, RZ ;  /* 0x00010000074b7824 */ /* 0x000fe200078e00ff */
[C---:B------:R-:W-:Y:S01]  /*1130*/  SHF.L.U32 R76, R6.reuse, 0x10, RZ ;  /* 0x00000010064c7819 */ /* 0x040fe200000006ff */
[----:B0-----:R-:W-:Y:S01]  /*1140*/  IMAD.U32 R79, R61, 0x10000, RZ ;  /* 0x000100003d4f7824 */ /* 0x001fe200078e00ff */
[----:B------:R-:W-:Y:S01]  /*1150*/  LOP3.LUT R77, R6, 0xffff0000, RZ, 0xc0, !PT ;  /* 0xffff0000064d7812 */ /* 0x000fe200078ec0ff */
[----:B------:R-:W-:Y:S01]  /*1160*/  IMAD.U32 R89, R53, 0x10000, RZ ;  /* 0x0001000035597824 */ /* 0x000fe200078e00ff */
[----:B------:R-:W-:Y:S01]  /*1170*/  LOP3.LUT R92, R8, 0xffff0000, RZ, 0xc0, !PT ;  /* 0xffff0000085c7812 */ /* 0x000fe200078ec0ff */
[----:B------:R-:W-:Y:S01]  /*1180*/  IMAD.U32 R85, R62, 0x10000, RZ ;  /* 0x000100003e557824 */ /* 0x000fe200078e00ff */
[----:B------:R-:W-:Y:S01]  /*1190*/  SHF.L.U32 R55, R8, 0x10, RZ ;  /* 0x0000001008377819 */ /* 0x000fe200000006ff */
[----:B------:R-:W-:Y:S01]  /*11a0*/  IMAD.U32 R8, R9, 0x10000, RZ ;  /* 0x0001000009087824 */ /* 0x000fe200078e00ff */
[C---:B------:R-:W-:Y:S01]  /*11b0*/  SHF.L.U32 R6, R13.reuse, 0x10, RZ ;  /* 0x000000100d067819 */ /* 0x040fe200000006ff */
[----:B------:R-:W-:Y:S01]  /*11c0*/  IMAD.U32 R90, R50, 0x10000, RZ ;  /* 0x00010000325a7824 */ /* 0x000fe200078e00ff */
[----:B------:R-:W-:Y:S01]  /*11d0*/  LOP3.LUT R81, R13, 0xffff0000, RZ, 0xc0, !PT ;  /* 0xffff00000d517812 */ /* 0x000fe200078ec0ff */
[----:B------:R-:W-:Y:S01]  /*11e0*/  IMAD.U32 R93, R54, 0x10000, RZ ;  /* 0x00010000365d7824 */ /* 0x000fe200078e00ff */
[----:B------:R-:W-:Y:S01]  /*11f0*/  LOP3.LUT R100, R9, 0xffff0000, RZ, 0xc0, !PT ;  /* 0xffff000009647812 */ /* 0x000fe200078ec0ff */
[----:B------:R-:W-:Y:S01]  /*1200*/  IMAD.U32 R101, R10, 0x10000, RZ ;  /* 0x000100000a657824 */ /* 0x000fe200078e00ff */
[----:B-1----:R-:W-:Y:S01]  /*1210*/  LOP3.LUT R70, R64, 0xffff0000, RZ, 0xc0, !PT ;  /* 0xffff000040467812 */ /* 0x002fe200078ec0ff */
[----:B------:R-:W-:Y:S01]  /*1220*/  IMAD.U32 R105, R59, 0x10000, RZ ;  /* 0x000100003b697824 */ /* 0x000fe200078e00ff */
[C---:B------:R-:W-:Y:S01]  /*1230*/  LOP3.LUT R71, R4.reuse, 0xffff0000, RZ, 0xc0, !PT ;  /* 0xffff000004477812 */ /* 0x040fe200078ec0ff */
[----:B------:R-:W-:Y:S01]  /*1240*/  IMAD.U32 R4, R4, 0x10000, RZ ;  /* 0x0001000004047824 */ /* 0x000fe200078e00ff */
[----:B------:R-:W-:Y:S01]  /*1250*/  LOP3.LUT R78, R12, 0xffff0000, RZ, 0xc0, !PT ;  /* 0xffff00000c4e7812 */ /* 0x000fe200078ec0ff */
[----:B------:R-:W-:Y:S01]  /*1260*/  IMAD.U32 R109, R45, 0x10000, RZ ;  /* 0x000100002d6d7824 */ /* 0x000fe200078e00ff */
[----:B------:R-:W-:Y:S01]  /*1270*/  LOP3.LUT R13, R60, 0xffff0000, RZ, 0xc0, !PT ;  /* 0xffff00003c0d7812 */ /* 0x000fe200078ec0ff */
[----:B------:R-:W-:Y:S01]  /*1280*/  FMUL.FTZ R114, R70, R71 ;  /* 0x0000004746727220 */ /* 0x000fe20000410000 */
[----:B------:R-:W-:Y:S01]  /*1290*/  LOP3.LUT R84, R48, 0xffff0000, RZ, 0xc0, !PT ;  /* 0xffff000030547812 */ /* 0x000fe200078ec0ff */
[----:B------:R-:W-:Y:S01]  /*12a0*/  BSSY B0, `(.L_x_996) ;  /* 0x00000e4000007945 */ /* 0x000fe20003800000 */
[----:B------:R-:W-:Y:S01]  /*12b0*/  LOP3.LUT R87, R52, 0xffff0000, RZ, 0xc0, !PT ;  /* 0xffff000034577812 */ /* 0x000fe200078ec0ff */
[----:B------:R-:W-:Y:S01]  /*12c0*/  FMUL.FTZ R13, R78, R13 ;  /* 0x0000000d4e0d7220 */ /* 0x000fe20000410000 */
[C---:B------:R-:W-:Y:S01]  /*12d0*/  LOP3.LUT R9, R56.reuse, 0xffff0000, RZ, 0xc0, !PT ;  /* 0xffff000038097812 */ /* 0x040fe200078ec0ff */
[----:B------:R-:W-:Y:S01]  /*12e0*/  IMAD.U32 R56, R56, 0x10000, RZ ;  /* 0x0001000038387824 */ /* 0x000fe200078e00ff */
[----:B------:R-:W-:Y:S01]  /*12f0*/  LOP3.LUT R80, R7, 0xffff0000, RZ, 0xc0, !PT ;  /* 0xffff000007507812 */ /* 0x000fe200078ec0ff */
[----:B------:R-:W-:Y:S01]  /*1300*/  IMAD.U32 R7, R12, 0x10000, RZ ;  /* 0x000100000c077824 */ /* 0x000fe200078e00ff */
[----:B------:R-:W-:Y:S01]  /*1310*/  SHF.L.U32 R69, R64, 0x10, RZ ;  /* 0x0000001040457819 */ /* 0x000fe200000006ff */
[----:B------:R-:W-:Y:S01]  /*1320*/  IMAD.U32 R12, R60, 0x10000, RZ ;  /* 0x000100003c0c7824 */ /* 0x000fe200078e00ff */
[C---:B------:R-:W-:Y:S01]  /*1330*/  SHF.L.U32 R83, R63.reuse, 0x10, RZ ;  /* 0x000000103f537819 */ /* 0x040fe200000006ff */
[----:B------:R-:W-:Y:S01]  /*1340*/  FMUL.FTZ R116, R84, R87 ;  /* 0x0000005754747220 */ /* 0x000fe20000410000 */
[----:B------:R-:W-:Y:S01]  /*1350*/  LOP3.LUT R86, R63, 0xffff0000, RZ, 0xc0, !PT ;  /* 0xffff00003f567812 */ /* 0x000fe200078ec0ff */
[----:B------:R-:W-:Y:S01]  /*1360*/  IMAD.U32 R63, R48, 0x10000, RZ ;  /* 0x00010000303f7824 */ /* 0x000fe200078e00ff */
[----:B------:R-:W-:Y:S01]  /*1370*/  SHF.L.U32 R52, R52, 0x10, RZ ;  /* 0x0000001034347819 */ /* 0x000fe200000006ff */
[----:B------:R-:W-:Y:S01]  /*1380*/  FMUL.FTZ R9, R92, R9 ;  /* 0x000000095c097220 */ /* 0x000fe20000410000 */
[----:B------:R-:W-:Y:S01]  /*1390*/  SHF.L.U32 R73, R5, 0x10, RZ ;  /* 0x0000001005497819 */ /* 0x000fe200000006ff */
[----:B------:R-:W-:Y:S01]  /*13a0*/  IMAD.U32 R64, R65, 0x10000, RZ ;  /* 0x0001000041407824 */ /* 0x000fe200078e00ff */
        /* <DEDUP_REMOVED lines=18> */
[C---:B------:R-:W-:Y:S01]  /*14d0*/  LOP3.LUT R74, R66.reuse, 0xffff0000, RZ, 0xc0, !PT ;  /* 0xffff0000424a7812 */ /* 0x040fe200078ec0ff */
        /* <DEDUP_REMOVED lines=13> */
[C---:B------:R-:W-:Y:S01]  /*15b0*/  SHF.L.U32 R50, R51.reuse, 0x10, RZ ;  /* 0x0000001033327819 */ /* 0x040fe200000006ff */
[----:B------:R-:W-:Y:S01]  /*15c0*/  FFMA.FTZ R48, R90, R93, R48 ;  /* 0x0000005d5a307223 */ /* 0x000fe20000010030 */
[----:B------:R-:W-:Y:S01]  /*15d0*/  LOP3.LUT R51, R51, 0xffff0000, RZ, 0xc0, !PT ;  /* 0xffff000033337812 */ /* 0x000fe200078ec0ff */
[----:B------:R-:W-:Y:S01]  /*15e0*/  FFMA.FTZ R95, R101, R102, R95 ;  /* 0x00000066655f7223 */ /* 0x000fe2000001005f */
[----:B------:R-:W-:Y:S01]  /*15f0*/  LOP3.LUT R104, R59, 0xffff0000, RZ, 0xc0, !PT ;  /* 0xffff00003b687812 */ /* 0x000fe200078ec0ff */
[C---:B------:R-:W-:Y:S01]  /*1600*/  IMAD.U32 R66, R67.reuse, 0x10000, RZ ;  /* 0x0001000043427824 */ /* 0x040fe200078e00ff */
[----:B------:R-:W-:Y:S01]  /*1610*/  LOP3.LUT R67, R67, 0xffff0000, RZ, 0xc0, !PT ;  /* 0xffff000043437812 */ /* 0x000fe200078ec0ff */
[C---:B------:R-:W-:Y:S01]  /*1620*/  IMAD.U32 R14, R15.reuse, 0x10000, RZ ;  /* 0x000100000f0e7824 */ /* 0x040fe200078e00ff */
[----:B------:R-:W-:Y:S01]  /*1630*/  LOP3.LUT R15, R15, 0xffff0000, RZ, 0xc0, !PT ;  /* 0xffff00000f0f7812 */ /* 0x000fe200078ec0ff */
[C---:B------:R-:W-:Y:S01]  /*1640*/  IMAD.U32 R10, R11.reuse, 0x10000, RZ ;  /* 0x000100000b0a7824 */ /* 0x040fe200078e00ff */
[----:B------:R-:W-:Y:S01]  /*1650*/  LOP3.LUT R11, R11, 0xffff0000, RZ, 0xc0, !PT ;  /* 0xffff00000b0b7812 */ /* 0x000fe200078ec0ff */
[----:B------:R-:W-:Y:S01]  /*1660*/  FFMA.FTZ R5, R74, R77, R5 ;  /* 0x0000004d4a057223 */ /* 0x000fe20000010005 */
[C---:B------:R-:W-:Y:S01]  /*1670*/  SHF.L.U32 R110, R44.reuse, 0x10, RZ ;  /* 0x000000102c6e7819 */ /* 0x040fe200000006ff */
        /* <DEDUP_REMOVED lines=9> */
[----:B------:R-:W-:Y:S01]  /*1710*/  SHF.L.U32 R12, R24, 0x10, RZ ;  /* 0x00000010180c7819 */ /* 0x000fe200000006ff */
[----:B------:R-:W-:Y:S01]  /*1720*/  FFMA.FTZ R48, R50, R91, R48 ;  /* 0x0000005b32307223 */ /* 0x000fe20000010030 */
[----:B------:R-:W-:Y:S01]  /*1730*/  SHF.L.U32 R72, R20, 0x10, RZ ;  /* 0x0000001014487819 */ /* 0x000fe200000006ff */
[----:B------:R-:W-:Y:S01]  /*1740*/  FFMA.FTZ R10, R10, R105, R57 ;  /* 0x000000690a0a7223 */ /* 0x000fe20000010039 */
[----:B------:R-:W-:Y:S01]  /*1750*/  LOP3.LUT R73, R28, 0xffff0000, RZ, 0xc0, !PT ;  /* 0xffff00001c497812 */ /* 0x000fe200078ec0ff */
[----:B------:R-:W-:Y:S01]  /*1760*/  IMAD.U32 R44, R46, 0x10000, RZ ;  /* 0x000100002e2c7824 */ /* 0x000fe200078e00ff */
        /* <DEDUP_REMOVED lines=19> */
[----:B------:R-:W-:Y:S01]  /*18a0*/  IMAD.U32 R28, R29, 0x10000, RZ ;  /* 0x000100001d1c7824 */ /* 0x000fe200078e00ff */
[----:B------:R-:W-:Y:S01]  /*18b0*/  LOP3.LUT R92, R37, 0xffff0000, RZ, 0xc0, !PT ;  /* 0xffff0000255c7812 */ /* 0x000fe200078ec0ff */
[----:B------:R-:W-:Y:S01]  /*18c0*/  IMAD.U32 R29, R31, 0x10000, RZ ;  /* 0x000100001f1d7824 */ /* 0x000fe200078e00ff */
        /* <DEDUP_REMOVED lines=11> */
[----:B------:R-:W-:Y:S01]  /*1980*/  IMAD.U32 R13, R25, 0x10000, RZ ;  /* 0x00010000190d7824 */ /* 0x000fe200078e00ff */
[----:B------:R-:W-:Y:S01]  /*1990*/  SHF.L.U32 R33, R34, 0x10, RZ ;  /* 0x0000001022217819 */ /* 0x000fe200000006ff */
[C---:B------:R-:W-:Y:S01]  /*19a0*/  IMAD.U32 R65, R21.reuse, 0x10000, RZ ;  /* 0x0001000015417824 */ /* 0x040fe200078e00ff */
        /* <DEDUP_REMOVED lines=21> */
[----:B------:R-:W-:Y:S01]  /*1b00*/  IMAD.U32 R41, R42, 0x10000, RZ ;  /* 0x000100002a297824 */ /* 0x000fe200078e00ff */
[----:B------:R-:W-:Y:S01]  /*1b10*/  ISETP.NE.AND P0, PT, R68, RZ, PT ;  /* 0x000000ff4400720c */ /* 0x000fe20003f05270 */
[----:B------:R-:W-:Y:S01]  /*1b20*/  IMAD.U32 R25, R26, 0x10000, RZ ;  /* 0x000100001a197824 */ /* 0x000fe200078e00ff */
[C---:B------:R-:W-:Y:S01]  /*1b30*/  SHF.L.U32 R26, R27.reuse, 0x10, RZ ;  /* 0x000000101b1a7819 */ /* 0x040fe200000006ff */
[----:B------:R-:W-:Y:S01]  /*1b40*/  IMAD.U32 R17, R18, 0x10000, RZ ;  /* 0x0001000012117824 */ /* 0x000fe200078e00ff */
[----:B------:R-:W-:Y:S01]  /*1b50*/  LOP3.LUT R27, R27, 0xffff0000, RZ, 0xc0, !PT ;  /* 0xffff00001b1b7812 */ /* 0x000fe200078ec0ff */
[C---:B------:R-:W-:Y:S01]  /*1b60*/  IMAD.U32 R8, R22.reuse, 0x10000, RZ ;  /* 0x0001000016087824 */ /* 0x040fe200078e00ff */
[----:B------:R-:W-:Y:S01]  /*1b70*/  LOP3.LUT R22, R22, 0xffff0000, RZ, 0xc0, !PT ;  /* 0xffff000016167812 */ /* 0x000fe200078ec0ff */
[----:B------:R-:W-:-:S02]  /*1b80*/  FFMA.FTZ R5, R107, R112, R5 ;  /* 0x000000706b057223 */ /* 0x000fc40000010005 */
[----:B------:R-:W-:Y:S02]  /*1b90*/  FFMA.FTZ R6, R71, R92, R6 ;  /* 0x0000005c47067223 */ /* 0x000fe40000010006 */
[----:B------:R-:W-:Y:S02]  /*1ba0*/  FFMA.FTZ R12, R39, R64, R12 ;  /* 0x00000040270c7223 */ /* 0x000fe4000001000c */
[----:B------:R-:W-:Y:S02]  /*1bb0*/  FFMA.FTZ R7, R52, R21, R7 ;  /* 0x0000001534077223 */ /* 0x000fe40000010007 */
[----:B------:R-:W-:Y:S02]  /*1bc0*/  FFMA.FTZ R5, R41, R44, R5 ;  /* 0x0000002c29057223 */ /* 0x000fe40000010005 */
[----:B------:R-:W-:Y:S02]  /*1bd0*/  FFMA.FTZ R6, R33, R36, R6 ;  /* 0x0000002421067223 */ /* 0x000fe40000010006 */
[----:B------:R-:W-:-:S02]  /*1be0*/  FFMA.FTZ R12, R25, R56, R12 ;  /* 0x00000038190c7223 */ /* 0x000fc4000001000c */
[----:B------:R-:W-:Y:S02]  /*1bf0*/  FFMA.FTZ R7, R17, R8, R7 ;  /* 0x0000000811077223 */ /* 0x000fe40000010007 */
[C---:B------:R-:W-:Y:S01]  /*1c00*/  IMAD.U32 R42, R43.reuse, 0x10000, RZ ;  /* 0x000100002b2a7824 */ /* 0x040fe200078e00ff */
[----:B------:R-:W-:Y:S01]  /*1c10*/  LOP3.LUT R43, R43, 0xffff0000, RZ, 0xc0, !PT ;  /* 0xffff00002b2b7812 */ /* 0x000fe200078ec0ff */
[C---:B------:R-:W-:Y:S01]  /*1c20*/  IMAD.U32 R34, R35.reuse, 0x10000, RZ ;  /* 0x0001000023227824 */ /* 0x040fe200078e00ff */
[----:B------:R-:W-:Y:S01]  /*1c30*/  LOP3.LUT R35, R35, 0xffff0000, RZ, 0xc0, !PT ;  /* 0xffff000023237812 */ /* 0x000fe200078ec0ff */
[C---:B------:R-:W-:Y:S01]  /*1c40*/  IMAD.U32 R18, R19.reuse, 0x10000, RZ ;  /* 0x0001000013127824 */ /* 0x040fe200078e00ff */
[----:B------:R-:W-:Y:S01]  /*1c50*/  LOP3.LUT R19, R19, 0xffff0000, RZ, 0xc0, !PT ;  /* 0xffff000013137812 */ /* 0x000fe200078ec0ff */
[----:B------:R-:W-:Y:S02]  /*1c60*/  FFMA.FTZ R5, R108, R113, R5 ;  /* 0x000000716c057223 */ /* 0x000fe40000010005 */
        /* <DEDUP_REMOVED lines=8> */
[----:B------:R-:W-:Y:S02]  /*1cf0*/  FFMA.FTZ R6, R35, R38, R6 ;  /* 0x0000002623067223 */ /* 0x000fe40000010006 */
[----:B------:R-:W-:Y:S02]  /*1d00*/  FFMA.FTZ R12, R27, R114, R12 ;  /* 0x000000721b0c7223 */ /* 0x000fe4000001000c */
[----:B------:R-:W-:Y:S02]  /*1d10*/  FFMA.FTZ R19, R19, R4, R7 ;  /* 0x0000000413137223 */ /* 0x000fe40000010007 */
[----:B------:R-:W0:Y:S04]  /*1d20*/  SHFL.BFLY PT, R4, R5, 0x8, 0x1f ;  /* 0x0d001f0005047f89 */ /* 0x000e2800000e0000 */
[----:B------:R-:W1:Y:S04]  /*1d30*/  SHFL.BFLY PT, R7, R6, 0x8, 0x1f ;  /* 0x0d001f0006077f89 */ /* 0x000e6800000e0000 */
[----:B------:R-:W2:Y:S04]  /*1d40*/  SHFL.BFLY PT, R9, R12, 0x8, 0x1f ;  /* 0x0d001f000c097f89 */ /* 0x000ea800000e0000 */
[----:B------:R-:W3:Y:S01]  /*1d50*/  SHFL.BFLY PT, R10, R19, 0x8, 0x1f ;  /* 0x0d001f00130a7f89 */ /* 0x000ee200000e0000 */
[----:B0-----:R-:W-:-:S02]  /*1d60*/  FADD.FTZ R4, R5, R4 ;  /* 0x0000000405047221 */ /* 0x001fc40000010000 */
[----:B-1----:R-:W-:-:S03]  /*1d70*/  FADD.FTZ R8, R6, R7 ;  /* 0x0000000706087221 */ /* 0x002fc60000010000 */
[----:B------:R-:W0:Y:S01]  /*1d80*/  SHFL.BFLY PT, R7, R4, 0x4, 0x1f ;  /* 0x0c801f0004077f89 */ /* 0x000e2200000e0000 */
[----:B--2---:R-:W-:-:S03]  /*1d90*/  FADD.FTZ R11, R12, R9 ;  /* 0x000000090c0b7221 */ /* 0x004fc60000010000 */
[----:B------:R-:W1:Y:S01]  /*1da0*/  SHFL.BFLY PT, R9, R8, 0x4, 0x1f ;  /* 0x0c801f0008097f89 */ /* 0x000e6200000e0000 */
[----:B---3--:R-:W-:-:S03]  /*1db0*/  FADD.FTZ R13, R19, R10 ;  /* 0x0000000a130d7221 */ /* 0x008fc60000010000 */
[----:B------:R-:W2:Y:S04]  /*1dc0*/  SHFL.BFLY PT, R10, R11, 0x4, 0x1f ;  /* 0x0c801f000b0a7f89 */ /* 0x000ea800000e0000 */
[----:B------:R-:W3:Y:S01]  /*1dd0*/  SHFL.BFLY PT, R14, R13, 0x4, 0x1f ;  /* 0x0c801f000d0e7f89 */ /* 0x000ee200000e0000 */
[----:B0-----:R-:W-:Y:S02]  /*1de0*/  FADD.FTZ R7, R4, R7 ;  /* 0x0000000704077221 */ /* 0x001fe40000010000 */
        /* <DEDUP_REMOVED lines=8> */
[----:B-1----:R-:W-:Y:S02]  /*1e70*/  FADD.FTZ R10, R9, R10 ;  /* 0x0000000a090a7221 */ /* 0x002fe40000010000 */
[----:B--2---:R-:W-:-:S03]  /*1e80*/  FADD.FTZ R4, R12, R5 ;  /* 0x000000050c047221 */ /* 0x004fc60000010000 */
[----:B------:R-:W0:Y:S01]  /*1e90*/  SHFL.BFLY PT, R11, R10, 0x1, 0x1f ;  /* 0x0c201f000a0b7f89 */ /* 0x000e2200000e0000 */
[----:B---3--:R-:W-:-:S03]  /*1ea0*/  FADD.FTZ R15, R14, R15 ;  /* 0x0000000f0e0f7221 */ /* 0x008fc60000010000 */
[----:B------:R-:W1:Y:S04]  /*1eb0*/  SHFL.BFLY PT, R5, R6, 0x1, 0x1f ;  /* 0x0c201f0006057f89 */ /* 0x000e6800000e0000 */
[----:B------:R-:W2:Y:S04]  /*1ec0*/  SHFL.BFLY PT, R13, R4, 0x1, 0x1f ;  /* 0x0c201f00040d7f89 */ /* 0x000ea800000e0000 */
[----:B------:R-:W3:Y:S01]  /*1ed0*/  SHFL.BFLY PT, R8, R15, 0x1, 0x1f ;  /* 0x0c201f000f087f89 */ /* 0x000ee200000e0000 */
[----:B0-----:R-:W-:Y:S02]  /*1ee0*/  FADD.FTZ R11, R10, R11 ;  /* 0x0000000b0a0b7221 */ /* 0x001fe40000010000 */
[----:B-1----:R-:W-:-:S02]  /*1ef0*/  FADD.FTZ R7, R6, R5 ;  /* 0x0000000506077221 */ /* 0x002fc40000010000 */
[----:B--2---:R-:W-:Y:S02]  /*1f00*/  FADD.FTZ R9, R4, R13 ;  /* 0x0000000d04097221 */ /* 0x004fe40000010000 */
[----:B---3--:R-:W-:Y:S01]  /*1f10*/  FADD.FTZ R8, R15, R8 ;  /* 0x000000080f087221 */ /* 0x008fe20000010000 */
[----:B------:R-:W-:Y:S05]  /*1f20*/  @P0 BRA `(.L_x_997) ;  /* 0x000001b000000947 */ /* 0x000fea0003800000 */
[----:B------:R-:W-:Y:S01]  /*1f30*/  ULDC.64 UR16, c[0x0][0x1c8] ;  /* 0x0000720000107ab9 */ /* 0x000fe20000000a00 */
[----:B------:R-:W-:Y:S01]  /*1f40*/  ISETP.GE.AND P3, PT, R2, UR8, PT ;  /* 0x0000000802007c0c */ /* 0x000fe2000bf66270 */
[----:B------:R-:W-:Y:S01]  /*1f50*/  USHF.R.S32.HI UR5, URZ, 0x1f, UR4 ;  /* 0x0000001f3f057899 */ /* 0x000fe20008011404 */
[----:B------:R-:W-:Y:S01]  /*1f60*/  ISETP.GE.AND P2, PT, R97, UR8, PT ;  /* 0x0000000861007c0c */ /* 0x000fe2000bf46270 */
[----:B------:R-:W-:Y:S01]  /*1f70*/  UIMAD UR9, UR15, UR16, URZ ;  /* 0x000000100f0972a4 */ /* 0x000fe2000f8e023f */
[----:B------:R-:W-:Y:S01]  /*1f80*/  ISETP.GE.AND P0, PT, R99, UR8, PT ;  /* 0x0000000863007c0c */ /* 0x000fe2000bf06270 */
[----:B------:R-:W-:Y:S02]  /*1f90*/  UIMAD.WIDE.U32 UR6, UR12, UR16, UR4 ;  /* 0x000000100c0672a5 */ /* 0x000fe4000f8e0004 */
[----:B------:R-:W-:-:S03]  /*1fa0*/  UIMAD UR9, UR12, UR17, UR9 ;  /* 0x000000110c0972a4 */ /* 0x000fc6000f8e0209 */
[----:B------:R-:W-:Y:S02]  /*1fb0*/  ULDC.64 UR16, c[0x0][0x1d0] ;  /* 0x0000740000107ab9 */ /* 0x000fe40000000a00 */
[----:B------:R-:W-:Y:S02]  /*1fc0*/  UIMAD UR5, UR18, UR16, URZ ;  /* 0x00000010120572a4 */ /* 0x000fe4000f8e023f */
[----:B------:R-:W-:Y:S02]  /*1fd0*/  UIADD3 UR7, UR7, UR9, URZ ;  /* 0x0000000907077290 */ /* 0x000fe4000fffe03f */
[----:B------:R-:W-:Y:S02]  /*1fe0*/  UIMAD UR5, UR14, UR17, UR5 ;  /* 0x000000110e0572a4 */ /* 0x000fe4000f8e0205 */
[----:B------:R-:W-:-:S04]  /*1ff0*/  UIMAD.WIDE.U32 UR6, UR14, UR16, UR6 ;  /* 0x000000100e0672a5 */ /* 0x000fc8000f8e0006 */
[----:B------:R-:W-:Y:S02]  /*2000*/  IMAD.U32 R13, RZ, RZ, UR5 ;  /* 0x00000005ff0d7e24 */ /* 0x000fe4000f8e00ff */
[----:B------:R-:W-:-:S04]  /*2010*/  IADD3 R5, P1, R2, UR6, RZ ;  /* 0x0000000602057c10 */ /* 0x000fc8000ff3e0ff */
[----:B------:R-:W-:Y:S02]  /*2020*/  IADD3.X R6, R3, UR7, R13, P1, !PT ;  /* 0x0000000703067c10 */ /* 0x000fe40008ffe40d */
[----:B------:R-:W-:Y:S02]  /*2030*/  LEA R4, P4, R5, c[0x0][0x1b0], 0x2 ;  /* 0x00006c0005047a11 */ /* 0x000fe400078810ff */
[----:B------:R-:W-:Y:S02]  /*2040*/  ISETP.GE.AND P1, PT, R98, UR8, PT ;  /* 0x0000000862007c0c */ /* 0x000fe4000bf26270 */
[----:B------:R-:W-:Y:S02]  /*2050*/  FSEL R3, R7, RZ, !P3 ;  /* 0x000000ff07037208 */ /* 0x000fe40005800000 */
[----:B------:R-:W-:Y:S02]  /*2060*/  FSEL R7, R11, RZ, !P2 ;  /* 0x000000ff0b077208 */ /* 0x000fe40005000000 */
[----:B------:R-:W-:-:S02]  /*2070*/  LEA.HI.X R5, R5, c[0x0][0x1b4], R6, 0x2, P4 ;  /* 0x00006d0005057a11 */ /* 0x000fc400020f1406 */
[----:B------:R-:W-:Y:S02]  /*2080*/  FSEL R9, R9, RZ, !P1 ;  /* 0x000000ff09097208 */ /* 0x000fe40004800000 */
[----:B------:R-:W-:Y:S01]  /*2090*/  FSEL R11, R8, RZ, !P0 ;  /* 0x000000ff080b7208 */ /* 0x000fe20004000000 */
[----:B------:R0:W-:Y:S04]  /*20a0*/  STG.E [R4.64], R3 ;  /* 0x0000000304007986 */ /* 0x0001e8000c10190a */
[----:B------:R0:W-:Y:S04]  /*20b0*/  STG.E [R4.64+0x40], R7 ;  /* 0x0000400704007986 */ /* 0x0001e8000c10190a */
[----:B------:R0:W-:Y:S04]  /*20c0*/  STG.E [R4.64+0x80], R9 ;  /* 0x0000800904007986 */ /* 0x0001e8000c10190a */
[----:B------:R0:W-:Y:S02]  /*20d0*/  STG.E [R4.64+0xc0], R11 ;  /* 0x0000c00b04007986 */ /* 0x0001e4000c10190a */
.L_x_997:
[----:B------:R-:W-:Y:S05]  /*20e0*/  BSYNC B0 ;  /* 0x0000000000007941 */ /* 0x000fea0003800000 */
.L_x_996:
[----:B------:R-:W-:Y:S01]  /*20f0*/  ULDC UR5, c[0x0][0x168] ;  /* 0x00005a0000057ab9 */ /* 0x000fe20000000800 */
[----:B------:R-:W-:Y:S01]  /*2100*/  BSSY B0, `(.L_x_998) ;  /* 0x0000020000007945 */ /* 0x000fe20003800000 */
[----:B------:R-:W-:-:S04]  /*2110*/  UIADD3 UR5, UR5, 0x3f, URZ ;  /* 0x0000003f05057890 */ /* 0x000fc8000fffe03f */
[----:B------:R-:W-:Y:S02]  /*2120*/  USHF.R.S32.HI UR6, URZ, 0x1f, UR5 ;  /* 0x0000001f3f067899 */ /* 0x000fe40008011405 */
[----:B------:R-:W-:Y:S02]  /*2130*/  UIMAD UR7, UR13, -0x40, UR5 ;  /* 0xffffffc00d0778a4 */ /* 0x000fe4000f8e0205 */
[----:B------:R-:W-:-:S04]  /*2140*/  ULEA.HI UR6, UR6, UR5, URZ, 0x6 ;  /* 0x0000000506067291 */ /* 0x000fc8000f8f303f */
[----:B------:R-:W-:-:S04]  /*2150*/  ULOP3.LUT UR6, UR6, 0xffffffc0, URZ, 0xc0, !UPT ;  /* 0xffffffc006067892 */ /* 0x000fc8000f8ec03f */
[----:B------:R-:W-:-:S06]  /*2160*/  UIADD3 UR6, UR7, UR6, -UR5 ;  /* 0x0000000607067290 */ /* 0x000fcc000fffe805 */
[----:B------:R-:W-:-:S04]  /*2170*/  ISETP.GE.AND P0, PT, R0, UR6, PT ;  /* 0x0000000600007c0c */ /* 0x000fc8000bf06270 */
[----:B------:R-:W-:-:S13]  /*2180*/  ISETP.GT.OR P0, PT, R0, 0x3f, P0 ;  /* 0x0000003f0000780c */ /* 0x000fda0000704670 */
[----:B------:R-:W-:Y:S05]  /*2190*/  @P0 BRA `(.L_x_999) ;  /* 0x0000016000000947 */ /* 0x000fea0003800000 */
[----:B0-----:R-:W-:Y:S01]  /*21a0*/  IMAD.U32 R4, RZ, RZ, UR4 ;  /* 0x00000004ff047e24 */ /* 0x001fe2000f8e00ff */
[----:B------:R-:W-:Y:S01]  /*21b0*/  SHF.R.S32.HI R3, RZ, 0x1f, R0 ;  /* 0x0000001fff037819 */ /* 0x000fe20000011400 */
[----:B------:R-:W-:Y:S01]  /*21c0*/  ULDC.64 UR6, c[0x0][0x1f8] ;  /* 0x00007e0000067ab9 */ /* 0x000fe20000000a00 */
[----:B------:R-:W-:Y:S01]  /*21d0*/  IADD3 R2, P0, R0, UR4, RZ ;  /* 0x0000000400027c10 */ /* 0x000fe2000ff1e0ff */
[----:B------:R-:W-:Y:S01]  /*21e0*/  UIMAD UR5, UR15, UR6, URZ ;  /* 0x000000060f0572a4 */ /* 0x000fe2000f8e023f */
[----:B------:R-:W-:Y:S01]  /*21f0*/  MOV R5, UR12 ;  /* 0x0000000c00057c02 */ /* 0x000fe20008000f00 */
[----:B------:R-:W-:Y:S01]  /*2200*/  FMUL.FTZ R6, R96, 1.4426950216293334961 ;  /* 0x3fb8aa3b60067820 */ /* 0x000fe20000410000 */
[----:B------:R-:W-:Y:S01]  /*2210*/  LEA.HI.X.SX32 R3, R4, R3, 0x1, P0 ;  /* 0x0000000304037211 */ /* 0x000fe200000f0eff */
[----:B------:R-:W-:Y:S01]  /*2220*/  UIMAD UR5, UR12, UR7, UR5 ;  /* 0x000000070c0572a4 */ /* 0x000fe2000f8e0205 */
[----:B------:R-:W-:Y:S02]  /*2230*/  FSETP.NEU.FTZ.AND P0, PT, R96, -INF , PT ;  /* 0xff8000006000780b */ /* 0x000fe40003f1d000 */
[----:B------:R-:W-:Y:S01]  /*2240*/  ULDC.64 UR6, c[0x0][0x200] ;  /* 0x0000800000067ab9 */ /* 0x000fe20000000a00 */
[----:B------:R-:W-:Y:S01]  /*2250*/  IMAD.WIDE.U32 R2, R5, c[0x0][0x1f8], R2 ;  /* 0x00007e0005027a25 */ /* 0x000fe200078e0002 */
[----:B------:R-:W-:-:S03]  /*2260*/  UIMAD UR6, UR18, UR6, URZ ;  /* 0x00000006120672a4 */ /* 0x000fc6000f8e023f */
[----:B------:R-:W-:Y:S01]  /*2270*/  IMAD.U32 R5, RZ, RZ, UR14 ;  /* 0x0000000eff057e24 */ /* 0x000fe2000f8e00ff */
[----:B------:R-:W-:Y:S01]  /*2280*/  IADD3 R3, R3, UR5, RZ ;  /* 0x0000000503037c10 */ /* 0x000fe2000fffe0ff */
[----:B------:R-:W-:-:S04]  /*2290*/  UIMAD UR6, UR14, UR7, UR6 ;  /* 0x000000070e0672a4 */ /* 0x000fc8000f8e0206 */
[----:B------:R-:W-:-:S05]  /*22a0*/  IMAD.WIDE.U32 R2, R5, c[0x0][0x200], R2 ;  /* 0x0000800005027a25 */ /* 0x000fca00078e0002 */
[----:B------:R-:W-:Y:S02]  /*22b0*/  IADD3 R3, R3, UR6, RZ ;  /* 0x0000000603037c10 */ /* 0x000fe4000fffe0ff */
[----:B------:R-:W-:-:S04]  /*22c0*/  LEA R4, P1, R2, c[0x0][0x1f0], 0x2 ;  /* 0x00007c0002047a11 */ /* 0x000fc800078210ff */
[----:B------:R-:W-:Y:S02]  /*22d0*/  LEA.HI.X R5, R2, c[0x0][0x1f4], R3, 0x2, P1 ;  /* 0x00007d0002057a11 */ /* 0x000fe400008f1403 */
[----:B------:R-:W-:-:S05]  /*22e0*/  FSEL R3, R6, RZ, P0 ;  /* 0x000000ff06037208 */ /* 0x000fca0000000000 */
[----:B------:R0:W-:Y:S02]  /*22f0*/  STG.E [R4.64], R3 ;  /* 0x0000000304007986 */ /* 0x0001e4000c10190a */
.L_x_999:
[----:B------:R-:W-:Y:S05]  /*2300*/  BSYNC B0 ;  /* 0x0000000000007941 */ /* 0x000fea0003800000 */
.L_x_998:
[----:B------:R-:W-:Y:S01]  /*2310*/  USHF.L.U32 UR5, UR13, 0xe, URZ ;  /* 0x0000000e0d057899 */ /* 0x000fe2000800063f */
[----:B------:R-:W-:Y:S01]  /*2320*/  IMAD.SHL.U32 R2, R0, 0x4, RZ ;  /* 0x0000000400027824 */ /* 0x000fe200078e00ff */
[----:B------:R-:W-:Y:S01]  /*2330*/  ULDC.64 UR6, c[0x0][0x220] ;  /* 0x0000880000067ab9 */ /* 0x000fe20000000a00 */
[----:B0-----:R-:W-:-:S03]  /*2340*/  IMAD.U32 R5, RZ, RZ, UR12 ;  /* 0x0000000cff057e24 */ /* 0x001fc6000f8e00ff */
[----:B------:R-:W-:Y:S02]  /*2350*/  SHF.R.S32.HI R3, RZ, 0x1f, R2 ;  /* 0x0000001fff037819 */ /* 0x000fe40000011402 */
[----:B------:R-:W-:Y:S02]  /*2360*/  IADD3 R2, P0, R2, UR5, RZ ;  /* 0x0000000502027c10 */ /* 0x000fe4000ff1e0ff */
[----:B------:R-:W-:Y:S01]  /*2370*/  MOV R4, UR5 ;  /* 0x0000000500047c02 */ /* 0x000fe20008000f00 */
[----:B------:R-:W-:-:S03]  /*2380*/  UIMAD UR5, UR15, UR6, URZ ;  /* 0x000000060f0572a4 */ /* 0x000fc6000f8e023f */
[----:B------:R-:W-:Y:S01]  /*2390*/  LEA.HI.X.SX32 R3, R4, R3, 0x1, P0 ;  /* 0x0000000304037211 */ /* 0x000fe200000f0eff */
[----:B------:R-:W-:Y:S01]  /*23a0*/  UIMAD UR5, UR12, UR7, UR5 ;  /* 0x000000070c0572a4 */ /* 0x000fe2000f8e0205 */
[----:B------:R-:W-:Y:S02]  /*23b0*/  ISETP.NE.U32.AND P0, PT, RZ, c[0x0][0x238], PT ;  /* 0x00008e00ff007a0c */ /* 0x000fe40003f05070 */
[----:B------:R-:W-:Y:S01]  /*23c0*/  ULDC.64 UR6, c[0x0][0x228] ;  /* 0x00008a0000067ab9 */ /* 0x000fe20000000a00 */
[----:B------:R-:W-:Y:S01]  /*23d0*/  IMAD.WIDE.U32 R2, R5, c[0x0][0x220], R2 ;  /* 0x0000880005027a25 */ /* 0x000fe200078e0002 */
[----:B------:R-:W-:Y:S01]  /*23e0*/  UIMAD UR6, UR18, UR6, URZ ;  /* 0x00000006120672a4 */ /* 0x000fe2000f8e023f */
[----:B------:R-:W-:Y:S02]  /*23f0*/  ISETP.NE.AND.EX P0, PT, RZ, c[0x0][0x23c], PT, P0 ;  /* 0x00008f00ff007a0c */ /* 0x000fe40003f05300 */
[----:B------:R-:W-:Y:S01]  /*2400*/  IMAD.U32 R5, RZ, RZ, UR14 ;  /* 0x0000000eff057e24 */ /* 0x000fe2000f8e00ff */
[----:B------:R-:W-:Y:S01]  /*2410*/  IADD3 R3, R3, UR5, RZ ;  /* 0x0000000503037c10 */ /* 0x000fe2000fffe0ff */
[----:B------:R-:W-:Y:S01]  /*2420*/  UIMAD UR6, UR14, UR7, UR6 ;  /* 0x000000070e0672a4 */ /* 0x000fe2000f8e0206 */
[----:B------:R-:W-:-:S03]  /*2430*/  ISETP.NE.OR P0, PT, R0, RZ, !P0 ;  /* 0x000000ff0000720c */ /* 0x000fc60004705670 */
[----:B------:R-:W-:-:S05]  /*2440*/  IMAD.WIDE.U32 R2, R5, c[0x0][0x228], R2 ;  /* 0x00008a0005027a25 */ /* 0x000fca00078e0002 */
[----:B------:R-:W-:Y:S02]  /*2450*/  IADD3 R3, R3, UR6, RZ ;  /* 0x0000000603037c10 */ /* 0x000fe4000fffe0ff */
[----:B------:R-:W-:-:S04]  /*2460*/  LEA R4, P1, R2, c[0x0][0x208], 0x2 ;  /* 0x0000820002047a11 */ /* 0x000fc800078210ff */
[----:B------:R-:W-:-:S05]  /*2470*/  LEA.HI.X R5, R2, c[0x0][0x20c], R3, 0x2, P1 ;  /* 0x0000830002057a11 */ /* 0x000fca00008f1403 */
[----:B------:R0:W-:Y:S04]  /*2480*/  STG.E.128 [R4.64], RZ ;  /* 0x000000ff04007986 */ /* 0x0001e8000c101d0a */
[----:B------:R0:W-:Y:S04]  /*2490*/  STG.E.128 [R4.64+0x1000], RZ ;  /* 0x001000ff04007986 */ /* 0x0001e8000c101d0a */
        /* <DEDUP_REMOVED lines=15> */
[----:B------:R-:W-:Y:S02]  /*2590*/  ULDC UR4, c[0x0][0x230] ;  /* 0x00008c0000047ab9 */ /* 0x000fe40000000800 */
[----:B------:R-:W-:-:S02]  /*25a0*/  UIMAD UR4, UR13, UR4, UR14 ;  /* 0x000000040d0472a4 */ /* 0x000fc4000f8e020e */
[----:B------:R-:W-:Y:S02]  /*25b0*/  ULDC UR6, c[0x0][0x170] ;  /* 0x00005c0000067ab9 */ /* 0x000fe40000000800 */
[----:B------:R-:W-:Y:S02]  /*25c0*/  UIMAD UR6, UR4, UR6, UR12 ;  /* 0x00000006040672a4 */ /* 0x000fe4000f8e020c */
[----:B------:R-:W-:Y:S02]  /*25d0*/  UMOV UR7, 0x4 ;  /* 0x0000000400077882 */ /* 0x000fe40000000000 */
[----:B------:R-:W-:Y:S02]  /*25e0*/  ULDC.64 UR4, c[0x0][0x238] ;  /* 0x00008e0000047ab9 */ /* 0x000fe40000000a00 */
[----:B------:R-:W-:-:S06]  /*25f0*/  UIMAD.WIDE UR4, UR6, UR7, UR4 ;  /* 0x00000007060472a5 */ /* 0x000fcc000f8e0204 */
[----:B------:R-:W-:Y:S01]  /*2600*/  MOV R2, UR4 ;  /* 0x0000000400027c02 */ /* 0x000fe20008000f00 */
[----:B------:R-:W-:-:S05]  /*2610*/  IMAD.U32 R3, RZ, RZ, UR5 ;  /* 0x00000005ff037e24 */ /* 0x000fca000f8e00ff */
[----:B------:R-:W-:Y:S01]  /*2620*/  STG.E [R2.64], RZ ;  /* 0x000000ff02007986 */ /* 0x000fe2000c10190a */
[----:B------:R-:W-:Y:S05]  /*2630*/  EXIT ;  /* 0x000000000000794d */ /* 0x000fea0003800000 */
.L_x_1000:
        /* <DEDUP_REMOVED lines=12> */
.L_x_1171:


//--------------------- .text._ZN7cutlass13device_kernelIN5flash19enable_sm80_to_sm89INS1_16FlashAttnBwdSm80INS1_25CollectiveMainloopBwdSm80ILi1ELi1EN4cute5tupleIJNS5_1CILi64EEES8_NS7_ILi256EEEEEENS_10bfloat16_tEfNS_4arch4Sm80ELb1ELb0ELb1ELb1ELb0ELb0ELb0ELb0ELi2ELi4ELi2ELi2ELb0EEENS1_21CollectiveEpilogueBwdISA_SB_SD_Li256ELb1ELb0ELi4EEENS1_25SingleTileBwdLPTSchedulerILb1ELi64ELb0EEEEEEEEEvNT_6ParamsE --------------------------
	.section	.text._ZN7cutlass13device_kernelIN5flash19enable_sm80_to_sm89INS1_16FlashAttnBwdSm80INS1_25CollectiveMainloopBwdSm80ILi1ELi1EN4cute5tupleIJNS5_1CILi64EEES8_NS7_ILi256EEEEEENS_10bfloat16_tEfNS_4arch4Sm80ELb1ELb0ELb1ELb1ELb0ELb0ELb0ELb0ELi2ELi4ELi2ELi2ELb0EEENS1_21CollectiveEpilogueBwdISA_SB_SD_Li256ELb1ELb0ELi4EEENS1_25SingleTileBwdLPTSchedulerILb1ELi64ELb0EEEEEEEEEvNT_6ParamsE,"ax",@progbits
	.sectioninfo	@"SHI_REGISTERS=255"
	.align	128
.text._ZN7cutlass13device_kernelIN5flash19enable_sm80_to_sm89INS1_16FlashAttnBwdSm80INS1_25CollectiveMainloopBwdSm80ILi1ELi1EN4cute5tupleIJNS5_1CILi64EEES8_NS7_ILi256EEEEEENS_10bfloat16_tEfNS_4arch4Sm80ELb1ELb0ELb1ELb1ELb0ELb0ELb0ELb0ELi2ELi4ELi2ELi2ELb0EEENS1_21CollectiveEpilogueBwdISA_SB_SD_Li256ELb1ELb0ELi4EEENS1_25SingleTileBwdLPTSchedulerILb1ELi64ELb0EEEEEEEEEvNT_6ParamsE:
        .type           _ZN7cutlass13device_kernelIN5flash19enable_sm80_to_sm89INS1_16FlashAttnBwdSm80INS1_25CollectiveMainloopBwdSm80ILi1ELi1EN4cute5tupleIJNS5_1CILi64EEES8_NS7_ILi256EEEEEENS_10bfloat16_tEfNS_4arch4Sm80ELb1ELb0ELb1ELb1ELb0ELb0ELb0ELb0ELi2ELi4ELi2ELi2ELb0EEENS1_21CollectiveEpilogueBwdISA_SB_SD_Li256ELb1ELb0ELi4EEENS1_25SingleTileBwdLPTSchedulerILb1ELi64ELb0EEEEEEEEEvNT_6ParamsE,@function
        .size           _ZN7cutlass13device_kernelIN5flash19enable_sm80_to_sm89INS1_16FlashAttnBwdSm80INS1_25CollectiveMainloopBwdSm80ILi1ELi1EN4cute5tupleIJNS5_1CILi64EEES8_NS7_ILi256EEEEEENS_10bfloat16_tEfNS_4arch4Sm80ELb1ELb0ELb1ELb1ELb0ELb0ELb0ELb0ELi2ELi4ELi2ELi2ELb0EEENS1_21CollectiveEpilogueBwdISA_SB_SD_Li256ELb1ELb0ELi4EEENS1_25SingleTileBwdLPTSchedulerILb1ELi64ELb0EEEEEEEEEvNT_6ParamsE,(.L_x_1172 - _ZN7cutlass13device_kernelIN5flash19enable_sm80_to_sm89INS1_16FlashAttnBwdSm80INS1_25CollectiveMainloopBwdSm80ILi1ELi1EN4cute5tupleIJNS5_1CILi64EEES8_NS7_ILi256EEEEEENS_10bfloat16_tEfNS_4arch4Sm80ELb1ELb0ELb1ELb1ELb0ELb0ELb0ELb0ELi2ELi4ELi2ELi2ELb0EEENS1_21CollectiveEpilogueBwdISA_SB_SD_Li256ELb1ELb0ELi4EEENS1_25SingleTileBwdLPTSchedulerILb1ELi64ELb0EEEEEEEEEvNT_6ParamsE)
        .other          _ZN7cutlass13device_kernelIN5flash19enable_sm80_to_sm89INS1_16FlashAttnBwdSm80INS1_25CollectiveMainloopBwdSm80ILi1ELi1EN4cute5tupleIJNS5_1CILi64EEES8_NS7_ILi256EEEEEENS_10bfloat16_tEfNS_4arch4Sm80ELb1ELb0ELb1ELb1ELb0ELb0ELb0ELb0ELi2ELi4ELi2ELi2ELb0EEENS1_21CollectiveEpilogueBwdISA_SB_SD_Li256ELb1ELb0ELi4EEENS1_25SingleTileBwdLPTSchedulerILb1ELi64ELb0EEEEEEEEEvNT_6ParamsE,@"STO_CUDA_ENTRY STV_DEFAULT"
_ZN7cutlass13device_kernelIN5flash19enable_sm80_to_sm89INS1_16FlashAttnBwdSm80INS1_25CollectiveMainloopBwdSm80ILi1ELi1EN4cute5tupleIJNS5_1CILi64EEES8_NS7_ILi256EEEEEENS_10bfloat16_tEfNS_4arch4Sm80ELb1ELb0ELb1ELb1ELb0ELb0ELb0ELb0ELi2ELi4ELi2ELi2ELb0EEENS1_21CollectiveEpilogueBwdISA_SB_SD_Li256ELb1ELb0ELi4EEENS1_25SingleTileBwdLPTSchedulerILb1ELi64ELb0EEEEEEEEEvNT_6ParamsE:
        /* <DEDUP_REMOVED lines=31> */
.L_x_1002:
        /* <DEDUP_REMOVED lines=8> */
.L_x_1003:
        /* <DEDUP_REMOVED lines=22> */
.L_x_1004:
        /* <DEDUP_REMOVED lines=14> */
.L_x_1006:
[----:B------:R-:W-:Y:S02]  /*04b0*/  ULDC UR5, c[0x0][0x3d4] ;  /* 0x0000f50000057ab9 */ /* 0x000fe40000000800 */
.L_x_1005:
[----:B------:R-:W-:-:S04]  /*04c0*/  UIADD3 UR5, UR5, 0x3f, URZ ;  /* 0x0000003f05057890 */ /* 0x000fc8000fffe03f */
[----:B------:R-:W-:-:S04]  /*04d0*/  USHF.R.S32.HI UR4, URZ, 0x1f, UR5 ;  /* 0x0000001f3f047899 */ /* 0x000fc80008011405 */
[----:B------:R-:W-:-:S04]  /*04e0*/  ULEA.HI UR4, UR4, UR5, URZ, 0x6 ;  /* 0x0000000504047291 */ /* 0x000fc8000f8f303f */
[----:B------:R-:W-:-:S04]  /*04f0*/  USHF.R.S32.HI UR4, URZ, 0x6, UR4 ;  /* 0x000000063f047899 */ /* 0x000fc80008011404 */
[----:B------:R-:W-:-:S04]  /*0500*/  UISETP.GE.AND UP0, UPT, UR20, UR4, UPT ;  /* 0x000000041400728c */ /* 0x000fc8000bf06270 */
[----:B------:R-:W-:Y:S01]  /*0510*/  USEL UR18, UR18, 0xffffffff, !UP0 ;  /* 0xffffffff12127887 */ /* 0x000fe2000c000000 */
[----:B------:R-:W-:Y:S05]  /*0520*/  BRA `(.L_x_1007) ;  /* 0x0000049000007947 */ /* 0x000fea0003800000 */
.L_x_1001:
        /* <DEDUP_REMOVED lines=22> */
.L_x_1008:
        /* <DEDUP_REMOVED lines=8> */
.L_x_1009:
        /* <DEDUP_REMOVED lines=22> */
.L_x_1010:
        /* <DEDUP_REMOVED lines=14> */
.L_x_1012:
[----:B------:R-:W-:Y:S02]  /*0950*/  ULDC UR5, c[0x0][0x3d4] ;  /* 0x0000f50000057ab9 */ /* 0x000fe40000000800 */
.L_x_1011:
[----:B------:R-:W-:-:S04]  /*0960*/  UIADD3 UR5, UR5, 0x3f, URZ ;  /* 0x0000003f05057890 */ /* 0x000fc8000fffe03f */
[----:B------:R-:W-:-:S04]  /*0970*/  USHF.R.S32.HI UR4, URZ, 0x1f, UR5 ;  /* 0x0000001f3f047899 */ /* 0x000fc80008011405 */
[----:B------:R-:W-:-:S04]  /*0980*/  ULEA.HI UR4, UR4, UR5, URZ, 0x6 ;  /* 0x0000000504047291 */ /* 0x000fc8000f8f303f */
[----:B------:R-:W-:-:S04]  /*0990*/  USHF.R.S32.HI UR4, URZ, 0x6, UR4 ;  /* 0x000000063f047899 */ /* 0x000fc80008011404 */
[----:B------:R-:W-:-:S04]  /*09a0*/  UISETP.GE.AND UP0, UPT, UR20, UR4, UPT ;  /* 0x000000041400728c */ /* 0x000fc8000bf06270 */
[----:B------:R-:W-:-:S06]  /*09b0*/  USEL UR18, UR18, 0xffffffff, !UP0 ;  /* 0xffffffff12127887 */ /* 0x000fcc000c000000 */
.L_x_1007:
        /* <DEDUP_REMOVED lines=49> */
.L_x_1013:
        /* <DEDUP_REMOVED lines=10> */
.L_x_1014:
[----:B------:R-:W-:Y:S05]  /*0d70*/  @!P2 BRA `(.L_x_1015) ;  /* 0x000000500000a947 */ /* 0x000fea0003800000 */
[----:B------:R1:W2:Y:S04]  /*0d80*/  LDG.E R0, [R2.64] ;  /* 0x0000001602007981 */ /* 0x0002a8000c1e1900 */
[----:B-1----:R-:W3:Y:S01]  /*0d90*/  LDG.E R2, [R2.64+0x4] ;  /* 0x0000041602027981 */ /* 0x002ee2000c1e1900 */
[----:B--2---:R-:W1:Y:S08]  /*0da0*/  R2UR UR16, R0 ;  /* 0x00000000001073c2 */ /* 0x004e7000000e0000 */
[----:B---3--:R-:W1:Y:S02]  /*0db0*/  R2UR UR4, R2 ;  /* 0x00000000020473c2 */ /* 0x008e6400000e0000 */
[----:B-1----:R-:W-:-:S06]  /*0dc0*/  UIADD3 UR16, -UR16, UR4, URZ ;  /* 0x0000000410107290 */ /* 0x002fcc000fffe13f */
.L_x_1015:
        /* <DEDUP_REMOVED lines=10> */
[----:B------:R-:W-:Y:S01]  /*0e70*/  IMAD.MOV.U32 R7, RZ, RZ, RZ ;  /* 0x000000ffff077224 */ /* 0x000fe200078e00ff */
[----:B------:R-:W-:Y:S01]  /*0e80*/  CS2R R152, SRZ ;  /* 0x0000000000987805 */ /* 0x000fe2000001ff00 */
[----:B------:R-:W-:Y:S01]  /*0e90*/  USHF.R.S32.HI UR15, URZ, 0x1f, UR4 ;  /* 0x0000001f3f0f7899 */ /* 0x000fe20008011404 */
[----:B------:R-:W-:Y:S01]  /*0ea0*/  IMAD.MOV.U32 R154, RZ, RZ, RZ ;  /* 0x000000ffff9a7224 */ /* 0x000fe200078e00ff */
[----:B------:R-:W-:Y:S01]  /*0eb0*/  MOV R9, RZ ;  /* 0x000000ff00097202 */ /* 0x000fe20000000f00 */
        /* <DEDUP_REMOVED lines=82> */
[----:B------:R-:W-:Y:S01]  /*13e0*/  ULDC.64 UR6, c[0x0][0x248] ;  /* 0x0000920000067ab9 */ /* 0x000fe20000000a00 */
[----:B------:R-:W-:Y:S01]  /*13f0*/  IMAD.SHL.U32 R3, R101, 0x4, RZ ;  /* 0x0000000465037824 */ /* 0x000fe200078e00ff */
[----:B------:R-:W-:Y:S01]  /*1400*/  UISETP.NE.AND UP0, UPT, UR6, 0x1, UPT ;  /* 0x000000010600788c */ /* 0x000fe2000bf05270 */
[-C--:B------:R-:W-:Y:S01]  /*1410*/  LEA.HI R5, R36, R101.reuse, RZ, 0x3 ;  /* 0x0000006524057211 */ /* 0x080fe200078f18ff */
[----:B------:R-:W-:Y:S01]  /*1420*/  USHF.R.S32.HI UR6, URZ, 0x1f, UR9 ;  /* 0x0000001f3f067899 */ /* 0x000fe20008011409 */
[----:B------:R-:W-:Y:S01]  /*1430*/  IMAD.U32 R10, RZ, RZ, UR20 ;  /* 0x00000014ff0a7e24 */ /* 0x000fe2000f8e00ff */
[----:B------:R-:W-:Y:S01]  /*1440*/  UIMAD.WIDE.U32 UR10, UR19, UR7, URZ ;  /* 0x00000007130a72a5 */ /* 0x000fe2000f8e003f */
[----:B------:R-:W-:Y:S01]  /*1450*/  SHF.R.S32.HI R248, RZ, 0x3, R5 ;  /* 0x00000003fff87819 */ /* 0x000fe20000011405 */
[----:B------:R-:W-:Y:S01]  /*1460*/  USHF.R.S32.HI UR24, URZ, 0x1f, UR19 ;  /* 0x0000001f3f187899 */ /* 0x000fe20008011413 */
[----:B------:R-:W-:Y:S01]  /*1470*/  IMAD.MOV.U32 R32, RZ, RZ, c[0x0][0x1ac] ;  /* 0x00006b00ff207624 */ /* 0x000fe200078e00ff */
[----:B------:R-:W-:Y:S01]  /*1480*/  USHF.L.U32 UR7, UR9, 0x8, URZ ;  /* 0x0000000809077899 */ /* 0x000fe2000800063f */
[----:B------:R-:W-:Y:S01]  /*1490*/  SHF.R.S32.HI R0, RZ, 0x1f, R248 ;  /* 0x0000001fff007819 */ /* 0x000fe200000114f8 */
[----:B------:R-:W-:Y:S01]  /*14a0*/  ULDC.64 UR4, c[0x0][0x270] ;  /* 0x00009c0000047ab9 */ /* 0x000fe20000000a00 */
[C---:B-----5:R-:W-:Y:S01]  /*14b0*/  IADD3 R6, P0, R248.reuse, R8, RZ ;  /* 0x00000008f8067210 */ /* 0x060fe20007f1e0ff */
[----:B------:R-:W-:Y:S01]  /*14c0*/  UIMAD UR4, UR24, UR4, URZ ;  /* 0x00000004180472a4 */ /* 0x000fe2000f8e023f */
[----:B------:R-:W-:Y:S01]  /*14d0*/  IADD3 R13, P1, R248, R14, RZ ;  /* 0x0000000ef80d7210 */ /* 0x000fe20007f3e0ff */
[----:B------:R-:W-:Y:S01]  /*14e0*/  UMOV UR21, UR19 ;  /* 0x0000001300157c82 */ /* 0x000fe20008000000 */
[-C--:B------:R-:W-:Y:S01]  /*14f0*/  LEA.HI.X.SX32 R7, R8, R0.reuse, 0x1, P0 ;  /* 0x0000000008077211 */ /* 0x080fe200000f0eff */
[----:B------:R-:W-:Y:S01]  /*1500*/  IMAD.U32 R8, RZ, RZ, UR19 ;  /* 0x00000013ff087e24 */ /* 0x000fe2000f8e00ff */
[C---:B------:R-:W-:Y:S01]  /*1510*/  IADD3 R2, P0, R3.reuse, UR9, RZ ;  /* 0x0000000903027c10 */ /* 0x040fe2000ff1e0ff */
[----:B------:R-:W-:Y:S01]  /*1520*/  UIMAD UR8, UR19, UR5, UR4 ;  /* 0x00000005130872a4 */ /* 0x000fe2000f8e0204 */
[----:B------:R-:W-:Y:S01]  /*1530*/  LEA.HI.X.SX32 R14, R14, R0, 0x1, P1 ;  /* 0x000000000e0e7211 */ /* 0x000fe200008f0eff */
[----:B------:R-:W-:Y:S01]  /*1540*/  IMAD.U32 R0, RZ, RZ, UR19 ;  /* 0x00000013ff007e24 */ /* 0x000fe2000f8e00ff */
[----:B------:R-:W-:Y:S01]  /*1550*/  LEA.HI.X.SX32 R3, R3, UR6, 0x1, P0 ;  /* 0x0000000603037c11 */ /* 0x000fe200080f0eff */
[----:B------:R-:W-:Y:S01]  /*1560*/  USHF.R.S32.HI UR6, URZ, 0x1f, UR7 ;  /* 0x0000001f3f067899 */ /* 0x000fe20008011407 */
[----:B------:R-:W-:Y:S01]  /*1570*/  IADD3 R4, P0, R101, UR7, RZ ;  /* 0x0000000765047c10 */ /* 0x000fe2000ff1e0ff */
[----:B------:R-:W-:Y:S01]  /*1580*/  ULDC UR4, c[0x0][0x250] ;  /* 0x0000940000047ab9 */ /* 0x000fe20000000800 */
[----:B------:R-:W-:Y:S01]  /*1590*/  IMAD.WIDE R10, R10, 0x40, R6 ;  /* 0x000000400a0a7825 */ /* 0x000fe200078e0206 */
[----:B------:R-:W-:Y:S01]  /*15a0*/  @UP0 USHF.R.U32.HI UR21, URZ, UR4, UR11 ;  /* 0x000000043f150299 */ /* 0x000fe2000801160b */
[----:B------:R-:W-:Y:S01]  /*15b0*/  LEA.HI R33, R36, R101, RZ, 0x2 ;  /* 0x0000006524217211 */ /* 0x000fe200078f10ff */
[----:B------:R-:W-:Y:S01]  /*15c0*/  USHF.R.S32.HI UR11, URZ, 0x1f, UR18 ;  /* 0x0000001f3f0b7899 */ /* 0x000fe20008011412 */
[--C-:B------:R-:W-:Y:S01]  /*15d0*/  IMAD.WIDE.U32 R8, R8, c[0x0][0x270], R2.reuse ;  /* 0x00009c0008087a25 */ /* 0x100fe200078e0002 */
[----:B------:R-:W-:Y:S01]  /*15e0*/  USHF.R.S32.HI UR12, URZ, 0x1f, UR21 ;  /* 0x0000001f3f0c7899 */ /* 0x000fe20008011415 */
[----:B------:R-:W-:Y:S01]  /*15f0*/  CS2R R162, SRZ ;  /* 0x0000000000a27805 */ /* 0x000fe2000001ff00 */
[----:B------:R-:W-:Y:S01]  /*1600*/  ULDC.64 UR4, c[0x0][0x1e0] ;  /* 0x0000780000047ab9 */ /* 0x000fe20000000a00 */
[C---:B------:R-:W-:Y:S01]  /*1610*/  IMAD.WIDE.U32 R28, R0.reuse, c[0x0][0x288], R2 ;  /* 0x0000a200001c7a25 */ /* 0x040fe200078e0002 */
[----:B------:R-:W-:Y:S01]  /*1620*/  LOP3.LUT R2, R5, 0xfffffff8, RZ, 0xc0, !PT ;  /* 0xfffffff805027812 */ /* 0x000fe200078ec0ff */
[----:B------:R-:W-:Y:S01]  /*1630*/  UIMAD UR4, UR12, UR4, URZ ;  /* 0x000000040c0472a4 */ /* 0x000fe2000f8e023f */
[C---:B------:R-:W-:Y:S01]  /*1640*/  LEA.HI.X.SX32 R5, R101.reuse, UR6, 0x1, P0 ;  /* 0x0000000665057c11 */ /* 0x040fe200080f0eff */
[----:B------:R-:W-:Y:S01]  /*1650*/  IMAD.U32 R12, RZ, RZ, UR21 ;  /* 0x00000015ff0c7e24 */ /* 0x000fe2000f8e00ff */
[----:B------:R-:W-:Y:S01]  /*1660*/  USEL UR9, UR11, URZ, !UP1 ;  /* 0x0000003f0b097287 */ /* 0x000fe2000c800000 */
[----:B------:R-:W-:Y:S01]  /*1670*/  IMAD.IADD R31, R101, 0x1, -R2 ;  /* 0x00000001651f7824 */ /* 0x000fe200078e0a02 */
[----:B------:R-:W-:Y:S01]  /*1680*/  UIMAD UR25, UR21, UR5, UR4 ;  /* 0x00000005151972a4 */ /* 0x000fe2000f8e0204 */
[----:B------:R-:W-:Y:S01]  /*1690*/  IMAD.WIDE.U32 R26, R0, c[0x0][0x238], R4 ;  /* 0x00008e00001a7a25 */ /* 0x000fe200078e0004 */
[----:B------:R-:W-:Y:S01]  /*16a0*/  USEL UR10, UR18, URZ, !UP1 ;  /* 0x0000003f120a7287 */ /* 0x000fe2000c800000 */
[----:B------:R-:W-:Y:S01]  /*16b0*/  IADD3 R19, R9, UR8, RZ ;  /* 0x0000000809137c10 */ /* 0x000fe2000fffe0ff */
[----:B------:R-:W-:Y:S01]  /*16c0*/  ULDC.64 UR6, c[0x0][0x1e8] ;  /* 0x00007a0000067ab9 */ /* 0x000fe20000000a00 */
[----:B------:R-:W-:Y:S01]  /*16d0*/  IMAD.SHL.U32 R2, R31, 0x8, RZ ;  /* 0x000000081f027824 */ /* 0x000fe200078e00ff */
[----:B------:R-:W-:Y:S01]  /*16e0*/  ULDC.64 UR4, c[0x0][0x1b0] ;  /* 0x00006c0000047ab9 */ /* 0x000fe20000000a00 */
[----:B------:R-:W-:Y:S01]  /*16f0*/  IMAD.SHL.U32 R0, R248, 0x40, RZ ;  /* 0x00000040f8007824 */ /* 0x000fe200078e00ff */
[----:B------:R-:W-:Y:S01]  /*1700*/  UIMAD UR6, UR9, UR6, URZ ;  /* 0x00000006090672a4 */ /* 0x000fe2000f8e023f */
[----:B------:R-:W-:Y:S01]  /*1710*/  IMAD.MOV.U32 R18, RZ, RZ, R8 ;  /* 0x000000ffff127224 */ /* 0x000fe200078e0008 */
[--C-:B------:R-:W-:Y:S01]  /*1720*/  SHF.R.S32.HI R3, RZ, 0x1f, R2.reuse ;  /* 0x0000001fff037819 */ /* 0x100fe20000011402 */
[----:B------:R-:W-:Y:S01]  /*1730*/  UIMAD UR4, UR12, UR4, URZ ;  /* 0x000000040c0472a4 */ /* 0x000fe2000f8e023f */
[----:B------:R-:W-:Y:S01]  /*1740*/  LOP3.LUT R0, R0, 0x1c0, RZ, 0xc0, !PT ;  /* 0x000001c000007812 */ /* 0x000fe200078ec0ff */
[----:B------:R-:W-:Y:S01]  /*1750*/  UIMAD UR6, UR10, UR7, UR6 ;  /* 0x000000070a0672a4 */ /* 0x000fe2000f8e0206 */
[----:B------:R-:W-:Y:S01]  /*1760*/  IMAD R8, R14, c[0x0][0x178], RZ ;  /* 0x00005e000e087a24 */ /* 0x000fe200078e02ff */
[----:B------:R-:W-:Y:S01]  /*1770*/  UIMAD UR7, UR21, UR5, UR4 ;  /* 0x00000005150772a4 */ /* 0x000fe2000f8e0204 */
[--C-:B------:R-:W-:Y:S01]  /*1780*/  LOP3.LUT R6, R0, 0x38, R2.reuse, 0xf8, !PT ;  /* 0x0000003800067812 */ /* 0x100fe200078ef802 */
[----:B------:R-:W-:Y:S01]  /*1790*/  IMAD.WIDE.U32 R4, R12, c[0x0][0x1e0], R2 ;  /* 0x000078000c047a25 */ /* 0x000fe200078e0002 */
[----:B------:R-:W-:Y:S01]  /*17a0*/  SHF.R.U32.HI R0, RZ, 0x3, R0 ;  /* 0x00000003ff007819 */ /* 0x000fe20000011600 */
[----:B------:R-:W-:Y:S01]  /*17b0*/  ULDC.64 UR4, c[0x0][0x1b8] ;  /* 0x00006e0000047ab9 */ /* 0x000fe20000000a00 */
[----:B------:R-:W-:Y:S01]  /*17c0*/  IADD3 R22, R2, 0x40, RZ ;  /* 0x0000004002167810 */ /* 0x000fe20007ffe0ff */
[----:B------:R-:W-:Y:S01]  /*17d0*/  IMAD R8, R13, c[0x0][0x17c], R8 ;  /* 0x00005f000d087a24 */ /* 0x000fe200078e0208 */
[----:B------:R-:W-:Y:S01]  /*17e0*/  LOP3.LUT R20, R6, R0, RZ, 0x3c, !PT ;  /* 0x0000000006147212 */ /* 0x000fe200078e3cff */
[----:B------:R-:W-:Y:S01]  /*17f0*/  IMAD.MOV.U32 R6, RZ, RZ, R4 ;  /* 0x000000ffff067224 */ /* 0x000fe200078e0004 */
[----:B------:R-:W-:Y:S01]  /*1800*/  IADD3 R7, R5, UR25, RZ ;  /* 0x0000001905077c10 */ /* 0x000fe2000fffe0ff */
[----:B------:R-:W-:Y:S01]  /*1810*/  IMAD.WIDE.U32 R4, R12, c[0x0][0x1b0], R2 ;  /* 0x00006c000c047a25 */ /* 0x000fe200078e0002 */
[----:B------:R-:W-:Y:S01]  /*1820*/  UIMAD UR4, UR9, UR4, URZ ;  /* 0x00000004090472a4 */ /* 0x000fe2000f8e023f */
[----:B------:R-:W-:Y:S01]  /*1830*/  ISETP.GE.AND P2, PT, R2, c[0x0][0x1cc], PT ;  /* 0x0000730002007a0c */ /* 0x000fe20003f46270 */
[----:B------:R-:W-:Y:S01]  /*1840*/  USEL UR12, UR18, URZ, !UP2 ;  /* 0x0000003f120c7287 */ /* 0x000fe2000d000000 */
[----:B------:R-:W-:Y:S01]  /*1850*/  IMAD.U32 R12, RZ, RZ, UR10 ;  /* 0x0000000aff0c7e24 */ /* 0x000fe2000f8e00ff */
[----:B------:R-:W-:Y:S01]  /*1860*/  IADD3 R5, R5, UR7, RZ ;  /* 0x0000000705057c10 */ /* 0x000fe2000fffe0ff */
[----:B------:R-:W-:Y:S01]  /*1870*/  IMAD R0, R14, c[0x0][0x208], RZ ;  /* 0x000082000e007a24 */ /* 0x000fe200078e02ff */
[----:B------:R-:W-:Y:S01]  /*1880*/  UIMAD UR4, UR10, UR5, UR4 ;  /* 0x000000050a0472a4 */ /* 0x000fe2000f8e0204 */
[----:B------:R-:W-:Y:S01]  /*1890*/  IMAD.WIDE.U32 R6, R12, c[0x0][0x1e8], R6 ;  /* 0x00007a000c067a25 */ /* 0x000fe200078e0006 */
[----:B------:R-:W-:Y:S01]  /*18a0*/  UIADD3 UR10, -UR13, UR16, URZ ;  /* 0x000000100d0a7290 */ /* 0x000fe2000fffe13f */
[C---:B------:R-:W-:Y:S01]  /*18b0*/  IADD3 R23, R2.reuse, 0x80, RZ ;  /* 0x0000008002177810 */ /* 0x040fe20007ffe0ff */
[----:B------:R-:W-:Y:S01]  /*18c0*/  USHF.R.S32.HI UR8, URZ, 0x1f, UR15 ;  /* 0x0000001f3f087899 */ /* 0x000fe2000801140f */
[----:B------:R-:W-:Y:S01]  /*18d0*/  IMAD R24, R13, c[0x0][0x20c], R0 ;  /* 0x000083000d187a24 */ /* 0x000fe200078e0200 */
[----:B------:R-:W-:Y:S01]  /*18e0*/  IADD3 R7, R7, UR6, RZ ;  /* 0x0000000607077c10 */ /* 0x000fe2000fffe0ff */
[--C-:B------:R-:W-:Y:S01]  /*18f0*/  IMAD.WIDE.U32 R14, R13, c[0x0][0x178], R2.reuse ;  /* 0x00005e000d0e7a25 */ /* 0x100fe200078e0002 */
[----:B------:R-:W-:Y:S01]  /*1900*/  IADD3 R25, R2, 0xc0, RZ ;  /* 0x000000c002197810 */ /* 0x000fe20007ffe0ff */
[----:B------:R-:W-:Y:S01]  /*1910*/  USEL UR11, UR11, URZ, !UP2 ;  /* 0x0000003f0b0b7287 */ /* 0x000fe2000d000000 */
[----:B------:R-:W-:Y:S01]  /*1920*/  CS2R R160, SRZ ;  /* 0x0000000000a07805 */ /* 0x000fe2000001ff00 */
[----:B------:R-:W-:Y:S01]  /*1930*/  IMAD R0, R11, c[0x0][0x1d8], RZ ;  /* 0x000076000b007a24 */ /* 0x000fe200078e02ff */
[----:B------:R-:W-:Y:S01]  /*1940*/  ISETP.GE.AND P4, PT, R25, c[0x0][0x1cc], PT ;  /* 0x0000730019007a0c */ /* 0x000fe20003f86270 */
[----:B------:R-:W-:Y:S01]  /*1950*/  IMAD.WIDE.U32 R16, R13, c[0x0][0x208], R2 ;  /* 0x000082000d107a25 */ /* 0x000fe200078e0002 */
[----:B------:R-:W-:Y:S01]  /*1960*/  USHF.L.U32 UR21, UR15, 0x6, URZ ;  /* 0x000000060f157899 */ /* 0x000fe2000800063f */
[----:B------:R-:W-:Y:S01]  /*1970*/  CS2R R158, SRZ ;  /* 0x00000000009e7805 */ /* 0x000fe2000001ff00 */
[----:B------:R-:W-:Y:S01]  /*1980*/  CS2R R156, SRZ ;  /* 0x00000000009c7805 */ /* 0x000fe2000001ff00 */
[----:B------:R-:W-:Y:S01]  /*1990*/  IMAD.WIDE.U32 R12, R12, c[0x0][0x1b8], R4 ;  /* 0x00006e000c0c7a25 */ /* 0x000fe200078e0004 */
[----:B------:R-:W-:Y:S01]  /*19a0*/  USHF.R.S32.HI UR25, URZ, 0x1f, UR21 ;  /* 0x0000001f3f197899 */ /* 0x000fe20008011415 */
[----:B------:R-:W-:Y:S01]  /*19b0*/  CS2R R154, SRZ ;  /* 0x00000000009a7805 */ /* 0x000fe2000001ff00 */
[----:B------:R-:W-:Y:S01]  /*19c0*/  CS2R R152, SRZ ;  /* 0x0000000000987805 */ /* 0x000fe2000001ff00 */
[----:B------:R-:W-:Y:S01]  /*19d0*/  IMAD.IADD R5, R15, 0x1, R8 ;  /* 0x000000010f057824 */ /* 0x000fe200078e0208 */
[----:B------:R-:W-:Y:S01]  /*19e0*/  CS2R R150, SRZ ;  /* 0x0000000000967805 */ /* 0x000fe2000001ff00 */
[----:B------:R-:W-:Y:S01]  /*19f0*/  IMAD.U32 R15, RZ, RZ, UR19 ;  /* 0x00000013ff0f7e24 */ /* 0x000fe2000f8e00ff */
[----:B------:R-:W-:Y:S01]  /*1a00*/  CS2R R148, SRZ ;  /* 0x0000000000947805 */ /* 0x000fe2000001ff00 */
[C---:B------:R-:W-:Y:S01]  /*1a10*/  IMAD R3, R10.reuse, c[0x0][0x1dc], R0 ;  /* 0x000077000a037a24 */ /* 0x040fe200078e0200 */
[----:B------:R-:W-:Y:S01]  /*1a20*/  CS2R R146, SRZ ;  /* 0x0000000000927805 */ /* 0x000fe2000001ff00 */
[----:B------:R-:W-:Y:S01]  /*1a30*/  IMAD.WIDE.U32 R8, R10, c[0x0][0x1d8], R6 ;  /* 0x000076000a087a25 */ /* 0x000fe200078e0006 */
[----:B------:R-:W-:Y:S01]  /*1a40*/  IADD3 R7, R13, UR4, RZ ;  /* 0x000000040d077c10 */ /* 0x000fe2000fffe0ff */
[----:B------:R-:W-:Y:S01]  /*1a50*/  ULDC.64 UR4, c[0x0][0x180] ;  /* 0x0000600000047ab9 */ /* 0x000fe20000000a00 */
[----:B------:R-:W-:Y:S01]  /*1a60*/  CS2R R144, SRZ ;  /* 0x0000000000907805 */ /* 0x000fe2000001ff00 */
[----:B------:R-:W-:Y:S01]  /*1a70*/  IMAD.MOV.U32 R4, RZ, RZ, R14 ;  /* 0x000000ffff047224 */ /* 0x000fe200078e000e */
[----:B------:R-:W-:Y:S01]  /*1a80*/  UIMAD UR4, UR24, UR4, URZ ;  /* 0x00000004180472a4 */ /* 0x000fe2000f8e023f */
[----:B------:R-:W-:Y:S01]  /*1a90*/  IMAD.IADD R3, R9, 0x1, R3 ;  /* 0x0000000109037824 */ /* 0x000fe200078e0203 */
[----:B------:R-:W-:Y:S01]  /*1aa0*/  CS2R R142, SRZ ;  /* 0x00000000008e7805 */ /* 0x000fe2000001ff00 */
[----:B------:R-:W-:Y:S01]  /*1ab0*/  IMAD.WIDE.U32 R14, R15, c[0x0][0x180], R4 ;  /* 0x000060000f0e7a25 */ /* 0x000fe200078e0004 */
[C---:B------:R-:W-:Y:S01]  /*1ac0*/  LEA R4, P0, R8.reuse, c[0x0][0x1c0], 0x1 ;  /* 0x0000700008047a11 */ /* 0x040fe200078008ff */
[----:B------:R-:W-:Y:S01]  /*1ad0*/  UIMAD UR6, UR19, UR5, UR4 ;  /* 0x00000005130672a4 */ /* 0x000fe2000f8e0204 */
[----:B------:R-:W-:Y:S01]  /*1ae0*/  CS2R R140, SRZ ;  /* 0x00000000008c7805 */ /* 0x000fe2000001ff00 */
[----:B------:R-:W-:Y:S01]  /*1af0*/  IMAD R0, R11, c[0x0][0x1a8], RZ ;  /* 0x00006a000b007a24 */ /* 0x000fe200078e02ff */
[----:B------:R-:W-:Y:S01]  /*1b00*/  LEA.HI.X R5, R8, c[0x0][0x1c4], R3, 0x1, P0 ;  /* 0x0000710008057a11 */ /* 0x000fe200000f0c03 */
[----:B------:R-:W-:Y:S01]  /*1b10*/  IMAD.MOV.U32 R6, RZ, RZ, R12 ;  /* 0x000000ffff067224 */ /* 0x000fe200078e000c */
[----:B------:R-:W-:Y:S01]  /*1b20*/  ULDC.64 UR4, c[0x0][0x178] ;  /* 0x00005e0000047ab9 */ /* 0x000fe20000000a00 */
[C---:B------:R-:W-:Y:S01]  /*1b30*/  IMAD R0, R10.reuse, c[0x0][0x1ac], R0 ;  /* 0x00006b000a007a24 */ /* 0x040fe200078e0200 */
[----:B------:R-:W-:Y:S01]  /*1b40*/  UIMAD.WIDE.U32 UR26, UR15, UR4, URZ ;  /* 0x000000040f1a72a5 */ /* 0x000fe2000f8e003f */
[----:B------:R-:W-:Y:S01]  /*1b50*/  IMAD.MOV.U32 R3, RZ, RZ, c[0x0][0x1d8] ;  /* 0x00007600ff037624 */ /* 0x000fe200078e00ff */
[----:B------:R-:W-:Y:S01]  /*1b60*/  UIMAD UR4, UR8, UR4, URZ ;  /* 0x00000004080472a4 */ /* 0x000fe2000f8e023f */
[----:B------:R-:W-:Y:S01]  /*1b70*/  IMAD.WIDE.U32 R10, R10, c[0x0][0x1a8], R6 ;  /* 0x00006a000a0a7a25 */ /* 0x000fe200078e0006 */
[----:B------:R-:W-:Y:S01]  /*1b80*/  CS2R R138, SRZ ;  /* 0x00000000008a7805 */ /* 0x000fe2000001ff00 */
[----:B------:R-:W-:Y:S01]  /*1b90*/  CS2R R136, SRZ ;  /* 0x0000000000887805 */ /* 0x000fe2000001ff00 */
[----:B------:R-:W-:Y:S01]  /*1ba0*/  LEA R8, P1, R3, R4, 0x6 ;  /* 0x0000000403087211 */ /* 0x000fe200078230ff */
[----:B------:R-:W-:Y:S01]  /*1bb0*/  IMAD.MOV.U32 R9, RZ, RZ, c[0x0][0x1dc] ;  /* 0x00007700ff097624 */ /* 0x000fe200078e00ff */
[C---:B------:R-:W-:Y:S01]  /*1bc0*/  LEA R6, P0, R10.reuse, c[0x0][0x190], 0x1 ;  /* 0x000064000a067a11 */ /* 0x040fe200078008ff */
[----:B------:R-:W-:Y:S01]  /*1bd0*/  IMAD.IADD R0, R11, 0x1, R0 ;  /* 0x000000010b007824 */ /* 0x000fe200078e0200 */
[----:B------:R-:W-:Y:S01]  /*1be0*/  IADD3 R11, R15, UR6, RZ ;  /* 0x000000060f0b7c10 */ /* 0x000fe2000fffe0ff */
[----:B------:R-:W-:Y:S01]  /*1bf0*/  IMAD.MOV.U32 R13, RZ, RZ, c[0x0][0x1a8] ;  /* 0x00006a00ff0d7624 */ /* 0x000fe200078e00ff */
[----:B------:R-:W-:Y:S01]  /*1c00*/  LEA.HI.X R9, R3, R5, R9, 0x6, P1 ;  /* 0x0000000503097211 */ /* 0x000fe200008f3409 */
[----:B------:R-:W-:Y:S01]  /*1c10*/  UIMAD UR6, UR15, UR5, UR4 ;  /* 0x000000050f0672a4 */ /* 0x000fe2000f8e0204 */
[----:B------:R-:W-:Y:S01]  /*1c20*/  LEA.HI.X R7, R10, c[0x0][0x194], R0, 0x1, P0 ;  /* 0x000065000a077a11 */ /* 0x000fe200000f0c00 */
[----:B------:R-:W-:Y:S01]  /*1c30*/  IMAD.MOV.U32 R10, RZ, RZ, R14 ;  /* 0x000000ffff0a7224 */ /* 0x000fe200078e000e */
[----:B------:R-:W-:Y:S01]  /*1c40*/  LEA.HI R3, R36, R101, RZ, 0x6 ;  /* 0x0000006524037211 */ /* 0x000fe200078f30ff */
[----:B------:R-:W-:Y:S01]  /*1c50*/  ULDC.64 UR4, c[0x0][0x188] ;  /* 0x0000620000047ab9 */ /* 0x000fe20000000a00 */
[----:B------:R-:W-:Y:S01]  /*1c60*/  IADD3 R0, -R248, UR10, RZ ;  /* 0x0000000af8007c10 */ /* 0x000fe2000fffe1ff */
[----:B------:R-:W-:Y:S01]  /*1c70*/  UIMAD UR4, UR11, UR4, URZ ;  /* 0x000000040b0472a4 */ /* 0x000fe2000f8e023f */
[----:B------:R-:W-:Y:S01]  /*1c80*/  ISETP.GE.AND P1, PT, R22, c[0x0][0x1cc], PT ;  /* 0x0000730016007a0c */ /* 0x000fe20003f26270 */
[----:B------:R-:W-:Y:S01]  /*1c90*/  UIADD3 UR6, UR27, UR6, URZ ;  /* 0x000000061b067290 */ /* 0x000fe2000fffe03f */
[----:B------:R-:W-:Y:S01]  /*1ca0*/  SHF.R.S32.HI R30, RZ, 0x6, R3 ;  /* 0x00000006ff1e7819 */ /* 0x000fe20000011403 */
[----:B------:R-:W-:Y:S01]  /*1cb0*/  UIMAD UR4, UR12, UR5, UR4 ;  /* 0x000000050c0472a4 */ /* 0x000fe2000f8e0204 */
[C---:B------:R-:W-:Y:S01]  /*1cc0*/  ISETP.LT.OR P5, PT, R0.reuse, 0x1, P2 ;  /* 0x000000010000780c */ /* 0x040fe200017a1670 */
[----:B------:R-:W-:Y:S01]  /*1cd0*/  IMAD.MOV.U32 R246, RZ, RZ, 0x20 ;  /* 0x00000020fff67424 */ /* 0x000fe200078e00ff */
[----:B------:R-:W-:Y:S01]  /*1ce0*/  ISETP.LT.OR P3, PT, R0, 0x1, P1 ;  /* 0x000000010000780c */ /* 0x000fe20000f61670 */
[----:B------:R-:W-:Y:S01]  /*1cf0*/  IMAD R3, R30, 0x200, R20 ;  /* 0x000002001e037824 */ /* 0x000fe200078e0214 */
[----:B------:R-:W-:Y:S01]  /*1d00*/  ISETP.GE.AND P0, PT, R23, c[0x0][0x1cc], PT ;  /* 0x0000730017007a0c */ /* 0x000fe20003f06270 */
[----:B------:R-:W-:Y:S01]  /*1d10*/  IMAD.U32 R20, RZ, RZ, UR12 ;  /* 0x0000000cff147e24 */ /* 0x000fe2000f8e00ff */
[----:B------:R-:W-:Y:S01]  /*1d20*/  ISETP.LT.OR P6, PT, R0, 0x1, P4 ;  /* 0x000000010000780c */ /* 0x000fe200027c1670 */
[----:B------:R-:W-:Y:S01]  /*1d30*/  IMAD.SHL.U32 R240, R3, 0x2, RZ ;  /* 0x0000000203f07824 */ /* 0x000fe200078e00ff */
[----:B------:R-:W-:Y:S01]  /*1d40*/  CS2R R134, SRZ ;  /* 0x0000000000867805 */ /* 0x000fe2000001ff00 */
[----:B------:R-:W-:Y:S01]  /*1d50*/  IMAD.WIDE.U32 R34, R20, c[0x0][0x188], R10 ;  /* 0x0000620014227a25 */ /* 0x000fe200078e000a */
[----:B------:R-:W-:Y:S01]  /*1d60*/  CS2R R132, SRZ ;  /* 0x0000000000847805 */ /* 0x000fe2000001ff00 */
[----:B------:R-:W-:Y:S01]  /*1d70*/  CS2R R130, SRZ ;  /* 0x0000000000827805 */ /* 0x000fe2000001ff00 */
[----:B------:R-:W-:Y:S01]  /*1d80*/  CS2R R128, SRZ ;  /* 0x0000000000807805 */ /* 0x000fe2000001ff00 */
[----:B------:R-:W-:Y:S01]  /*1d90*/  @!PT LDS RZ, [RZ] ;  /* 0x00000000fffff984 */ /* 0x000fe20000000800 */
[----:B------:R-:W-:Y:S01]  /*1da0*/  @!PT LDS RZ, [RZ] ;  /* 0x00000000fffff984 */ /* 0x000fe20000000800 */
[----:B------:R-:W-:Y:S01]  /*1db0*/  @!PT LDS RZ, [RZ] ;  /* 0x00000000fffff984 */ /* 0x000fe20000000800 */
[----:B------:R1:W-:Y:S01]  /*1dc0*/  LDGSTS.E.BYPASS.LTC128B.128 [R240+0x8080], [R4.64], !P5 ;  /* 0x0808000004f07fae */ /* 0x0003e2000e901d56 */
[----:B------:R-:W-:Y:S01]  /*1dd0*/  ISETP.LT.OR P5, PT, R0, 0x21, P2 ;  /* 0x000000210000780c */ /* 0x000fe200017a1670 */
[----:B------:R-:W-:Y:S01]  /*1de0*/  IMAD.WIDE.U32 R14, R20, c[0x0][0x278], R18 ;  /* 0x00009e00140e7a25 */ /* 0x000fe200078e0012 */
[C---:B------:R-:W-:Y:S01]  /*1df0*/  ISETP.LT.OR P2, PT, R0.reuse, 0x21, P1 ;  /* 0x000000210000780c */ /* 0x040fe20000f41670 */
[----:B------:R1:W-:Y:S01]  /*1e00*/  LDGSTS.E.BYPASS.LTC128B.128 [R240+0xa080], [R4.64+0x80], !P3 ;  /* 0x0a08008004f07fae */ /* 0x0003e2000d901d56 */
[C---:B------:R-:W-:Y:S01]  /*1e10*/  LEA R12, P3, R13.reuse, R6, 0x6 ;  /* 0x000000060d0c7211 */ /* 0x040fe200078630ff */
[----:B------:R-:W-:Y:S01]  /*1e20*/  CS2R R126, SRZ ;  /* 0x00000000007e7805 */ /* 0x000fe2000001ff00 */
[C---:B------:R-:W-:Y:S01]  /*1e30*/  ISETP.LT.OR P1, PT, R0.reuse, 0x21, P0 ;  /* 0x000000210000780c */ /* 0x040fe20000721670 */
[----:B------:R-:W-:Y:S01]  /*1e40*/  STL.64 [R1], R34 ;  /* 0x0000002201007387 */ /* 0x000fe20000100a00 */
[----:B------:R-:W-:Y:S01]  /*1e50*/  LEA.HI.X R13, R13, R7, R32, 0x6, P3 ;  /* 0x000000070d0d7211 */ /* 0x000fe200018f3420 */
[----:B------:R-:W-:Y:S01]  /*1e60*/  CS2R R124, SRZ ;  /* 0x00000000007c7805 */ /* 0x000fe2000001ff00 */
[C---:B------:R-:W-:Y:S01]  /*1e70*/  ISETP.LT.OR P3, PT, R0.reuse, 0x1, P0 ;  /* 0x000000010000780c */ /* 0x040fe20000761670 */
[----:B------:R-:W-:Y:S01]  /*1e80*/  CS2R R122, SRZ ;  /* 0x00000000007a7805 */ /* 0x000fe2000001ff00 */
[----:B------:R-:W-:Y:S01]  /*1e90*/  ISETP.LT.OR P0, PT, R0, 0x21, P4 ;  /* 0x000000210000780c */ /* 0x000fe20002701670 */
[----:B------:R-:W-:Y:S01]  /*1ea0*/  CS2R R120, SRZ ;  /* 0x0000000000787805 */ /* 0x000fe2000001ff00 */
[----:B------:R-:W-:Y:S01]  /*1eb0*/  ISETP.GE.AND P4, PT, R2, c[0x0][0x19c], PT ;  /* 0x0000670002007a0c */ /* 0x000fe20003f86270 */
[----:B------:R-:W-:Y:S01]  /*1ec0*/  CS2R R118, SRZ ;  /* 0x0000000000767805 */ /* 0x000fe2000001ff00 */
[----:B------:R-:W-:Y:S01]  /*1ed0*/  IADD3 R21, R35, UR4, RZ ;  /* 0x0000000423157c10 */ /* 0x000fe2000fffe0ff */
[----:B------:R-:W-:Y:S01]  /*1ee0*/  ULDC.64 UR4, c[0x0][0x278] ;  /* 0x00009e0000047ab9 */ /* 0x000fe20000000a00 */
[----:B------:R-:W-:Y:S01]  /*1ef0*/  SHF.R.S32.HI R19, RZ, 0x2, R33 ;  /* 0x00000002ff137819 */ /* 0x000fe20000011421 */
[----:B------:R-:W-:Y:S01]  /*1f00*/  UIMAD UR4, UR11, UR4, URZ ;  /* 0x000000040b0472a4 */ /* 0x000fe2000f8e023f */
[----:B------:R-:W-:Y:S01]  /*1f10*/  CS2R R116, SRZ ;  /* 0x0000000000747805 */ /* 0x000fe2000001ff00 */
[----:B------:R2:W-:Y:S01]  /*1f20*/  STL [R1+0x8], R21 ;  /* 0x0000081501007387 */ /* 0x0005e20000100800 */
        /* <DEDUP_REMOVED lines=10> */
[----:B------:R-:W-:Y:S01]  /*1fd0*/  CS2R R102, SRZ ;  /* 0x0000000000667805 */ /* 0x000fe2000001ff00 */
[----:B------:R3:W-:Y:S01]  /*1fe0*/  LDGSTS.E.BYPASS.LTC128B.128 [R240+0x9080], [R8.64], !P5 ;  /* 0x0908000008f07fae */ /* 0x0007e2000e901d56 */
[C---:B------:R-:W-:Y:S01]  /*1ff0*/  ISETP.LT.OR P5, PT, R0.reuse, 0x1, P3 ;  /* 0x000000010000780c */ /* 0x040fe20001fa1670 */
        /* <DEDUP_REMOVED lines=11> */
[----:B------:R-:W-:Y:S01]  /*20b0*/  CS2R R86, SRZ ;  /* 0x0000000000567805 */ /* 0x000fe2000001ff00 */
[----:B------:R-:W-:Y:S01]  /*20c0*/  CS2R R84, SRZ ;  /* 0x0000000000547805 */ /* 0x000fe2000001ff00 */
[----:B------:R-:W-:Y:S01]  /*20d0*/  CS2R R82, SRZ ;  /* 0x0000000000527805 */ /* 0x000fe2000001ff00 */
[----:B------:R4:W-:Y:S01]  /*20e0*/  LDGSTS.E.BYPASS.LTC128B.128 [R240+0x80], [R6.64], !P6 ;  /* 0x0008000006f07fae */ /* 0x0009e2000f101d56 */
[C---:B------:R-:W-:Y:S01]  /*20f0*/  ISETP.LT.OR P6, PT, R0.reuse, 0x1, P2 ;  /* 0x000000010000780c */ /* 0x040fe200017c1670 */
[----:B------:R-:W-:Y:S01]  /*2100*/  CS2R R80, SRZ ;  /* 0x0000000000507805 */ /* 0x000fe2000001ff00 */
[----:B------:R-:W-:Y:S01]  /*2110*/  CS2R R78, SRZ ;  /* 0x00000000004e7805 */ /* 0x000fe2000001ff00 */
[----:B------:R4:W-:Y:S01]  /*2120*/  LDGSTS.E.BYPASS.LTC128B.128 [R240+0x2080], [R6.64+0x80], !P5 ;  /* 0x0208008006f07fae */ /* 0x0009e2000e901d56 */
[C---:B------:R-:W-:Y:S01]  /*2130*/  ISETP.LT.OR P5, PT, R0.reuse, 0x1, P1 ;  /* 0x000000010000780c */ /* 0x040fe20000fa1670 */
[----:B------:R-:W-:Y:S01]  /*2140*/  CS2R R76, SRZ ;  /* 0x00000000004c7805 */ /* 0x000fe2000001ff00 */
[----:B------:R-:W-:Y:S01]  /*2150*/  P2R R10, PR, RZ, 0x40 ;  /* 0x00000040ff0a7803 */ /* 0x000fe20000000000 */
[----:B-1----:R-:W-:Y:S01]  /*2160*/  IMAD.U32 R4, RZ, RZ, UR26 ;  /* 0x0000001aff047e24 */ /* 0x002fe2000f8e00ff */
[C---:B------:R-:W-:Y:S01]  /*2170*/  ISETP.LT.OR P6, PT, R0.reuse, 0x21, P4 ;  /* 0x000000210000780c */ /* 0x040fe200027c1670 */
[----:B------:R-:W-:Y:S01]  /*2180*/  IMAD.U32 R5, RZ, RZ, UR27 ;  /* 0x0000001bff057e24 */ /* 0x000fe2000f8e00ff */
[----:B------:R-:W-:Y:S01]  /*2190*/  ISETP.LT.OR P4, PT, R0, 0x21, P1 ;  /* 0x000000210000780c */ /* 0x000fe20000f81670 */
[----:B------:R-:W-:Y:S01]  /*21a0*/  IMAD.U32 R5, RZ, RZ, UR6 ;  /* 0x00000006ff057e24 */ /* 0x000fe2000f8e00ff */
[----:B------:R-:W-:Y:S01]  /*21b0*/  ISETP.NE.AND P1, PT, R10, RZ, PT ;  /* 0x000000ff0a00720c */ /* 0x000fe20003f25270 */
[----:B------:R-:W-:Y:S01]  /*21c0*/  ULDC.64 UR6, c[0x0][0x210] ;  /* 0x0000840000067ab9 */ /* 0x000fe20000000a00 */
[C---:B------:R-:W-:Y:S01]  /*21d0*/  LEA R3, P0, R4.reuse, R34, 0x6 ;  /* 0x0000002204037211 */ /* 0x040fe200078030ff */
[----:B------:R-:W-:Y:S01]  /*21e0*/  UIMAD UR6, UR24, UR6, URZ ;  /* 0x00000006180672a4 */ /* 0x000fe2000f8e023f */
[----:B------:R1:W-:Y:S01]  /*21f0*/  STL.64 [R1+0x18], R14 ;  /* 0x0000180e01007387 */ /* 0x0003e20000100a00 */
[----:B------:R-:W-:Y:S01]  /*2200*/  CS2R R74, SRZ ;  /* 0x00000000004a7805 */ /* 0x000fe2000001ff00 */
[----:B------:R-:W-:Y:S01]  /*2210*/  LEA.HI.X R5, R4, R21, R5, 0x6, P0 ;  /* 0x0000001504057211 */ /* 0x000fe200000f3405 */
[----:B------:R-:W-:Y:S01]  /*2220*/  UIMAD UR7, UR19, UR7, UR6 ;  /* 0x00000007130772a4 */ /* 0x000fe2000f8e0206 */
[----:B------:R-:W-:Y:S01]  /*2230*/  LEA R4, P0, R3, c[0x0][0x160], 0x1 ;  /* 0x0000580003047a11 */ /* 0x000fe200078008ff */
[----:B------:R-:W-:Y:S01]  /*2240*/  UIMAD UR6, UR12, UR5, UR4 ;  /* 0x000000050c0672a4 */ /* 0x000fe2000f8e0204 */
[----:B---3--:R-:W-:Y:S01]  /*2250*/  P2R R8, PR, RZ, 0x20 ;  /* 0x00000020ff087803 */ /* 0x008fe20000000000 */
[----:B------:R-:W-:Y:S01]  /*2260*/  IMAD.IADD R9, R17, 0x1, R24 ;  /* 0x0000000111097824 */ /* 0x000fe200078e0218 */
[C---:B------:R-:W-:Y:S01]  /*2270*/  ISETP.LT.OR P5, PT, R0.reuse, 0x21, P3 ;  /* 0x000000210000780c */ /* 0x040fe20001fa1670 */
[----:B------:R4:W-:Y:S01]  /*2280*/  LDGSTS.E.BYPASS.LTC128B.128 [R240+0x4080], [R6.64+0x100], !P1 ;  /* 0x0408010006f07fae */ /* 0x0009e2000c901d56 */
[----:B------:R-:W-:Y:S01]  /*2290*/  ISETP.LT.OR P3, PT, R0, 0x21, P2 ;  /* 0x000000210000780c */ /* 0x000fe20001761670 */
[----:B------:R-:W-:Y:S01]  /*22a0*/  IMAD.U32 R0, RZ, RZ, UR21 ;  /* 0x00000015ff007e24 */ /* 0x000fe2000f8e00ff */
[----:B------:R-:W-:Y:S01]  /*22b0*/  ISETP.NE.AND P2, PT, R8, RZ, PT ;  /* 0x000000ff0800720c */ /* 0x000fe20003f45270 */
[----:B------:R-:W-:Y:S01]  /*22c0*/  IMAD.MOV.U32 R8, RZ, RZ, R16 ;  /* 0x000000ffff087224 */ /* 0x000fe200078e0010 */
[----:B------:R-:W-:Y:S01]  /*22d0*/  ISETP.GE.AND P1, PT, R22, c[0x0][0x16c], PT ;  /* 0x00005b0016007a0c */ /* 0x000fe20003f26270 */
[----:B------:R-:W-:Y:S01]  /*22e0*/  ULDC.64 UR4, c[0x0][0x218] ;  /* 0x0000860000047ab9 */ /* 0x000fe20000000a00 */
[----:B------:R-:W-:Y:S01]  /*22f0*/  IADD3 R0, -R0, UR17, -R248 ;  /* 0x0000001100007c10 */ /* 0x000fe2000fffe9f8 */
[----:B------:R-:W-:Y:S01]  /*2300*/  UIMAD UR4, UR11, UR4, URZ ;  /* 0x000000040b0472a4 */ /* 0x000fe2000f8e023f */
[----:B------:R-:W-:Y:S01]  /*2310*/  LEA.HI.X R5, R3, c[0x0][0x164], R5, 0x1, P0 ;  /* 0x0000590003057a11 */ /* 0x000fe200000f0c05 */
[----:B------:R-:W-:Y:S01]  /*2320*/  IMAD.U32 R3, RZ, RZ, UR19 ;  /* 0x00000013ff037e24 */ /* 0x000fe2000f8e00ff */
[-C--:B--2---:R-:W-:Y:S01]  /*2330*/  LEA.HI R21, R36, R101.reuse, RZ, 0x4 ;  /* 0x0000006524157211 */ /* 0x084fe200078f20ff */
[----:B------:R-:W-:Y:S01]  /*2340*/  UIMAD UR5, UR12, UR5, UR4 ;  /* 0x000000050c0572a4 */ /* 0x000fe2000f8e0204 */
[----:B------:R-:W-:Y:S01]  /*2350*/  IADD3 R11, R15, UR6, RZ ;  /* 0x000000060f0b7c10 */ /* 0x000fe2000fffe0ff */
[----:B------:R-:W-:Y:S01]  /*2360*/  IMAD.WIDE.U32 R8, R3, c[0x0][0x210], R8 ;  /* 0x0000840003087a25 */ /* 0x000fe200078e0008 */
[----:B------:R-:W-:Y:S01]  /*2370*/  CS2R R72, SRZ ;  /* 0x0000000000487805 */ /* 0x000fe2000001ff00 */
[----:B------:R4:W-:Y:S01]  /*2380*/  LDGSTS.E.BYPASS.LTC128B.128 [R240+0x6080], [R6.64+0x180], !P2 ;  /* 0x0608018006f07fae */ /* 0x0009e2000d101d56 */
[----:B------:R-:W-:Y:S01]  /*2390*/  ISETP.GE.AND P2, PT, R2, c[0x0][0x16c], PT ;  /* 0x00005b0002007a0c */ /* 0x000fe20003f46270 */
[----:B------:R-:W-:Y:S01]  /*23a0*/  IMAD.MOV.U32 R3, RZ, RZ, c[0x0][0x178] ;  /* 0x00005e00ff037624 */ /* 0x000fe200078e00ff */
[----:B-1----:R-:W-:Y:S01]  /*23b0*/  LEA.HI R15, R36, R101, RZ, 0x5 ;  /* 0x00000065240f7211 */ /* 0x002fe200078f28ff */
[----:B------:R1:W-:Y:S01]  /*23c0*/  LDGSTS.E.BYPASS.LTC128B.128 [R240+0x1080], [R12.64], !P6 ;  /* 0x010800000cf07fae */ /* 0x0003e2000f101d56 */
[C---:B------:R-:W-:Y:S01]  /*23d0*/  ISETP.LT.OR P6, PT, R0.reuse, 0x1, P2 ;  /* 0x000000010000780c */ /* 0x040fe200017c1670 */
        /* <DEDUP_REMOVED lines=18> */
[----:B------:R2:W-:Y:S01]  /*2500*/  LDGSTS.E.BYPASS.LTC128B.128 [R240+0x10080], [R4.64], !P6 ;  /* 0x1008000004f07fae */ /* 0x0005e2000f101d56 */
[----:B------:R-:W-:Y:S01]  /*2510*/  ISETP.GT.AND P6, PT, R101, 0xf, PT ;  /* 0x0000000f6500780c */ /* 0x000fe20003fc4270 */
[----:B------:R-:W-:Y:S01]  /*2520*/  CS2R R54, SRZ ;  /* 0x0000000000367805 */ /* 0x000fe2000001ff00 */
[----:B----4-:R-:W-:Y:S01]  /*2530*/  IMAD.MOV.U32 R7, RZ, RZ, c[0x0][0x17c] ;  /* 0x00005f00ff077624 */ /* 0x010fe200078e00ff */
[----:B------:R2:W-:Y:S01]  /*2540*/  LDGSTS.E.BYPASS.LTC128B.128 [R240+0x12080], [R4.64+0x80], !P3 ;  /* 0x1208008004f07fae */ /* 0x0005e2000d901d56 */
[----:B------:R-:W-:Y:S01]  /*2550*/  ISETP.LT.OR P3, PT, R0, 0x1, P4 ;  /* 0x000000010000780c */ /* 0x000fe20002761670 */
[----:B------:R-:W-:Y:S01]  /*2560*/  CS2R R52, SRZ ;  /* 0x0000000000347805 */ /* 0x000fe2000001ff00 */
[C---:B------:R-:W-:Y:S01]  /*2570*/  ISETP.GE.AND P6, PT, R2.reuse, c[0x0][0x16c], PT ;  /* 0x00005b0002007a0c */ /* 0x040fe20003fc6270 */
[----:B------:R2:W-:Y:S01]  /*2580*/  LDGSTS.E.BYPASS.LTC128B.128 [R240+0x14080], [R4.64+0x100], !P0 ;  /* 0x1408010004f07fae */ /* 0x0005e2000c101d56 */
[C---:B------:R-:W-:Y:S01]  /*2590*/  LEA R6, P0, R3.reuse, R4, 0x6 ;  /* 0x0000000403067211 */ /* 0x040fe200078030ff */
[----:B------:R-:W-:Y:S01]  /*25a0*/  CS2R R50, SRZ ;  /* 0x0000000000327805 */ /* 0x000fe2000001ff00 */
[----:B------:R-:W-:Y:S01]  /*25b0*/  SEL R35, RZ, 0x1, P6 ;  /* 0x00000001ff237807 */ /* 0x000fe20003000000 */
[----:B------:R3:W-:Y:S01]  /*25c0*/  STL [R1+0x30], R11 ;  /* 0x0000300b01007387 */ /* 0x0007e20000100800 */
[----:B------:R-:W-:Y:S01]  /*25d0*/  LEA.HI.X R7, R3, R5, R7, 0x6, P0 ;  /* 0x0000000503077211 */ /* 0x000fe200000f3407 */
[----:B------:R-:W-:Y:S01]  /*25e0*/  CS2R R48, SRZ ;  /* 0x0000000000307805 */ /* 0x000fe2000001ff00 */
[----:B------:R-:W-:Y:S01]  /*25f0*/  IADD3 R3, R9, UR7, RZ ;  /* 0x0000000709037c10 */ /* 0x000fe2000fffe0ff */
[----:B------:R-:W-:Y:S01]  /*2600*/  ULDC.64 UR6, c[0x0][0x208] ;  /* 0x0000820000067ab9 */ /* 0x000fe20000000a00 */
[----:B------:R-:W-:Y:S01]  /*2610*/  SHF.R.S32.HI R9, RZ, 0x1f, R33 ;  /* 0x0000001fff097819 */ /* 0x000fe20000011421 */
[----:B------:R2:W-:Y:S01]  /*2620*/  LDGSTS.E.BYPASS.LTC128B.128 [R240+0x16080], [R4.64+0x180], !P3 ;  /* 0x1608018004f07fae */ /* 0x0005e2000d901d56 */
[----:B------:R-:W-:Y:S01]  /*2630*/  ISETP.GT.AND P3, PT, R101, 0xf, PT ;  /* 0x0000000f6500780c */ /* 0x000fe20003f64270 */
[----:B------:R-:W-:Y:S01]  /*2640*/  UIMAD UR4, UR8, UR6, URZ ;  /* 0x00000006080472a4 */ /* 0x000fe2000f8e023f */
[----:B-1----:R-:W-:Y:S01]  /*2650*/  SHF.R.S32.HI R13, RZ, 0x4, R21 ;  /* 0x00000004ff0d7819 */ /* 0x002fe20000011415 */
[----:B------:R1:W-:Y:S01]  /*2660*/  LDGSTS.E.BYPASS.LTC128B.128 [R240+0x11080], [R6.64], !P2 ;  /* 0x1108000006f07fae */ /* 0x0003e2000d101d56 */
[----:B------:R-:W-:Y:S01]  /*2670*/  UIMAD.WIDE.U32 UR26, UR15, UR6, URZ ;  /* 0x000000060f1a72a5 */ /* 0x000fe2000f8e003f */
[C---:B------:R-:W-:Y:S01]  /*2680*/  ISETP.GE.AND P2, PT, R2.reuse, c[0x0][0x1fc], PT ;  /* 0x00007f0002007a0c */ /* 0x040fe20003f46270 */
[----:B------:R-:W-:Y:S01]  /*2690*/  UIMAD UR4, UR15, UR7, UR4 ;  /* 0x000000070f0472a4 */ /* 0x000fe2000f8e0204 */
[----:B------:R-:W-:Y:S01]  /*26a0*/  LEA.HI R10, R21, R13, RZ, 0x1 ;  /* 0x0000000d150a7211 */ /* 0x000fe200078f08ff */
[----:B------:R1:W-:Y:S01]  /*26b0*/  LDGSTS.E.BYPASS.LTC128B.128 [R240+0x13080], [R6.64+0x80], !P1 ;  /* 0x1308008006f07fae */ /* 0x0003e2000c901d56 */
[----:B------:R-:W-:Y:S01]  /*26c0*/  ISETP.GE.AND P1, PT, R2, c[0x0][0x1fc], PT ;  /* 0x00007f0002007a0c */ /* 0x000fe20003f26270 */
[----:B------:R-:W-:Y:S01]  /*26d0*/  IMAD.MOV.U32 R2, RZ, RZ, R8 ;  /* 0x000000ffff027224 */ /* 0x000fe200078e0008 */
[----:B------:R-:W-:Y:S01]  /*26e0*/  LOP3.LUT R10, R10, 0xfffffffe, RZ, 0xc0, !PT ;  /* 0xfffffffe0a0a7812 */ /* 0x000fe200078ec0ff */
[----:B------:R-:W-:Y:S01]  /*26f0*/  UIADD3 UR4, UR27, UR4, URZ ;  /* 0x000000041b047290 */ /* 0x000fe2000fffe03f */
[----:B------:R-:W-:Y:S01]  /*2700*/  SHF.R.S32.HI R8, RZ, 0x1f, R15 ;  /* 0x0000001fff087819 */ /* 0x000fe2000001140f */
[----:B------:R-:W-:Y:S01]  /*2710*/  IMAD.WIDE.U32 R250, R20, c[0x0][0x218], R2 ;  /* 0x0000860014fa7a25 */ /* 0x000fe200078e0002 */
[----:B------:R-:W-:Y:S01]  /*2720*/  ULDC.64 UR8, c[0x0][0x288] ;  /* 0x0000a20000087ab9 */ /* 0x000fe20000000a00 */
[----:B------:R-:W-:Y:S01]  /*2730*/  CS2R R46, SRZ ;  /* 0x00000000002e7805 */ /* 0x000fe2000001ff00 */
[----:B------:R-:W-:Y:S01]  /*2740*/  UIMAD UR8, UR24, UR8, URZ ;  /* 0x00000008180872a4 */ /* 0x000fe2000f8e023f */
[----:B------:R-:W-:Y:S01]  /*2750*/  IMAD.IADD R17, R13, 0x1, -R10 ;  /* 0x000000010d117824 */ /* 0x000fe200078e0a0a */
[----:B------:R-:W-:Y:S01]  /*2760*/  IADD3 R252, R251, UR5, RZ ;  /* 0x00000005fbfc7c10 */ /* 0x000fe2000fffe0ff */
[----:B------:R-:W-:Y:S01]  /*2770*/  IMAD.U32 R3, RZ, RZ, UR4 ;  /* 0x00000004ff037e24 */ /* 0x000fe2000f8e00ff */
[----:B------:R-:W-:Y:S01]  /*2780*/  SHF.R.S32.HI R10, RZ, 0x5, R15 ;  /* 0x00000005ff0a7819 */ /* 0x000fe2000001140f */
[----:B------:R-:W-:Y:S01]  /*2790*/  ULDC.64 UR4, c[0x0][0x238] ;  /* 0x00008e0000047ab9 */ /* 0x000fe20000000a00 */
[----:B------:R-:W-:Y:S01]  /*27a0*/  CS2R R44, SRZ ;  /* 0x00000000002c7805 */ /* 0x000fe2000001ff00 */
[----:B------:R-:W-:Y:S01]  /*27b0*/  UIMAD UR4, UR24, UR4, URZ ;  /* 0x00000004180472a4 */ /* 0x000fe2000f8e023f */
[----:B------:R-:W-:Y:S01]  /*27c0*/  LEA.HI R16, R10, R10, RZ, 0x1 ;  /* 0x0000000a0a107211 */ /* 0x000fe200078f08ff */
[----:B------:R-:W-:Y:S01]  /*27d0*/  UIMAD UR8, UR19, UR9, UR8 ;  /* 0x00000009130872a4 */ /* 0x000fe2000f8e0208 */
[----:B--2---:R-:W-:Y:S01]  /*27e0*/  @!P3 IADD3 R4, P0, R14, UR21, RZ ;  /* 0x000000150e04bc10 */ /* 0x004fe2000ff1e0ff */
[----:B------:R-:W-:Y:S01]  /*27f0*/  UIMAD UR4, UR19, UR5, UR4 ;  /* 0x00000005130472a4 */ /* 0x000fe2000f8e0204 */
[----:B------:R-:W-:Y:S01]  /*2800*/  P2R R14, PR, RZ, 0x2 ;  /* 0x00000002ff0e7803 */ /* 0x000fe20000000000 */
[----:B------:R-:W-:Y:S01]  /*2810*/  CS2R R42, SRZ ;  /* 0x00000000002a7805 */ /* 0x000fe2000001ff00 */
[----:B------:R-:W-:Y:S01]  /*2820*/  @!P3 IADD3.X R5, R11, UR25, RZ, P0, !PT ;  /* 0x000000190b05bc10 */ /* 0x000fe200087fe4ff */
[----:B------:R-:W-:Y:S01]  /*2830*/  CS2R R40, SRZ ;  /* 0x0000000000287805 */ /* 0x000fe2000001ff00 */
[----:B------:R-:W-:-:S02]  /*2840*/  @!P3 LEA R12, P0, R4, c[0x0][0x258], 0x2 ;  /* 0x00009600040cba11 */ /* 0x000fc400078010ff */
[----:B---3--:R-:W-:Y:S02]  /*2850*/  P2R R11, PR, RZ, 0x4 ;  /* 0x00000004ff0b7803 */ /* 0x008fe40000000000 */
[----:B------:R-:W-:Y:S01]  /*2860*/  @!P3 LEA.HI.X R13, R4, c[0x0][0x25c], R5, 0x2, P0 ;  /* 0x00009700040dba11 */ /* 0x000fe200000f1405 */
[----:B------:R-:W-:Y:S01]  /*2870*/  IMAD.U32 R4, RZ, RZ, UR26 ;  /* 0x0000001aff047e24 */ /* 0x000fe2000f8e00ff */
[C---:B------:R-:W-:Y:S01]  /*2880*/  ISETP.LT.OR P2, PT, R0.reuse, 0x21, P5 ;  /* 0x000000210000780c */ /* 0x040fe20002f41670 */
[----:B------:R-:W-:Y:S01]  /*2890*/  IMAD.U32 R5, RZ, RZ, UR27 ;  /* 0x0000001bff057e24 */ /* 0x000fe2000f8e00ff */
[----:B------:R-:W-:Y:S02]  /*28a0*/  ISETP.LT.OR P1, PT, R0, 0x21, P4 ;  /* 0x000000210000780c */ /* 0x000fe40002721670 */
[C---:B------:R-:W-:Y:S02]  /*28b0*/  LEA R2, P0, R4.reuse, R250, 0x6 ;  /* 0x000000fa04027211 */ /* 0x040fe400078030ff */
[----:B------:R-:W-:Y:S01]  /*28c0*/  ISETP.NE.AND P5, PT, R11, RZ, PT ;  /* 0x000000ff0b00720c */ /* 0x000fe20003fa5270 */
[----:B------:R-:W-:Y:S01]  /*28d0*/  IMAD.U32 R11, RZ, RZ, UR6 ;  /* 0x00000006ff0b7e24 */ /* 0x000fe2000f8e00ff */
[----:B------:R-:W-:-:S02]  /*28e0*/  LEA.HI.X R3, R4, R252, R3, 0x6, P0 ;  /* 0x000000fc04037211 */ /* 0x000fc400000f3403 */
[----:B------:R-:W-:Y:S02]  /*28f0*/  LEA.HI R5, R8, R10, RZ, 0x2 ;  /* 0x0000000a08057211 */ /* 0x000fe400078f10ff */
[C---:B------:R-:W-:Y:S01]  /*2900*/  ISETP.GE.AND P0, PT, R22.reuse, c[0x0][0x16c], PT ;  /* 0x00005b0016007a0c */ /* 0x040fe20003f06270 */
[----:B------:R1:W-:Y:S01]  /*2910*/  LDGSTS.E.BYPASS.LTC128B.128 [R240+0x15080], [R6.64+0x100], !P2 ;  /* 0x1508010006f07fae */ /* 0x0003e2000d101d56 */
[C---:B------:R-:W-:Y:S02]  /*2920*/  ISETP.GE.AND P3, PT, R22.reuse, c[0x0][0x1fc], PT ;  /* 0x00007f0016007a0c */ /* 0x040fe40003f66270 */
[----:B------:R-:W-:Y:S01]  /*2930*/  ISETP.GE.AND P4, PT, R22, c[0x0][0x1fc], PT ;  /* 0x00007f0016007a0c */ /* 0x000fe20003f86270 */
[----:B------:R1:W-:Y:S01]  /*2940*/  LDGSTS.E.BYPASS.LTC128B.128 [R240+0x17080], [R6.64+0x180], !P1 ;  /* 0x1708018006f07fae */ /* 0x0003e2000c901d56 */
[----:B------:R-:W-:Y:S02]  /*2950*/  LEA.HI R8, R9, R19, RZ, 0x3 ;  /* 0x0000001309087211 */ /* 0x000fe400078f18ff */
[----:B------:R-:W-:-:S02]  /*2960*/  SEL R22, RZ, 0x1, P5 ;  /* 0x00000001ff167807 */ /* 0x000fc40002800000 */
[----:B------:R-:W-:Y:S02]  /*2970*/  ISETP.GT.AND P5, PT, R101, 0xf, PT ;  /* 0x0000000f6500780c */ /* 0x000fe40003fa4270 */
[----:B------:R-:W-:Y:S02]  /*2980*/  SEL R32, RZ, 0xffffffff, P0 ;  /* 0xffffffffff207807 */ /* 0x000fe40000000000 */
[----:B------:R-:W-:Y:S02]  /*2990*/  LOP3.LUT R8, R8, 0xfffffff8, RZ, 0xc0, !PT ;  /* 0xfffffff808087812 */ /* 0x000fe400078ec0ff */
[----:B------:R-:W-:Y:S02]  /*29a0*/  ISETP.GE.AND P0, PT, R25, c[0x0][0x16c], PT ;  /* 0x00005b0019007a0c */ /* 0x000fe40003f06270 */
[----:B------:R-:W-:Y:S01]  /*29b0*/  LOP3.LUT R9, R5, 0xfffffffc, RZ, 0xc0, !PT ;  /* 0xfffffffc05097812 */ /* 0x000fe200078ec0ff */
[----:B------:R-:W-:Y:S01]  /*29c0*/  IMAD.IADD R24, R19, 0x1, -R8 ;  /* 0x0000000113187824 */ /* 0x000fe200078e0a08 */
[----:B------:R-:W-:-:S02]  /*29d0*/  LOP3.LUT R5, R16, 0xfffffffe, RZ, 0xc0, !PT ;  /* 0xfffffffe10057812 */ /* 0x000fc400078ec0ff */
[----:B------:R-:W-:Y:S01]  /*29e0*/  ISETP.GE.AND P1, PT, R23, c[0x0][0x16c], PT ;  /* 0x00005b0017007a0c */ /* 0x000fe20003f26270 */
[C---:B------:R-:W-:Y:S01]  /*29f0*/  IMAD.IADD R18, R10.reuse, 0x1, -R9 ;  /* 0x000000010a127824 */ /* 0x040fe200078e0a09 */
[----:B------:R-:W-:Y:S01]  /*2a00*/  SEL R243, RZ, 0x8, P0 ;  /* 0x00000008fff37807 */ /* 0x000fe20000000000 */
[----:B------:R-:W-:Y:S01]  /*2a10*/  IMAD.IADD R236, R10, 0x1, -R5 ;  /* 0x000000010aec7824 */ /* 0x000fe200078e0a05 */
[----:B------:R-:W-:Y:S01]  /*2a20*/  ISETP.NE.AND P6, PT, R14, RZ, PT ;  /* 0x000000ff0e00720c */ /* 0x000fe20003fc5270 */
[----:B------:R-:W-:Y:S01]  /*2a30*/  IMAD.U32 R14, RZ, RZ, UR7 ;  /* 0x00000007ff0e7e24 */ /* 0x000fe2000f8e00ff */
[----:B------:R-:W-:Y:S01]  /*2a40*/  LEA R4, P0, R2, c[0x0][0x1f0], 0x1 ;  /* 0x00007c0002047a11 */ /* 0x000fe200078008ff */
[----:B------:R-:W-:Y:S01]  /*2a50*/  USHF.L.U64.HI UR7, UR6, 0x5, UR7 ;  /* 0x0000000506077899 */ /* 0x000fe20008010207 */
[----:B------:R-:W-:Y:S01]  /*2a60*/  LOP3.LUT R8, R21, 0xfffffff0, RZ, 0xc0, !PT ;  /* 0xfffffff015087812 */ /* 0x000fe200078ec0ff */
[----:B------:R-:W-:Y:S01]  /*2a70*/  USHF.L.U32 UR6, UR6, 0x5, URZ ;  /* 0x0000000506067899 */ /* 0x000fe2000800063f */
[----:B------:R-:W-:Y:S01]  /*2a80*/  LOP3.LUT R9, R15, 0xffffffe0, RZ, 0xc0, !PT ;  /* 0xffffffe00f097812 */ /* 0x000fe200078ec0ff */
[----:B-1----:R-:W-:Y:S01]  /*2a90*/  IMAD.MOV.U32 R6, RZ, RZ, R28 ;  /* 0x000000ffff067224 */ /* 0x002fe200078e001c */
[----:B------:R-:W-:Y:S01]  /*2aa0*/  SEL R34, RZ, 0x4, P1 ;  /* 0x00000004ff227807 */ /* 0x000fe20000800000 */
[C---:B------:R-:W-:Y:S01]  /*2ab0*/  IMAD.IADD R8, R101.reuse, 0x1, -R8 ;  /* 0x0000000165087824 */ /* 0x040fe200078e0a08 */
[----:B------:R-:W-:Y:S01]  /*2ac0*/  SEL R15, RZ, 0xffffffff, P3 ;  /* 0xffffffffff0f7807 */ /* 0x000fe20001800000 */
[----:B------:R-:W-:Y:S01]  /*2ad0*/  IMAD.IADD R9, R101, 0x1, -R9 ;  /* 0x0000000165097824 */ /* 0x000fe200078e0a09 */
[----:B------:R-:W-:-:S02]  /*2ae0*/  ISETP.GE.AND P1, PT, R23, c[0x0][0x1fc], PT ;  /* 0x00007f0017007a0c */ /* 0x000fc40003f26270 */
[----:B------:R-:W-:Y:S01]  /*2af0*/  LEA.HI.X R5, R2, c[0x0][0x1f4], R3, 0x1, P0 ;  /* 0x00007d0002057a11 */ /* 0x000fe200000f0c03 */
[----:B------:R-:W-:Y:S01]  /*2b00*/  @!P5 IMAD.SHL.U32 R2, R101, 0x10, RZ ;  /* 0x000000106502d824 */ /* 0x000fe200078e00ff */
[C---:B------:R-:W-:Y:S02]  /*2b10*/  ISETP.LT.OR P3, PT, R0.reuse, 0x1, P6 ;  /* 0x000000010000780c */ /* 0x040fe40003761670 */
[----:B------:R-:W-:Y:S02]  /*2b20*/  ISETP.GE.AND P2, PT, R23, c[0x0][0x1fc], PT ;  /* 0x00007f0017007a0c */ /* 0x000fe40003f46270 */
[C---:B------:R-:W-:Y:S01]  /*2b30*/  ISETP.LT.OR P0, PT, R0.reuse, 0x1, P4 ;  /* 0x000000010000780c */ /* 0x040fe20002701670 */
[----:B------:R1:W-:Y:S01]  /*2b40*/  @!P5 LDGSTS.E.BYPASS.LTC128B.128 [R2+0x20080], [R12.64] ;  /* 0x200800000c02dfae */ /* 0x0003e2000b901d56 */
[----:B------:R-:W-:Y:S02]  /*2b50*/  SEL R242, RZ, 0x4, P1 ;  /* 0x00000004fff27807 */ /* 0x000fe40000800000 */
[----:B------:R-:W-:Y:S01]  /*2b60*/  ISETP.LT.OR P1, PT, R0, 0x1, P2 ;  /* 0x000000010000780c */ /* 0x000fe20001721670 */
[----:B------:R-:W0:Y:S01]  /*2b70*/  LDGDEPBAR ;  /* 0x00000000000079af */ /* 0x000e220000000000 */
[----:B------:R-:W-:-:S02]  /*2b80*/  SHF.R.S32.HI R10, RZ, 0x1f, R9 ;  /* 0x0000001fff0a7819 */ /* 0x000fc40000011409 */
[----:B------:R-:W-:Y:S01]  /*2b90*/  IADD3 R3, R27, UR4, RZ ;  /* 0x000000041b037c10 */ /* 0x000fe2000fffe0ff */
[----:B------:R2:W-:Y:S01]  /*2ba0*/  LDGSTS.E.BYPASS.LTC128B.128 [R240+0x18080], [R4.64], !P3 ;  /* 0x1808000004f07fae */ /* 0x0005e2000d901d56 */
[C---:B------:R-:W-:Y:S01]  /*2bb0*/  ISETP.LT.OR P3, PT, R0.reuse, 0x21, P6 ;  /* 0x000000210000780c */ /* 0x040fe20003761670 */
[----:B------:R-:W-:Y:S01]  /*2bc0*/  ULDC.64 UR4, c[0x0][0x290] ;  /* 0x0000a40000047ab9 */ /* 0x000fe20000000a00 */
[C---:B------:R-:W-:Y:S01]  /*2bd0*/  ISETP.LT.OR P6, PT, R0.reuse, 0x21, P4 ;  /* 0x000000210000780c */ /* 0x040fe200027c1670 */
[----:B------:R2:W-:Y:S01]  /*2be0*/  LDGSTS.E.BYPASS.LTC128B.128 [R240+0x1a080], [R4.64+0x80], !P0 ;  /* 0x1a08008004f07fae */ /* 0x0005e2000c101d56 */
[----:B------:R-:W-:Y:S01]  /*2bf0*/  ISETP.GE.AND P0, PT, R25, c[0x0][0x1fc], PT ;  /* 0x00007f0019007a0c */ /* 0x000fe20003f06270 */
[----:B------:R-:W-:Y:S01]  /*2c00*/  UIMAD UR4, UR11, UR4, URZ ;  /* 0x000000040b0472a4 */ /* 0x000fe2000f8e023f */
[----:B------:R-:W-:Y:S01]  /*2c10*/  P2R R21, PR, RZ, 0x8 ;  /* 0x00000008ff157803 */ /* 0x000fe20000000000 */
[----:B------:R2:W-:Y:S01]  /*2c20*/  LDGSTS.E.BYPASS.LTC128B.128 [R240+0x1c080], [R4.64+0x100], !P1 ;  /* 0x1c08010004f07fae */ /* 0x0005e2000c901d56 */
[C---:B------:R-:W-:Y:S01]  /*2c30*/  ISETP.LT.OR P4, PT, R0.reuse, 0x21, P2 ;  /* 0x000000210000780c */ /* 0x040fe20001781670 */
[----:B------:R-:W-:Y:S01]  /*2c40*/  UIMAD UR4, UR12, UR5, UR4 ;  /* 0x000000050c0472a4 */ /* 0x000fe2000f8e0204 */
[----:B------:R-:W-:-:S02]  /*2c50*/  ISETP.LT.OR P1, PT, R0, 0x1, P0 ;  /* 0x000000010000780c */ /* 0x000fc40000721670 */
[----:B------:R-:W-:Y:S02]  /*2c60*/  ISETP.LT.OR P3, PT, R0, 0x21, P0 ;  /* 0x000000210000780c */ /* 0x000fe40000761670 */
[----:B------:R-:W-:Y:S02]  /*2c70*/  IADD3 R7, R29, UR8, RZ ;  /* 0x000000081d077c10 */ /* 0x000fe4000fffe0ff */
[----:B------:R-:W-:Y:S02]  /*2c80*/  ISETP.GE.AND P5, PT, R25, c[0x0][0x1fc], PT ;  /* 0x00007f0019007a0c */ /* 0x000fe40003fa6270 */
[----:B-1----:R-:W-:Y:S01]  /*2c90*/  SHF.R.S32.HI R2, RZ, 0x1f, R8 ;  /* 0x0000001fff027819 */ /* 0x002fe20000011408 */
[----:B------:R-:W-:Y:S01]  /*2ca0*/  IMAD.WIDE.U32 R38, R20, c[0x0][0x290], R6 ;  /* 0x0000a40014267a25 */ /* 0x000fe200078e0006 */
[----:B------:R-:W-:Y:S02]  /*2cb0*/  LEA.HI R13, R10, R9, RZ, 0x2 ;  /* 0x000000090a0d7211 */ /* 0x000fe400078f10ff */
[----:B------:R-:W-:Y:S01]  /*2cc0*/  LEA.HI R230, R2, R8, RZ, 0x3 ;  /* 0x0000000802e67211 */ /* 0x000fe200078f18ff */
[----:B------:R-:W-:Y:S01]  /*2cd0*/  IMAD.MOV.U32 R2, RZ, RZ, R26 ;  /* 0x000000ffff027224 */ /* 0x000fe200078e001a */
[----:B------:R-:W-:Y:S01]  /*2ce0*/  LOP3.LUT R0, R13, 0x7ffffffc, RZ, 0xc0, !PT ;  /* 0x7ffffffc0d007812 */ /* 0x000fe200078ec0ff */
[----:B------:R-:W-:Y:S01]  /*2cf0*/  IMAD.SHL.U32 R6, R236, 0x10, RZ ;  /* 0x00000010ec067824 */ /* 0x000fe200078e00ff */
[----:B------:R-:W-:Y:S01]  /*2d00*/  LOP3.LUT R10, R230, 0xfffffff8, RZ, 0xc0, !PT ;  /* 0xfffffff8e60a7812 */ /* 0x000fe200078ec0ff */
[----:B------:R-:W-:Y:S01]  /*2d10*/  IMAD.WIDE.U32 R164, R20, c[0x0][0x240], R2 ;  /* 0x0000900014a47a25 */ /* 0x000fe200078e0002 */
[----:B------:R-:W-:Y:S01]  /*2d20*/  LEA.HI R7, R36, R101, RZ, 0x7 ;  /* 0x0000006524077211 */ /* 0x000fe200078f38ff */
[----:B------:R2:W-:Y:S01]  /*2d30*/  LDGSTS.E.BYPASS.LTC128B.128 [R240+0x1e080], [R4.64+0x180], !P1 ;  /* 0x1e08018004f07fae */ /* 0x0005e2000c901d56 */
[----:B------:R-:W-:Y:S01]  /*2d40*/  IADD3 R37, R39, UR4, RZ ;  /* 0x0000000427257c10 */ /* 0x000fe2000fffe0ff */
[----:B------:R-:W-:Y:S01]  /*2d50*/  IMAD.IADD R16, R8, 0x1, -R10 ;  /* 0x0000000108107824 */ /* 0x000fe200078e0a0a */
[----:B------:R-:W-:Y:S01]  /*2d60*/  LEA R10, P0, R11, R4, 0x6 ;  /* 0x000000040b0a7211 */ /* 0x000fe200078030ff */
[----:B------:R-:W-:Y:S01]  /*2d70*/  IMAD.SHL.U32 R8, R31, 0x40, RZ ;  /* 0x000000401f087824 */ /* 0x000fe200078e00ff */
[----:B------:R-:W-:Y:S01]  /*2d80*/  ULDC.64 UR4, c[0x0][0x240] ;  /* 0x0000900000047ab9 */ /* 0x000fe20000000a00 */
[----:B------:R-:W-:Y:S01]  /*2d90*/  IMAD.IADD R12, R9, 0x1, -R0 ;  /* 0x00000001090c7824 */ /* 0x000fe200078e0a00 */
[----:B------:R-:W-:Y:S01]  /*2da0*/  LEA.HI.X R11, R11, R5, R14, 0x6, P0 ;  /* 0x000000050b0b7211 */ /* 0x000fe200000f340e */
[----:B------:R-:W-:Y:S01]  /*2db0*/  IMAD.SHL.U32 R2, R248, 0x8, RZ ;  /* 0x00000008f8027824 */ /* 0x000fe200078e00ff */
[----:B------:R-:W-:Y:S01]  /*2dc0*/  LOP3.LUT R0, R8, 0x1c0, RZ, 0xc0, !PT ;  /* 0x000001c008007812 */ /* 0x000fe200078ec0ff */
[----:B------:R-:W-:Y:S01]  /*2dd0*/  IMAD.SHL.U32 R230, R230, 0x40, RZ ;  /* 0x00000040e6e67824 */ /* 0x000fe200078e00ff */
[----:B------:R-:W-:Y:S01]  /*2de0*/  UIMAD UR4, UR11, UR4, URZ ;  /* 0x000000040b0472a4 */ /* 0x000fe2000f8e023f */
[----:B------:R1:W-:Y:S01]  /*2df0*/  STL.64 [R1+0x10], R38 ;  /* 0x0000102601007387 */ /* 0x0003e20000100a00 */
[----:B------:R-:W-:-:S02]  /*2e00*/  LOP3.LUT R2, R2, 0x8, RZ, 0xc0, !PT ;  /* 0x0000000802027812 */ /* 0x000fc400078ec0ff */
[----:B------:R-:W-:Y:S01]  /*2e10*/  SHF.R.U32.HI R3, RZ, 0x3, R0 ;  /* 0x00000003ff037819 */ /* 0x000fe20000011600 */
[----:B------:R-:W-:Y:S01]  /*2e20*/  UIMAD UR4, UR12, UR5, UR4 ;  /* 0x000000050c0472a4 */ /* 0x000fe2000f8e0204 */
[----:B------:R-:W-:Y:S01]  /*2e30*/  LOP3.LUT R6, R0, 0x10, R6, 0xf8, !PT ;  /* 0x0000001000067812 */ /* 0x000fe200078ef806 */
[----:B------:R-:W-:Y:S01]  /*2e40*/  STL.64 [R1+0x28], R164 ;  /* 0x000028a401007387 */ /* 0x000fe20000100a00 */
[C---:B------:R-:W-:Y:S02]  /*2e50*/  LOP3.LUT R8, R3.reuse, R2, R0, 0x1e, !PT ;  /* 0x0000000203087212 */ /* 0x040fe400078e1e00 */
[----:B------:R-:W-:Y:S01]  /*2e60*/  SHF.R.S32.HI R0, RZ, 0x7, R7 ;  /* 0x00000007ff007819 */ /* 0x000fe20000011407 */
[----:B------:R-:W-:Y:S01]  /*2e70*/  IMAD.SHL.U32 R7, R30, 0x8, RZ ;  /* 0x000000081e077824 */ /* 0x000fe200078e00ff */
[----:B------:R-:W-:Y:S01]  /*2e80*/  LOP3.LUT R20, R3, R6, R2, 0x1e, !PT ;  /* 0x0000000603147212 */ /* 0x000fe200078e1e02 */
[C---:B------:R-:W-:Y:S01]  /*2e90*/  IMAD.SHL.U32 R3, R17.reuse, 0x20, RZ ;  /* 0x0000002011037824 */ /* 0x040fe200078e00ff */
[----:B------:R-:W-:Y:S01]  /*2ea0*/  LEA.HI R9, R0, R0, RZ, 0x1 ;  /* 0x0000000000097211 */ /* 0x000fe200078f08ff */
[----:B------:R-:W-:Y:S01]  /*2eb0*/  IMAD R2, R17, 0x2, R0 ;  /* 0x0000000211027824 */ /* 0x000fe200078e0200 */
[----:B------:R-:W-:Y:S01]  /*2ec0*/  LOP3.LUT R230, R230, 0xfffffe00, RZ, 0xc0, !PT ;  /* 0xfffffe00e6e67812 */ /* 0x000fe200078ec0ff */
[----:B--2---:R-:W-:Y:S01]  /*2ed0*/  IMAD.SHL.U32 R5, R15, 0x2, RZ ;  /* 0x000000020f057824 */ /* 0x004fe200078e00ff */
[----:B------:R-:W-:Y:S01]  /*2ee0*/  LOP3.LUT R6, R3, 0x20, RZ, 0xc0, !PT ;  /* 0x0000002003067812 */ /* 0x000fe200078ec0ff */
[----:B------:R-:W-:Y:S01]  /*2ef0*/  IMAD.U32 R2, R2, 0x200, R8 ;  /* 0x0000020002027824 */ /* 0x000fe200078e0008 */
[----:B------:R-:W-:Y:S01]  /*2f00*/  LOP3.LUT R3, R9, 0x1ffffffe, RZ, 0xc0, !PT ;  /* 0x1ffffffe09037812 */ /* 0x000fe200078ec0ff */
[----:B------:R-:W-:Y:S01]  /*2f10*/  IMAD R236, R236, 0x400, R230 ;  /* 0x00000400ecec7824 */ /* 0x000fe200078e02e6 */
[----:B------:R-:W-:Y:S01]  /*2f20*/  LOP3.LUT R19, R6, 0x18, R7, 0xf8, !PT ;  /* 0x0000001806137812 */ /* 0x000fe200078ef807 */
[----:B------:R-:W-:Y:S01]  /*2f30*/  IMAD.SHL.U32 R6, R32, 0x2, RZ ;  /* 0x0000000220067824 */ /* 0x000fe200078e00ff */
[----:B------:R-:W-:Y:S01]  /*2f40*/  LOP3.LUT R7, R5, 0x2, R22, 0xe2, !PT ;  /* 0x0000000205077812 */ /* 0x000fe200078ee216 */
[----:B------:R-:W-:Y:S01]  /*2f50*/  IMAD.IADD R4, R0, 0x1, -R3 ;  /* 0x0000000100047824 */ /* 0x000fe200078e0a03 */
[----:B------:R-:W-:Y:S01]  /*2f60*/  IADD3 R3, P0, R38, UR21, RZ ;  /* 0x0000001526037c10 */ /* 0x000fe2000ff1e0ff */
[----:B------:R2:W-:Y:S01]  /*2f70*/  STL [R1+0x20], R37 ;  /* 0x0000202501007387 */ /* 0x0005e20000100800 */
[----:B------:R-:W-:Y:S01]  /*2f80*/  LOP3.LUT R8, R6, 0x2, R35, 0xe2, !PT ;  /* 0x0000000206087812 */ /* 0x000fe200078ee223 */
[----:B------:R-:W-:Y:S01]  /*2f90*/  IMAD R23, R4, 0x4, R12 ;  /* 0x0000000404177824 */ /* 0x000fe200078e020c */
[----:B------:R-:W-:Y:S01]  /*2fa0*/  IADD3.X R4, R37, UR25, RZ, P0, !PT ;  /* 0x0000001925047c10 */ /* 0x000fe200087fe4ff */
[----:B------:R-:W-:Y:S01]  /*2fb0*/  IMAD.SHL.U32 R12, R18, 0x400, RZ ;  /* 0x00000400120c7824 */ /* 0x000fe200078e00ff */
[----:B------:R-:W-:Y:S01]  /*2fc0*/  LEA R14, P0, R3, c[0x0][0x280], 0x2 ;  /* 0x0000a000030e7a11 */ /* 0x000fe200078010ff */
[----:B------:R-:W-:Y:S01]  /*2fd0*/  IMAD.SHL.U32 R2, R2, 0x2, RZ ;  /* 0x0000000202027824 */ /* 0x000fe200078e00ff */
[----:B------:R-:W-:Y:S01]  /*2fe0*/  LOP3.LUT R5, R33, 0x3ffffffc, RZ, 0xc0, !PT ;  /* 0x3ffffffc21057812 */ /* 0x000fe200078ec0ff */
[----:B-1----:R-:W-:Y:S01]  /*2ff0*/  CS2R R38, SRZ ;  /* 0x0000000000267805 */ /* 0x002fe2000001ff00 */
[----:B------:R-:W-:Y:S01]  /*3000*/  LEA.HI.X R15, R3, c[0x0][0x284], R4, 0x2, P0 ;  /* 0x0000a100030f7a11 */ /* 0x000fe200000f1404 */
[----:B------:R-:W-:Y:S01]  /*3010*/  IMAD.SHL.U32 R4, R24, 0x40, RZ ;  /* 0x0000004018047824 */ /* 0x000fe200078e00ff */
[----:B------:R-:W-:Y:S01]  /*3020*/  SHF.R.S32.HI R6, RZ, 0x2, R13 ;  /* 0x00000002ff067819 */ /* 0x000fe2000001140d */
[----:B------:R-:W-:Y:S01]  /*3030*/  IMAD.SHL.U32 R3, R0, 0x8, RZ ;  /* 0x0000000800037824 */ /* 0x000fe200078e00ff */
[----:B------:R-:W-:Y:S01]  /*3040*/  ISETP.NE.AND P0, PT, R21, RZ, PT ;  /* 0x000000ff1500720c */ /* 0x000fe20003f05270 */
[----:B------:R-:W-:Y:S01]  /*3050*/  IMAD.IADD R5, R101, 0x1, -R5 ;  /* 0x0000000165057824 */ /* 0x000fe200078e0a05 */
[----:B------:R-:W-:Y:S01]  /*3060*/  LOP3.LUT R0, R4, 0x1c0, RZ, 0xc0, !PT ;  /* 0x000001c004007812 */ /* 0x000fe200078ec0ff */
[----:B------:R-:W-:Y:S01]  /*3070*/  IMAD R241, R18, 0x10, R6 ;  /* 0x0000001012f17824 */ /* 0x000fe200078e0206 */
[----:B------:R-:W-:Y:S01]  /*3080*/  R2P PR, R16, 0x6 ;  /* 0x0000000610007804 */ /* 0x000fe20000000000 */
[----:B------:R-:W-:Y:S01]  /*3090*/  IMAD.MOV.U32 R13, RZ, RZ, 0x10 ;  /* 0x00000010ff0d7424 */ /* 0x000fe200078e00ff */
[----:B------:R-:W-:-:S02]  /*30a0*/  LOP3.LUT R3, R0, 0x8, R3, 0xf8, !PT ;  /* 0x0000000800037812 */ /* 0x000fc400078ef803 */
[----:B------:R-:W-:Y:S02]  /*30b0*/  SHF.R.U32.HI R0, RZ, 0x3, R0 ;  /* 0x00000003ff007819 */ /* 0x000fe40000011600 */
[----:B------:R-:W-:Y:S02]  /*30c0*/  SEL R6, RZ, 0x8, P5 ;  /* 0x00000008ff067807 */ /* 0x000fe40002800000 */
[----:B------:R-:W-:Y:S01]  /*30d0*/  LOP3.LUT R3, R3, R0, RZ, 0x3c, !PT ;  /* 0x0000000003037212 */ /* 0x000fe200078e3cff */
[----:B------:R-:W-:Y:S01]  /*30e0*/  IMAD R0, R5, 0x2, R12 ;  /* 0x0000000205007824 */ /* 0x000fe200078e020c */
[----:B------:R-:W-:Y:S01]  /*30f0*/  SEL R5, R13, 0xfffffff0, !P1 ;  /* 0xfffffff00d057807 */ /* 0x000fe20004800000 */
[----:B------:R1:W-:Y:S01]  /*3100*/  LDGSTS.E.BYPASS.LTC128B.128 [R240+0x19080], [R10.64], !P0 ;  /* 0x190800000af07fae */ /* 0x0003e2000c101d56 */
[----:B------:R-:W-:Y:S01]  /*3110*/  SEL R4, R246, 0xffffffe0, !P2 ;  /* 0xffffffe0f6047807 */ /* 0x000fe20005000000 */
[----:B------:R-:W-:Y:S01]  /*3120*/  IMAD.IADD R9, R3, 0x1, R0 ;  /* 0x0000000103097824 */ /* 0x000fe200078e0200 */
[----:B------:R-:W-:Y:S01]  /*3130*/  LOP3.LUT R242, R6, R7, R242, 0xfe, !PT ;  /* 0x0000000706f27212 */ /* 0x000fe200078efef2 */
[----:B------:R-:W-:Y:S01]  /*3140*/  IMAD.SHL.U32 R6, R16, 0x40, RZ ;  /* 0x0000004010067824 */ /* 0x000fe200078e00ff */
[----:B------:R-:W-:Y:S01]  /*3150*/  R2P PR, R31, 0x6 ;  /* 0x000000061f007804 */ /* 0x000fe20000000000 */
[----:B------:R-:W-:Y:S01]  /*3160*/  IMAD.SHL.U32 R244, R9, 0x2, RZ ;  /* 0x0000000209f47824 */ /* 0x000fe200078e00ff */
[----:B------:R-:W-:Y:S01]  /*3170*/  LOP3.LUT R243, R243, R8, R34, 0xfe, !PT ;  /* 0x00000008f3f37212 */ /* 0x000fe200078efe22 */
[----:B------:R-:W-:Y:S01]  /*3180*/  IMAD.SHL.U32 R8, R17, 0x8, RZ ;  /* 0x0000000811087824 */ /* 0x000fe200078e00ff */
[----:B------:R-:W-:Y:S01]  /*3190*/  LOP3.LUT R6, R6, 0x1c0, RZ, 0xc0, !PT ;  /* 0x000001c006067812 */ /* 0x000fe200078ec0ff */
[----:B------:R1:W-:Y:S01]  /*31a0*/  LDGSTS.E.BYPASS.LTC128B.128 [R240+0x1b080], [R10.64+0x80], !P6 ;  /* 0x1b0800800af07fae */ /* 0x0003e2000f101d56 */
[----:B------:R-:W-:Y:S01]  /*31b0*/  SEL R3, R13, 0xfffffff0, !P1 ;  /* 0xfffffff00d037807 */ /* 0x000fe20004800000 */
[----:B------:R-:W-:Y:S01]  /*31c0*/  IMAD R0, R17, 0x200, R20 ;  /* 0x0000020011007824 */ /* 0x000fe200078e0214 */
[----:B------:R-:W-:Y:S01]  /*31d0*/  SEL R228, R246, 0xffffffe0, !P2 ;  /* 0xffffffe0f6e47807 */ /* 0x000fe20005000000 */
[----:B------:R1:W-:Y:S01]  /*31e0*/  LDGSTS.E.BYPASS.LTC128B.128 [R240+0x1d080], [R10.64+0x100], !P4 ;  /* 0x1d0801000af07fae */ /* 0x0003e2000e101d56 */
[----:B------:R-:W-:Y:S01]  /*31f0*/  R2P PR, R24, 0x6 ;  /* 0x0000000618007804 */ /* 0x000fe20000000000 */
[----:B------:R-:W-:Y:S01]  /*3200*/  IMAD R3, R3, 0x2, R2 ;  /* 0x0000000203037824 */ /* 0x000fe200078e0202 */
[----:B------:R-:W-:Y:S01]  /*3210*/  ISETP.GE.AND P0, PT, R101, 0x10, PT ;  /* 0x000000106500780c */ /* 0x000fe20003f06270 */
[----:B------:R1:W-:Y:S01]  /*3220*/  LDGSTS.E.BYPASS.LTC128B.128 [R240+0x1f080], [R10.64+0x180], !P3 ;  /* 0x1f0801800af07fae */ /* 0x0003e2000d901d56 */
[----:B------:R-:W-:Y:S01]  /*3230*/  SHF.R.U32.HI R7, RZ, 0x3, R6 ;  /* 0x00000003ff077819 */ /* 0x000fe20000011606 */
[----:B------:R-:W-:Y:S01]  /*3240*/  IMAD.IADD R232, R0, 0x1, R228 ;  /* 0x0000000100e87824 */ /* 0x000fe200078e02e4 */
[----:B------:R-:W-:Y:S01]  /*3250*/  LOP3.LUT R8, R6, 0x8, R8, 0xf8, !PT ;  /* 0x0000000806087812 */ /* 0x000fe200078ef808 */
[----:B------:R-:W-:Y:S01]  /*3260*/  IMAD.SHL.U32 R235, R0, 0x2, RZ ;  /* 0x0000000200eb7824 */ /* 0x000fe200078e00ff */
[----:B------:R-:W-:Y:S01]  /*3270*/  LOP3.LUT R6, R7, R19, R6, 0x1e, !PT ;  /* 0x0000001307067212 */ /* 0x000fe200078e1e06 */
[----:B------:R-:W-:Y:S01]  /*3280*/  IMAD R229, R228, 0x2, R2 ;  /* 0x00000002e4e57824 */ /* 0x000fe200078e0202 */
[----:B------:R-:W-:Y:S01]  /*3290*/  LOP3.LUT R7, R8, R7, RZ, 0x3c, !PT ;  /* 0x0000000708077212 */ /* 0x000fe200078e3cff */
[----:B--2---:R-:W-:Y:S01]  /*32a0*/  CS2R R36, SRZ ;  /* 0x0000000000247805 */ /* 0x004fe2000001ff00 */
[-C--:B------:R-:W-:Y:S01]  /*32b0*/  LOP3.LUT R6, R6, R230.reuse, RZ, 0xfc, !PT ;  /* 0x000000e606067212 */ /* 0x080fe200078efcff */
[----:B------:R-:W-:Y:S01]  /*32c0*/  IMAD R228, R228, 0x2, R3 ;  /* 0x00000002e4e47824 */ /* 0x000fe200078e0203 */
[C---:B------:R-:W-:Y:S01]  /*32d0*/  IADD3 R230, R7.reuse, R230, R12 ;  /* 0x000000e607e67210 */ /* 0x040fe20007ffe00c */
[----:B------:R-:W-:Y:S01]  /*32e0*/  IMAD.IADD R236, R7, 0x1, R236 ;  /* 0x0000000107ec7824 */ /* 0x000fe200078e02ec */
[C---:B------:R-:W-:Y:S01]  /*32f0*/  IADD3 R8, R244.reuse, 0x20280, RZ ;  /* 0x00020280f4087810 */ /* 0x040fe20007ffe0ff */
[----:B------:R-:W-:Y:S01]  /*3300*/  @!P0 IMAD.SHL.U32 R7, R101, 0x10, RZ ;  /* 0x0000001065078824 */ /* 0x000fe200078e00ff */
[----:B------:R-:W-:Y:S01]  /*3310*/  IADD3 R245, R244, 0x202c0, RZ ;  /* 0x000202c0f4f57810 */ /* 0x000fe20007ffe0ff */
[----:B------:R-:W-:Y:S01]  /*3320*/  IMAD.SHL.U32 R230, R230, 0x2, RZ ;  /* 0x00000002e6e67824 */ /* 0x000fe200078e00ff */
[----:B------:R-:W-:Y:S01]  /*3330*/  @P2 IADD3 R245, R8, -0x40, RZ ;  /* 0xffffffc008f52810 */ /* 0x000fe20007ffe0ff */
[----:B------:R-:W-:Y:S01]  /*3340*/  IMAD.SHL.U32 R8, R23, 0x2, RZ ;  /* 0x0000000217087824 */ /* 0x000fe200078e00ff */
[----:B------:R2:W-:Y:S01]  /*3350*/  @!P0 LDGSTS.E.BYPASS.LTC128B.128 [R7+0x20180], [R14.64] ;  /* 0x201800000e078fae */ /* 0x0005e2000b901d56 */
[----:B------:R-:W-:Y:S01]  /*3360*/  LEA R236, R236, 0x22280, 0x1 ;  /* 0x00022280ecec7811 */ /* 0x000fe200078e08ff */
[C---:B------:R-:W-:Y:S01]  /*3370*/  IMAD R231, R5.reuse, 0x2, R230 ;  /* 0x0000000205e77824 */ /* 0x040fe200078e02e6 */
[----:B------:R-:W-:Y:S01]  /*3380*/  SEL R246, R246, 0xffffffe0, !P1 ;  /* 0xffffffe0f6f67807 */ /* 0x000fe20004800000 */
[----:B------:R1:W-:Y:S01]  /*3390*/  STL [R1+0xc], R8 ;  /* 0x00000c0801007387 */ /* 0x0003e20000100800 */
[----:B------:R-:W-:Y:S01]  /*33a0*/  CS2R R100, SRZ ;  /* 0x0000000000647805 */ /* 0x000fe2000001ff00 */
[----:B------:R-:W-:Y:S01]  /*33b0*/  IMAD R237, R5, 0x2, R236 ;  /* 0x0000000205ed7824 */ /* 0x000fe200078e02ec */
[----:B------:R-:W-:Y:S01]  /*33c0*/  IADD3 R249, -R8, UR10, RZ ;  /* 0x0000000a08f97c10 */ /* 0x000fe2000fffe1ff */
[----:B------:R-:W0:Y:S01]  /*33d0*/  LDGDEPBAR ;  /* 0x00000000000079af */ /* 0x000e220000000000 */
[----:B------:R-:W-:-:S02]  /*33e0*/  IMAD.IADD R247, R244, 0x1, R246 ;  /* 0x00000001f4f77824 */ /* 0x000fc400078e02f6 */
[----:B------:R-:W-:Y:S02]  /*33f0*/  IMAD.SHL.U32 R0, R6, 0x2, RZ ;  /* 0x0000000206007824 */ /* 0x000fe400078e00ff */
[----:B------:R-:W-:Y:S02]  /*3400*/  IMAD.SHL.U32 R232, R232, 0x2, RZ ;  /* 0x00000002e8e87824 */ /* 0x000fe400078e00ff */
[----:B------:R-:W-:Y:S02]  /*3410*/  IMAD.IADD R246, R246, 0x1, R245 ;  /* 0x00000001f6f67824 */ /* 0x000fe400078e02f5 */
[C---:B------:R-:W-:Y:S02]  /*3420*/  IMAD R234, R4.reuse, 0x2, R230 ;  /* 0x0000000204ea7824 */ /* 0x040fe400078e02e6 */
[C---:B------:R-:W-:Y:S02]  /*3430*/  IMAD R239, R4.reuse, 0x2, R236 ;  /* 0x0000000204ef7824 */ /* 0x040fe400078e02ec */
[----:B------:R-:W-:-:S02]  /*3440*/  IMAD R233, R4, 0x2, R231 ;  /* 0x0000000204e97824 */ /* 0x000fc400078e02e7 */
[----:B------:R-:W-:Y:S01]  /*3450*/  IMAD R238, R4, 0x2, R237 ;  /* 0x0000000204ee7824 */ /* 0x000fe200078e02ed */
[----:B--2---:R-:W-:-:S05]  /*3460*/  IADD3 R7, R165, UR4, RZ ;  /* 0x00000004a5077c10 */ /* 0x004fca000fffe0ff */
[----:B------:R1:W-:Y:S02]  /*3470*/  STL [R1+0x24], R7 ;  /* 0x0000240701007387 */ /* 0x0003e40000100800 */
.L_x_1019:
[----:B------:R-:W-:Y:S04]  /*3480*/  DEPBAR.LE SB0, 0x0 ;  /* 0x000080000000791a */ /* 0x000fe80000000000 */
[----:B------:R-:W-:Y:S01]  /*3490*/  BAR.SYNC.DEFER_BLOCKING 0x0 ;  /* 0x0000000000007b1d */ /* 0x000fe20000010000 */
[----:B------:R-:W-:Y:S02]  /*34a0*/  ULEA UR4, UR15, 0x1, 0x6 ;  /* 0x000000010f047891 */ /* 0x000fe4000f8e303f */
[----:B------:R-:W-:Y:S02]  /*34b0*/  UIADD3 UR8, UR15, 0x1, URZ ;  /* 0x000000010f087890 */ /* 0x000fe4000fffe03f */
[----:B------:R-:W-:Y:S02]  /*34c0*/  UIADD3 UR4, UR16, UR4, -UR13 ;  /* 0x0000000410047290 */ /* 0x000fe4000fffe80d */
[----:B------:R-:W-:Y:S01]  /*34d0*/  UISETP.GE.AND UP0, UPT, UR8, UR14, UPT ;  /* 0x0000000e0800728c */ /* 0x000fe2000bf06270 */
[----:B-1----:R-:W-:Y:S05]  /*34e0*/  LDSM.16.M88.4 R16, [R230+0x10080] ;  /* 0x01008000e610783b */ /* 0x002fea0000000200 */
[----:B-1----:R-:W1:Y:S05]  /*34f0*/  LDSM.16.M88.4 R8, [R2+0x80] ;  /* 0x000080000208783b */ /* 0x002e6a0000000200 */
        /* <DEDUP_REMOVED lines=142> */
[----:B------:R2:W1:Y:S01]  /*3de0*/  MUFU.TANH R197, R7 ;  /* 0x0000000700c57308 */ /* 0x0004620000002400 */
[----:B------:R-:W-:Y:S01]  /*3df0*/  FMUL.FTZ R16, R16, c[0x0][0x2b4] ;  /* 0x0000ad0010107a20 */ /* 0x000fe20000410000 */
[----:B------:R-:W-:Y:S01]  /*3e00*/  HMMA.16816.F32.BF16 R32, R168, R166, RZ ;  /* 0x000000a6a820723c */ /* 0x000fe200000418ff */
[----:B------:R-:W5:Y:S05]  /*3e10*/  LDSM.16.M88.4 R164, [R229+0x9080] ;  /* 0x00908000e5a4783b */ /* 0x000f6a0000000200 */
        /* <DEDUP_REMOVED lines=64> */
[----:B------:R-:W-:Y:S01]  /*4220*/  LDSM.16.M88.4 R168, [R2+0xe080] ;  /* 0x00e0800002a8783b */ /* 0x000fe20000000200 */
[----:B------:R2:W-:Y:S06]  /*4230*/  MUFU.TANH R179, R16 ;  /* 0x0000001000b37308 */ /* 0x0005ec0000002400 */
[C---:B-1----:R-:W-:Y:S04]  /*4240*/  HMMA.16816.F32.BF16 R20, R180.reuse, R188, R20 ;  /* 0x000000bcb414723c */ /* 0x042fe80000041814 */
[----:B------:R-:W1:Y:S04]  /*4250*/  MUFU.TANH R188, R9 ;  /* 0x0000000900bc7308 */ /* 0x000e680000002400 */
[C---:B------:R-:W-:Y:S06]  /*4260*/  HMMA.16816.F32.BF16 R24, R180.reuse, R190, R24 ;  /* 0x000000beb418723c */ /* 0x040fec0000041818 */
[----:B------:R5:W1:Y:S02]  /*4270*/  MUFU.TANH R190, R10 ;  /* 0x0000000a00be7308 */ /* 0x000a640000002400 */
[C---:B----4-:R-:W-:Y:S01]  /*4280*/  HMMA.16816.F32.BF16 R28, R180.reuse, R164, R28 ;  /* 0x000000a4b41c723c */ /* 0x050fe2000004181c */
[----:B--2---:R-:W-:Y:S06]  /*4290*/  MOV R16, UR17 ;  /* 0x0000001100107c02 */ /* 0x004fec0008000f00 */
[----:B------:R-:W-:Y:S01]  /*42a0*/  FMUL.FTZ R164, R11, c[0x0][0x2b4] ;  /* 0x0000ad000ba47a20 */ /* 0x000fe20000410000 */
[----:B------:R-:W-:Y:S01]  /*42b0*/  HMMA.16816.F32.BF16 R32, R180, R166, R32 ;  /* 0x000000a6b420723c */ /* 0x000fe20000041820 */
[----:B------:R-:W2:Y:S03]  /*42c0*/  MUFU.TANH R183, R12 ;  /* 0x0000000c00b77308 */ /* 0x000ea60000002400 */
[----:B------:R-:W-:Y:S04]  /*42d0*/  IADD3 R16, R241, UR4, -R16 ;  /* 0x00000004f1107c10 */ /* 0x000fe8000fffe810 */
[C---:B---3--:R-:W-:Y:S03]  /*42e0*/  HMMA.16816.F32.BF16 R20, R172.reuse, R184, R20 ;  /* 0x000000b8ac14723c */ /* 0x048fe60000041814 */
[----:B------:R3:W-:Y:S01]  /*42f0*/  MUFU.TANH R189, R164 ;  /* 0x000000a400bd7308 */ /* 0x0007e20000002400 */
[----:B-----5:R-:W4:Y:S04]  /*4300*/  LDSM.16.M88.4 R8, [R230+0x1e080] ;  /* 0x01e08000e608783b */ /* 0x020f280000000200 */
[C---:B------:R-:W-:Y:S05]  /*4310*/  HMMA.16816.F32.BF16 R24, R172.reuse, R186, R24 ;  /* 0x000000baac18723c */ /* 0x040fea0000041818 */
[----:B------:R-:W-:Y:S03]  /*4320*/  MUFU.TANH R182, R13 ;  /* 0x0000000d00b67308 */ /* 0x000fe60000002400 */
[C---:B------:R-:W-:Y:S07]  /*4330*/  HMMA.16816.F32.BF16 R28, R172.reuse, R4, R28 ;  /* 0x00000004ac1c723c */ /* 0x040fee000004181c */
[----:B------:R-:W-:Y:S01]  /*4340*/  MUFU.TANH R185, R14 ;  /* 0x0000000e00b97308 */ /* 0x000fe20000002400 */
[----:B------:R-:W-:Y:S01]  /*4350*/  HMMA.16816.F32.BF16 R32, R172, R6, R32 ;  /* 0x00000006ac20723c */ /* 0x000fe20000041820 */
[----:B------:R-:W-:Y:S05]  /*4360*/  LDSM.16.M88.4 R4, [R231+0x1e080] ;  /* 0x01e08000e704783b */ /* 0x000fea0000000200 */
[----:B---3--:R-:W3:Y:S03]  /*4370*/  LDSM.16.M88.4 R164, [R2+0xf080] ;  /* 0x00f0800002a4783b */ /* 0x008ee60000000200 */
[----:B------:R5:W-:Y:S10]  /*4380*/  MUFU.TANH R184, R15 ;  /* 0x0000000f00b87308 */ /* 0x000bf40000002400 */
[----:B------:R-:W-:Y:S01]  /*4390*/  MUFU.TANH R178, R17 ;  /* 0x0000001100b27308 */ /* 0x000fe20000002400 */
[C---:B----4-:R-:W-:Y:S07]  /*43a0*/  HMMA.16816.F32.BF16 R20, R8.reuse, R168, R20 ;  /* 0x000000a80814723c */ /* 0x050fee0000041814 */
[----:B------:R-:W-:Y:S01]  /*43b0*/  IADD3 R168, -R199, R16, RZ ;  /* 0x00000010c7a87210 */ /* 0x000fe20007ffe1ff */
[C---:B------:R-:W-:Y:S01]  /*43c0*/  HMMA.16816.F32.BF16 R24, R8.reuse, R170, R24 ;  /* 0x000000aa0818723c */ /* 0x040fe20000041818 */
[----:B------:R4:W-:Y:S01]  /*43d0*/  MUFU.TANH R181, R18 ;  /* 0x0000001200b57308 */ /* 0x0009e20000002400 */
[----:B-----5:R-:W5:Y:S02]  /*43e0*/  LDSM.16.M88.4 R12, [R3+0xe080] ;  /* 0x00e08000030c783b */ /* 0x020f640000000200 */
[----:B------:R-:W-:Y:S02]  /*43f0*/  IMNMX R169, R249, R168, PT ;  /* 0x000000a8f9a97217 */ /* 0x000fe40003800200 */
[----:B------:R-:W-:Y:S01]  /*4400*/  IADD3 R168, R168, 0x8, RZ ;  /* 0x00000008a8a87810 */ /* 0x000fe20007ffe0ff */
[----:B------:R-:W-:Y:S01]  /*4410*/  FMUL.FTZ R170, R19, c[0x0][0x2b4] ;  /* 0x0000ad0013aa7a20 */ /* 0x000fe20000410000 */
[C---:B------:R-:W-:Y:S02]  /*4420*/  ISETP.GT.AND P0, PT, R169.reuse, RZ, PT ;  /* 0x000000ffa900720c */ /* 0x040fe40003f04270 */
[----:B------:R-:W-:Y:S01]  /*4430*/  ISETP.GT.AND P2, PT, R169, 0x31, PT ;  /* 0x00000031a900780c */ /* 0x000fe20003f44270 */
[----:B------:R-:W-:Y:S01]  /*4440*/  MUFU.TANH R180, R170 ;  /* 0x000000aa00b47308 */ /* 0x000fe20000002400 */
[----:B------:R-:W-:Y:S01]  /*4450*/  IMNMX R168, R249, R168, PT ;  /* 0x000000a8f9a87217 */ /* 0x000fe20003800200 */
[C---:B---3--:R-:W-:Y:S03]  /*4460*/  HMMA.16816.F32.BF16 R28, R8.reuse, R164, R28 ;  /* 0x000000a4081c723c */ /* 0x048fe6000004181c */
[----:B------:R-:W-:Y:S04]  /*4470*/  ISETP.GT.AND P1, PT, R168, 0x30, PT ;  /* 0x00000030a800780c */ /* 0x000fe80003f24270 */
[----:B------:R-:W-:Y:S01]  /*4480*/  FSEL R164, R196, -INF , P0 ;  /* 0xff800000c4a47808 */ /* 0x000fe20000000000 */
[----:B------:R-:W-:Y:S01]  /*4490*/  HMMA.16816.F32.BF16 R32, R8, R166, R32 ;  /* 0x000000a60820723c */ /* 0x000fe20000041820 */
[----:B----4-:R-:W3:Y:S02]  /*44a0*/  LDSM.16.M88.4 R16, [R3+0xf080] ;  /* 0x00f080000310783b */ /* 0x010ee40000000200 */
[----:B------:R-:W-:Y:S04]  /*44b0*/  ISETP.GT.AND P0, PT, R169, 0x1, PT ;  /* 0x00000001a900780c */ /* 0x000fe80003f04270 */
[--C-:B------:R-:W-:Y:S01]  /*44c0*/  FFMA.FTZ R8, R164, c[0x0][0x29c], -R193.reuse ;  /* 0x0000a700a4087a23 */ /* 0x100fe200000108c1 */
[----:B------:R-:W-:Y:S01]  /*44d0*/  FSEL R174, R195, -INF , P0 ;  /* 0xff800000c3ae7808 */ /* 0x000fe20000000000 */
[----:B------:R-:W-:Y:S01]  /*44e0*/  LDSM.16.M88.4 R164, [R229+0xe080] ;  /* 0x00e08000e5a4783b */ /* 0x000fe20000000200 */
[----:B------:R-:W-:Y:S01]  /*44f0*/  ISETP.GT.AND P0, PT, R168, RZ, PT ;  /* 0x000000ffa800720c */ /* 0x000fe20003f04270 */
[----:B------:R4:W-:Y:S02]  /*4500*/  MUFU.EX2 R175, R8 ;  /* 0x0000000800af7308 */ /* 0x0009e40000000800 */
[--C-:B------:R-:W-:Y:S01]  /*4510*/  FFMA.FTZ R174, R174, c[0x0][0x29c], -R193.reuse ;  /* 0x0000a700aeae7a23 */ /* 0x100fe200000108c1 */
[C---:B-----5:R-:W-:Y:S07]  /*4520*/  HMMA.16816.F32.BF16 R20, R4.reuse, R12, R20 ;  /* 0x0000000c0414723c */ /* 0x060fee0000041814 */
[----:B------:R-:W-:Y:S01]  /*4530*/  MUFU.EX2 R174, R174 ;  /* 0x000000ae00ae7308 */ /* 0x000fe20000000800 */
[----:B------:R-:W-:Y:S01]  /*4540*/  FSEL R12, R198, -INF , P0 ;  /* 0xff800000c60c7808 */ /* 0x000fe20000000000 */
[C---:B------:R-:W-:Y:S03]  /*4550*/  HMMA.16816.F32.BF16 R24, R4.reuse, R14, R24 ;  /* 0x0000000e0418723c */ /* 0x040fe60000041818 */
[----:B------:R-:W-:Y:S01]  /*4560*/  ISETP.GT.AND P0, PT, R168, 0x1, PT ;  /* 0x00000001a800780c */ /* 0x000fe20003f04270 */
[--C-:B------:R-:W-:Y:S01]  /*4570*/  FFMA.FTZ R12, R12, c[0x0][0x29c], -R192.reuse ;  /* 0x0000a7000c0c7a23 */ /* 0x100fe200000108c0 */
[----:B----4-:R-:W4:Y:S03]  /*4580*/  LDSM.16.M88.4 R8, [R234+0x1e080] ;  /* 0x01e08000ea08783b */ /* 0x010f260000000200 */
[----:B------:R5:W-:Y:S01]  /*4590*/  MUFU.EX2 R177, R12 ;  /* 0x0000000c00b17308 */ /* 0x000be20000000800 */
[C---:B---3--:R-:W-:Y:S08]  /*45a0*/  HMMA.16816.F32.BF16 R28, R4.reuse, R16, R28 ;  /* 0x00000010041c723c */ /* 0x048ff0000004181c */
[----:B------:R-:W-:Y:S04]  /*45b0*/  HMMA.16816.F32.BF16 R32, R4, R18, R32 ;  /* 0x000000120420723c */ /* 0x000fe80000041820 */
[----:B-----5:R-:W-:Y:S02]  /*45c0*/  FSEL R12, R197, -INF , P0 ;  /* 0xff800000c50c7808 */ /* 0x020fe40000000000 */
[C---:B------:R-:W-:Y:S03]  /*45d0*/  ISETP.GT.AND P0, PT, R169.reuse, 0x10, PT ;  /* 0x00000010a900780c */ /* 0x040fe60003f04270 */
[--C-:B------:R-:W-:Y:S03]  /*45e0*/  FFMA.FTZ R16, R12, c[0x0][0x29c], -R192.reuse ;  /* 0x0000a7000c107a23 */ /* 0x100fe600000108c0 */
[----:B------:R-:W-:Y:S01]  /*45f0*/  FSEL R172, R194, -INF , P0 ;  /* 0xff800000c2ac7808 */ /* 0x000fe20000000000 */
[----:B------:R-:W3:Y:S01]  /*4600*/  LDSM.16.M88.4 R12, [R229+0xf080] ;  /* 0x00f08000e50c783b */ /* 0x000ee20000000200 */
[----:B------:R-:W-:Y:S01]  /*4610*/  ISETP.GT.AND P0, PT, R169, 0x11, PT ;  /* 0x00000011a900780c */ /* 0x000fe20003f04270 */
[----:B------:R5:W-:Y:S02]  /*4620*/  MUFU.EX2 R176, R16 ;  /* 0x0000001000b07308 */ /* 0x000be40000000800 */
[--C-:B------:R-:W-:Y:S01]  /*4630*/  FFMA.FTZ R172, R172, c[0x0][0x29c], -R193.reuse ;  /* 0x0000a700acac7a23 */ /* 0x100fe200000108c1 */
[----:B-1----:R-:W-:Y:S01]  /*4640*/  FSEL R4, R188, -INF , P0 ;  /* 0xff800000bc047808 */ /* 0x002fe20000000000 */
[C---:B----4-:R-:W-:Y:S05]  /*4650*/  HMMA.16816.F32.BF16 R20, R8.reuse, R164, R20 ;  /* 0x000000a40814723c */ /* 0x050fea0000041814 */
[----:B------:R-:W-:Y:S01]  /*4660*/  ISETP.GT.AND P0, PT, R168, 0x10, PT ;  /* 0x00000010a800780c */ /* 0x000fe20003f04270 */
[--C-:B------:R-:W-:Y:S01]  /*4670*/  FFMA.FTZ R170, R4, c[0x0][0x29c], -R193.reuse ;  /* 0x0000a70004aa7a23 */ /* 0x100fe200000108c1 */
[----:B------:R-:W-:Y:S01]  /*4680*/  MUFU.EX2 R172, R172 ;  /* 0x000000ac00ac7308 */ /* 0x000fe20000000800 */
[C---:B------:R-:W-:Y:S01]  /*4690*/  HMMA.16816.F32.BF16 R24, R8.reuse, R166, R24 ;  /* 0x000000a60818723c */ /* 0x040fe20000041818 */
[----:B------:R-:W-:Y:S03]  /*46a0*/  LDSM.16.M88.4 R4, [R233+0x1e080] ;  /* 0x01e08000e904783b */ /* 0x000fe60000000200 */
[----:B------:R-:W-:Y:S02]  /*46b0*/  FSEL R164, R190, -INF , P0 ;  /* 0xff800000bea47808 */ /* 0x000fe40000000000 */
[----:B------:R-:W-:Y:S03]  /*46c0*/  ISETP.GT.AND P0, PT, R168, 0x11, PT ;  /* 0x00000011a800780c */ /* 0x000fe60003f04270 */
[--C-:B------:R-:W-:Y:S01]  /*46d0*/  FFMA.FTZ R164, R164, c[0x0][0x29c], -R192.reuse ;  /* 0x0000a700a4a47a23 */ /* 0x100fe200000108c0 */
[----:B------:R-:W1:Y:S01]  /*46e0*/  MUFU.EX2 R170, R170 ;  /* 0x000000aa00aa7308 */ /* 0x000e620000000800 */
[----:B-----5:R-:W4:Y:S09]  /*46f0*/  LDSM.16.M88.4 R16, [R228+0xe080] ;  /* 0x00e08000e410783b */ /* 0x020f320000000200 */
[----:B------:R5:W-:Y:S01]  /*4700*/  MUFU.EX2 R173, R164 ;  /* 0x000000a400ad7308 */ /* 0x000be20000000800 */
[C---:B---3--:R-:W-:Y:S07]  /*4710*/  HMMA.16816.F32.BF16 R28, R8.reuse, R12, R28 ;  /* 0x0000000c081c723c */ /* 0x048fee000004181c */
[----:B--2---:R-:W-:Y:S01]  /*4720*/  FFMA.FTZ R13, -R183, R183, 1 ;  /* 0x3f800000b70d7423 */ /* 0x004fe200000101b7 */
[----:B------:R-:W-:Y:S01]  /*4730*/  HMMA.16816.F32.BF16 R32, R8, R14, R32 ;  /* 0x0000000e0820723c */ /* 0x000fe20000041820 */
[----:B------:R-:W2:Y:S06]  /*4740*/  LDS R8, [R241.X4+0x20180] ;  /* 0x02018000f1087984 */ /* 0x000eac0000004800 */
[----:B-1----:R-:W-:Y:S01]  /*4750*/  F2FP.BF16.PACK_AB R15, R170, R172 ;  /* 0x000000acaa0f723e */ /* 0x002fe200000010ff */
[----:B------:R-:W-:Y:S01]  /*4760*/  FFMA.FTZ R14, -R182, R182, 1 ;  /* 0x3f800000b60e7423 */ /* 0x000fe200000101b6 */
[----:B-----5:R-:W-:Y:S02]  /*4770*/  FSEL R164, R189, -INF , P0 ;  /* 0xff800000bda47808 */ /* 0x020fe40000000000 */
[----:B------:R-:W-:Y:S03]  /*4780*/  ISETP.GT.AND P0, PT, R169, 0x20, PT ;  /* 0x00000020a900780c */ /* 0x000fe60003f04270 */
[----:B------:R-:W-:Y:S01]  /*4790*/  FFMA.FTZ R171, R164, c[0x0][0x29c], -R192 ;  /* 0x0000a700a4ab7a23 */ /* 0x000fe200000108c0 */
[C---:B----4-:R-:W-:Y:S01]  /*47a0*/  HMMA.16816.F32.BF16 R20, R4.reuse, R16, R20 ;  /* 0x000000100414723c */ /* 0x050fe20000041814 */
        /* <DEDUP_REMOVED lines=233> */
[----:B------:R-:W2:Y:S01]  /*5640*/  LDL.64 R202, [R1+0x10] ;  /* 0x0000100001ca7983 */ /* 0x000ea20000100a00 */
[----:B------:R-:W-:Y:S01]  /*5650*/  LOP3.LUT P3, RZ, R242, 0x2, RZ, 0xc0, !PT ;  /* 0x00000002f2ff7812 */ /* 0x000fe2000786c0ff */
[----:B------:R-:W-:Y:S01]  /*5660*/  USHF.R.S32.HI UR9, URZ, 0x1f, UR8 ;  /* 0x0000001f3f097899 */ /* 0x000fe20008011408 */
[----:B------:R-:W-:Y:S01]  /*5670*/  IMAD.U32 R16, RZ, RZ, UR7 ;  /* 0x00000007ff107e24 */ /* 0x000fe2000f8e00ff */
[----:B------:R-:W3:Y:S01]  /*5680*/  LDL R200, [R1+0x20] ;  /* 0x0000200001c87983 */ /* 0x000ee20000100800 */
[----:B------:R-:W-:Y:S02]  /*5690*/  ULDC.64 UR4, c[0x0][0x208] ;  /* 0x0000820000047ab9 */ /* 0x000fe40000000a00 */
[----:B------:R-:W-:Y:S02]  /*56a0*/  UIMAD UR9, UR9, UR4, URZ ;  /* 0x00000004090972a4 */ /* 0x000fe4000f8e023f */
[----:B------:R-:W-:Y:S02]  /*56b0*/  UIMAD.WIDE.U32 UR10, UR8, UR4, URZ ;  /* 0x00000004080a72a5 */ /* 0x000fe4000f8e003f */
[----:B------:R-:W-:Y:S02]  /*56c0*/  UIMAD UR9, UR8, UR5, UR9 ;  /* 0x00000005080972a4 */ /* 0x000fe4000f8e0209 */
[----:B------:R-:W-:Y:S02]  /*56d0*/  USHF.L.U32 UR4, UR10, 0x6, URZ ;  /* 0x000000060a047899 */ /* 0x000fe4000800063f */
[----:B------:R-:W-:Y:S02]  /*56e0*/  UIADD3 UR9, UR11, UR9, URZ ;  /* 0x000000090b097290 */ /* 0x000fe4000fffe03f */
[----:B------:R-:W-:Y:S02]  /*56f0*/  USHF.L.U32 UR5, UR8, 0x6, URZ ;  /* 0x0000000608057899 */ /* 0x000fe4000800063f */
[----:B------:R-:W-:Y:S01]  /*5700*/  IADD3 R8, P1, R250, UR4, RZ ;  /* 0x00000004fa087c10 */ /* 0x000fe2000ff3e0ff */
[----:B------:R-:W-:Y:S03]  /*5710*/  USHF.L.U64.HI UR9, UR10, 0x6, UR9 ;  /* 0x000000060a097899 */ /* 0x000fe60008010209 */
[----:B------:R-:W-:Y:S01]  /*5720*/  LEA R12, P0, R8, c[0x0][0x1f0], 0x1 ;  /* 0x00007c00080c7a11 */ /* 0x000fe200078008ff */
[----:B------:R-:W-:Y:S02]  /*5730*/  IMAD.U32 R10, RZ, RZ, UR5 ;  /* 0x00000005ff0a7e24 */ /* 0x000fe4000f8e00ff */
[----:B------:R-:W-:Y:S01]  /*5740*/  IADD3.X R9, R252, UR9, RZ, P1, !PT ;  /* 0x00000009fc097c10 */ /* 0x000fe20008ffe4ff */
[----:B------:R-:W-:Y:S03]  /*5750*/  IMAD.U32 R15, RZ, RZ, UR5 ;  /* 0x00000005ff0f7e24 */ /* 0x000fe6000f8e00ff */
[----:B------:R-:W-:Y:S01]  /*5760*/  LEA.HI.X R13, R8, c[0x0][0x1f4], R9, 0x1, P0 ;  /* 0x00007d00080d7a11 */ /* 0x000fe200000f0c09 */
[----:B------:R-:W-:Y:S01]  /*5770*/  IMAD.U32 R9, RZ, RZ, UR6 ;  /* 0x00000006ff097e24 */ /* 0x000fe2000f8e00ff */
[----:B------:R-:W-:Y:S04]  /*5780*/  IADD3 R8, -R248, UR17, -R10 ;  /* 0x00000011f8087c10 */ /* 0x000fe8000fffe90a */
[C---:B------:R-:W-:Y:S02]  /*5790*/  ISETP.LT.OR P6, PT, R8.reuse, 0x1, !P4 ;  /* 0x000000010800780c */ /* 0x040fe400067c1670 */
[----:B------:R-:W-:Y:S02]  /*57a0*/  ISETP.LT.OR P5, PT, R8, 0x1, !P3 ;  /* 0x000000010800780c */ /* 0x000fe40005fa1670 */
[----:B------:R-:W-:Y:S02]  /*57b0*/  IADD3 R9, P2, P1, R250, UR4, R9 ;  /* 0x00000004fa097c10 */ /* 0x000fe4000f95e009 */
[----:B------:R-:W-:Y:S02]  /*57c0*/  ISETP.LT.OR P4, PT, R8, 0x21, !P4 ;  /* 0x000000210800780c */ /* 0x000fe40006781670 */
[----:B------:R-:W-:Y:S02]  /*57d0*/  IADD3.X R16, R252, UR9, R16, P2, P1 ;  /* 0x00000009fc107c10 */ /* 0x000fe400097e2410 */
[----:B------:R-:W-:Y:S02]  /*57e0*/  LEA R10, P1, R9, c[0x0][0x1f0], 0x1 ;  /* 0x00007c00090a7a11 */ /* 0x000fe400078208ff */
[----:B------:R-:W-:Y:S01]  /*57f0*/  ISETP.LT.OR P3, PT, R8, 0x21, !P3 ;  /* 0x000000210800780c */ /* 0x000fe20005f61670 */
[----:B------:R-:W-:Y:S01]  /*5800*/  @!PT LDS RZ, [RZ] ;  /* 0x00000000fffff984 */ /* 0x000fe20000000800 */
[----:B------:R-:W-:Y:S01]  /*5810*/  @!PT LDS RZ, [RZ] ;  /* 0x00000000fffff984 */ /* 0x000fe20000000800 */
[----:B------:R-:W-:Y:S01]  /*5820*/  @!PT LDS RZ, [RZ] ;  /* 0x00000000fffff984 */ /* 0x000fe20000000800 */
[----:B------:R1:W-:Y:S04]  /*5830*/  LDGSTS.E.BYPASS.LTC128B.128 [R240+0x18080], [R12.64], !P6 ;  /* 0x180800000cf07fae */ /* 0x0003e8000f101d56 */
[----:B------:R1:W-:Y:S01]  /*5840*/  LDGSTS.E.BYPASS.LTC128B.128 [R240+0x1a080], [R12.64+0x80], !P5 ;  /* 0x1a0800800cf07fae */ /* 0x0003e2000e901d56 */
[----:B--2---:R-:W-:Y:S04]  /*5850*/  IADD3 R11, P0, R202, UR5, RZ ;  /* 0x00000005ca0b7c10 */ /* 0x004fe8000ff1e0ff */
[----:B---3--:R-:W-:Y:S02]  /*5860*/  LEA.HI.X.SX32 R15, R15, R200, 0x1, P0 ;  /* 0x000000c80f0f7211 */ /* 0x008fe400000f0eff */
[----:B------:R-:W2:Y:S01]  /*5870*/  S2R R200, SR_TID.X ;  /* 0x0000000000c87919 */ /* 0x000ea20000002100 */
[C---:B------:R-:W-:Y:S04]  /*5880*/  LEA R14, P0, R11.reuse, c[0x0][0x280], 0x2 ;  /* 0x0000a0000b0e7a11 */ /* 0x040fe800078010ff */
[----:B------:R-:W-:Y:S02]  /*5890*/  LEA.HI.X R15, R11, c[0x0][0x284], R15, 0x2, P0 ;  /* 0x0000a1000b0f7a11 */ /* 0x000fe400000f140f */
[----:B------:R-:W-:Y:S02]  /*58a0*/  LOP3.LUT P0, RZ, R242, 0x4, RZ, 0xc0, !PT ;  /* 0x00000004f2ff7812 */ /* 0x000fe4000780c0ff */
[----:B------:R-:W-:Y:S02]  /*58b0*/  LEA.HI.X R11, R9, c[0x0][0x1f4], R16, 0x1, P1 ;  /* 0x00007d00090b7a11 */ /* 0x000fe400008f0c10 */
[----:B------:R-:W-:Y:S02]  /*58c0*/  ISETP.LT.OR P6, PT, R8, 0x1, !P0 ;  /* 0x000000010800780c */ /* 0x000fe400047c1670 */
[----:B------:R-:W-:Y:S02]  /*58d0*/  LOP3.LUT P1, RZ, R242, 0x8, RZ, 0xc0, !PT ;  /* 0x00000008f2ff7812 */ /* 0x000fe4000782c0ff */
[C---:B------:R-:W-:Y:S02]  /*58e0*/  ISETP.LT.OR P2, PT, R8.reuse, 0x21, !P0 ;  /* 0x000000210800780c */ /* 0x040fe40004741670 */
[C---:B------:R-:W-:Y:S02]  /*58f0*/  ISETP.LT.OR P5, PT, R8.reuse, 0x1, !P1 ;  /* 0x000000010800780c */ /* 0x040fe40004fa1670 */
[----:B------:R-:W-:Y:S05]  /*5900*/  ISETP.LT.OR P0, PT, R8, 0x21, !P1 ;  /* 0x000000210800780c */ /* 0x000fea0004f01670 */
[----:B------:R1:W-:Y:S01]  /*5910*/  LDGSTS.E.BYPASS.LTC128B.128 [R240+0x1c080], [R12.64+0x100], !P6 ;  /* 0x1c0801000cf07fae */ /* 0x0003e2000f101d56 */
[C---:B--2---:R-:W-:Y:S05]  /*5920*/  ISETP.GT.AND P1, PT, R200.reuse, 0xf, PT ;  /* 0x0000000fc800780c */ /* 0x044fea0003f24270 */
[----:B------:R1:W-:Y:S04]  /*5930*/  LDGSTS.E.BYPASS.LTC128B.128 [R240+0x1e080], [R12.64+0x180], !P5 ;  /* 0x1e0801800cf07fae */ /* 0x0003e8000e901d56 */
[----:B------:R1:W-:Y:S04]  /*5940*/  LDGSTS.E.BYPASS.LTC128B.128 [R240+0x19080], [R10.64], !P4 ;  /* 0x190800000af07fae */ /* 0x0003e8000e101d56 */
[----:B------:R1:W-:Y:S01]  /*5950*/  LDGSTS.E.BYPASS.LTC128B.128 [R240+0x1b080], [R10.64+0x80], !P3 ;  /* 0x1b0800800af07fae */ /* 0x0003e2000d901d56 */
[----:B------:R-:W-:Y:S03]  /*5960*/  @!P1 IMAD.SHL.U32 R8, R200, 0x10, RZ ;  /* 0x00000010c8089824 */ /* 0x000fe600078e00ff */
[----:B------:R1:W-:Y:S04]  /*5970*/  LDGSTS.E.BYPASS.LTC128B.128 [R240+0x1d080], [R10.64+0x100], !P2 ;  /* 0x1d0801000af07fae */ /* 0x0003e8000d101d56 */
[----:B------:R1:W-:Y:S04]  /*5980*/  LDGSTS.E.BYPASS.LTC128B.128 [R240+0x1f080], [R10.64+0x180], !P0 ;  /* 0x1f0801800af07fae */ /* 0x0003e8000c101d56 */
[----:B------:R1:W-:Y:S02]  /*5990*/  @!P1 LDGSTS.E.BYPASS.LTC128B.128 [R8+0x20180], [R14.64] ;  /* 0x201800000e089fae */ /* 0x0003e4000b901d56 */
.L_x_1017:
        /* <DEDUP_REMOVED lines=92> */
[----:B--2---:R-:W2:Y:S01]  /*5f60*/  LDL.64 R226, [R1] ;  /* 0x0000000001e27983 */ /* 0x004ea20000100a00 */
        /* <DEDUP_REMOVED lines=24> */
[----:B------:R-:W-:Y:S02]  /*60f0*/  IADD3 R5, P1, R226, UR10, RZ ;  /* 0x0000000ae2057c10 */ /* 0x000fe4000ff3e0ff */
[----:B------:R-:W-:Y:S02]  /*6100*/  ISETP.LT.OR P5, PT, R4, 0x1, !P3 ;  /* 0x000000010400780c */ /* 0x000fe40005fa1670 */
[----:B---3--:R-:W-:Y:S02]  /*6110*/  LEA.HI.X.SX32 R11, R11, R225, 0x1, P0 ;  /* 0x000000e10b0b7211 */ /* 0x008fe400000f0eff */
[----:B------:R-:W-:Y:S02]  /*6120*/  LEA R10, P0, R7, c[0x0][0x258], 0x2 ;  /* 0x00009600070a7a11 */ /* 0x000fe400078010ff */
[----:B------:R-:W-:Y:S02]  /*6130*/  IADD3.X R12, R224, UR4, RZ, P1, !PT ;  /* 0x00000004e00c7c10 */ /* 0x000fe40008ffe4ff */
[----:B------:R-:W2:Y:S01]  /*6140*/  S2R R224, SR_TID.X ;  /* 0x0000000000e07919 */ /* 0x000ea20000002100 */
[C---:B------:R-:W-:Y:S02]  /*6150*/  ISETP.LT.OR P4, PT, R4.reuse, 0x1, !P2 ;  /* 0x000000010400780c */ /* 0x040fe40005781670 */
[----:B------:R-:W-:Y:S02]  /*6160*/  LEA R6, P1, R5, c[0x0][0x160], 0x1 ;  /* 0x0000580005067a11 */ /* 0x000fe400078208ff */
[----:B------:R-:W-:Y:S01]  /*6170*/  @!PT LDS RZ, [RZ] ;  /* 0x00000000fffff984 */ /* 0x000fe20000000800 */
[----:B------:R-:W-:Y:S01]  /*6180*/  @!PT LDS RZ, [RZ] ;  /* 0x00000000fffff984 */ /* 0x000fe20000000800 */
[----:B------:R-:W-:Y:S01]  /*6190*/  @!PT LDS RZ, [RZ] ;  /* 0x00000000fffff984 */ /* 0x000fe20000000800 */
[----:B------:R3:W-:Y:S01]  /*61a0*/  LDGSTS.E.BYPASS.LTC128B.128 [R240+0x10080], [R8.64], !P5 ;  /* 0x1008000008f07fae */ /* 0x0007e2000e901d56 */
[----:B------:R-:W-:Y:S02]  /*61b0*/  LEA.HI.X R11, R7, c[0x0][0x25c], R11, 0x2, P0 ;  /* 0x00009700070b7a11 */ /* 0x000fe400000f140b */
[----:B------:R-:W-:Y:S02]  /*61c0*/  LOP3.LUT P0, RZ, R243, 0x4, RZ, 0xc0, !PT ;  /* 0x00000004f3ff7812 */ /* 0x000fe4000780c0ff */
[----:B------:R-:W-:Y:S02]  /*61d0*/  LEA.HI.X R7, R5, c[0x0][0x164], R12, 0x1, P1 ;  /* 0x0000590005077a11 */ /* 0x000fe400008f0c0c */
[C---:B------:R-:W-:Y:S02]  /*61e0*/  ISETP.LT.OR P6, PT, R4.reuse, 0x1, !P0 ;  /* 0x000000010400780c */ /* 0x040fe400047c1670 */
[----:B------:R3:W-:Y:S01]  /*61f0*/  LDGSTS.E.BYPASS.LTC128B.128 [R240+0x12080], [R8.64+0x80], !P4 ;  /* 0x1208008008f07fae */ /* 0x0007e2000e101d56 */
[----:B------:R-:W-:Y:S02]  /*6200*/  LOP3.LUT P1, RZ, R243, 0x8, RZ, 0xc0, !PT ;  /* 0x00000008f3ff7812 */ /* 0x000fe4000782c0ff */
[C---:B------:R-:W-:Y:S02]  /*6210*/  ISETP.LT.OR P4, PT, R4.reuse, 0x21, !P3 ;  /* 0x000000210400780c */ /* 0x040fe40005f81670 */
[C---:B------:R-:W-:Y:S02]  /*6220*/  ISETP.LT.OR P5, PT, R4.reuse, 0x1, !P1 ;  /* 0x000000010400780c */ /* 0x040fe40004fa1670 */
[C---:B------:R-:W-:Y:S02]  /*6230*/  ISETP.LT.OR P3, PT, R4.reuse, 0x21, !P2 ;  /* 0x000000210400780c */ /* 0x040fe40005761670 */
[C---:B------:R-:W-:Y:S02]  /*6240*/  ISETP.LT.OR P2, PT, R4.reuse, 0x21, !P0 ;  /* 0x000000210400780c */ /* 0x040fe40004741670 */
[----:B------:R3:W-:Y:S01]  /*6250*/  LDGSTS.E.BYPASS.LTC128B.128 [R240+0x14080], [R8.64+0x100], !P6 ;  /* 0x1408010008f07fae */ /* 0x0007e2000f101d56 */
[----:B------:R-:W-:Y:S02]  /*6260*/  ISETP.LT.OR P0, PT, R4, 0x21, !P1 ;  /* 0x000000210400780c */ /* 0x000fe40004f01670 */
[C---:B--2---:R-:W-:Y:S04]  /*6270*/  ISETP.GT.AND P1, PT, R224.reuse, 0xf, PT ;  /* 0x0000000fe000780c */ /* 0x044fe80003f24270 */
[----:B------:R3:W-:Y:S04]  /*6280*/  LDGSTS.E.BYPASS.LTC128B.128 [R240+0x16080], [R8.64+0x180], !P5 ;  /* 0x1608018008f07fae */ /* 0x0007e8000e901d56 */
[----:B------:R3:W-:Y:S04]  /*6290*/  LDGSTS.E.BYPASS.LTC128B.128 [R240+0x11080], [R6.64], !P4 ;  /* 0x1108000006f07fae */ /* 0x0007e8000e101d56 */
[----:B------:R3:W-:Y:S01]  /*62a0*/  LDGSTS.E.BYPASS.LTC128B.128 [R240+0x13080], [R6.64+0x80], !P3 ;  /* 0x1308008006f07fae */ /* 0x0007e2000d901d56 */
[----:B------:R-:W-:Y:S03]  /*62b0*/  @!P1 IMAD.SHL.U32 R4, R224, 0x10, RZ ;  /* 0x00000010e0049824 */ /* 0x000fe600078e00ff */
[----:B------:R3:W-:Y:S04]  /*62c0*/  LDGSTS.E.BYPASS.LTC128B.128 [R240+0x15080], [R6.64+0x100], !P2 ;  /* 0x1508010006f07fae */ /* 0x0007e8000d101d56 */
[----:B------:R3:W-:Y:S04]  /*62d0*/  LDGSTS.E.BYPASS.LTC128B.128 [R240+0x17080], [R6.64+0x180], !P0 ;  /* 0x1708018006f07fae */ /* 0x0007e8000c101d56 */
[----:B------:R3:W-:Y:S02]  /*62e0*/  @!P1 LDGSTS.E.BYPASS.LTC128B.128 [R4+0x20080], [R10.64] ;  /* 0x200800000a049fae */ /* 0x0007e4000b901d56 */
.L_x_1018:
        /* <DEDUP_REMOVED lines=218> */
.L_x_1016:
        /* <DEDUP_REMOVED lines=30> */
[----:B------:R-:W-:-:S02]  /*7270*/  LEA.HI R5, R5, R101, RZ, 0x6 ;  /* 0x0000006505057211 */ /* 0x000fc400078f30ff */
        /* <DEDUP_REMOVED lines=159> */
.L_x_1021:
        /* <DEDUP_REMOVED lines=65> */
.L_x_1023:
[----:B--234-:R-:W-:Y:S05]  /*8080*/  BSYNC B0 ;  /* 0x0000000000007941 */ /* 0x01cfea0003800000 */
.L_x_1022:
        /* <DEDUP_REMOVED lines=17> */
.L_x_1025:
[----:B------:R-:W-:Y:S05]  /*81a0*/  BSYNC B0 ;  /* 0x0000000000007941 */ /* 0x000fea0003800000 */
.L_x_1024:
        /* <DEDUP_REMOVED lines=16> */
.L_x_1027:
[----:B------:R-:W-:Y:S05]  /*82b0*/  BSYNC B0 ;  /* 0x0000000000007941 */ /* 0x000fea0003800000 */
.L_x_1026:
        /* <DEDUP_REMOVED lines=16> */
.L_x_1029:
[----:B------:R-:W-:Y:S05]  /*83c0*/  BSYNC B0 ;  /* 0x0000000000007941 */ /* 0x000fea0003800000 */
.L_x_1028:
        /* <DEDUP_REMOVED lines=16> */
.L_x_1031:
[----:B------:R-:W-:Y:S05]  /*84d0*/  BSYNC B0 ;  /* 0x0000000000007941 */ /* 0x000fea0003800000 */
.L_x_1030:
        /* <DEDUP_REMOVED lines=16> */
.L_x_1033:
[----:B------:R-:W-:Y:S05]  /*85e0*/  BSYNC B0 ;  /* 0x0000000000007941 */ /* 0x000fea0003800000 */
.L_x_1032:
        /* <DEDUP_REMOVED lines=16> */
.L_x_1035:
[----:B------:R-:W-:Y:S05]  /*86f0*/  BSYNC B0 ;  /* 0x0000000000007941 */ /* 0x000fea0003800000 */
.L_x_1034:
        /* <DEDUP_REMOVED lines=16> */
.L_x_1037:
[----:B------:R-:W-:Y:S05]  /*8800*/  BSYNC B0 ;  /* 0x0000000000007941 */ /* 0x000fea0003800000 */
.L_x_1036:
        /* <DEDUP_REMOVED lines=23> */
.L_x_1039:
[----:B------:R-:W-:Y:S05]  /*8980*/  BSYNC B0 ;  /* 0x0000000000007941 */ /* 0x000fea0003800000 */
.L_x_1038:
        /* <DEDUP_REMOVED lines=15> */
.L_x_1041:
[----:B------:R-:W-:Y:S05]  /*8a80*/  BSYNC B0 ;  /* 0x0000000000007941 */ /* 0x000fea0003800000 */
.L_x_1040:
        /* <DEDUP_REMOVED lines=14> */
.L_x_1043:
[----:B------:R-:W-:Y:S05]  /*8b70*/  BSYNC B0 ;  /* 0x0000000000007941 */ /* 0x000fea0003800000 */
.L_x_1042:
        /* <DEDUP_REMOVED lines=14> */
.L_x_1045:
[----:B------:R-:W-:Y:S05]  /*8c60*/  BSYNC B0 ;  /* 0x0000000000007941 */ /* 0x000fea0003800000 */
.L_x_1044:
        /* <DEDUP_REMOVED lines=14> */
.L_x_1047:
[----:B------:R-:W-:Y:S05]  /*8d50*/  BSYNC B0 ;  /* 0x0000000000007941 */ /* 0x000fea0003800000 */
.L_x_1046:
        /* <DEDUP_REMOVED lines=14> */
.L_x_1049:
[----:B------:R-:W-:Y:S05]  /*8e40*/  BSYNC B0 ;  /* 0x0000000000007941 */ /* 0x000fea0003800000 */
.L_x_1048:
        /* <DEDUP_REMOVED lines=14> */
.L_x_1051:
[----:B------:R-:W-:Y:S05]  /*8f30*/  BSYNC B0 ;  /* 0x0000000000007941 */ /* 0x000fea0003800000 */
.L_x_1050:
        /* <DEDUP_REMOVED lines=14> */
.L_x_1020:
        /* <DEDUP_REMOVED lines=31> */
.L_x_1052:
        /* <DEDUP_REMOVED lines=42> */
.L_x_1054:
[----:B------:R-:W-:Y:S05]  /*94b0*/  BSYNC B0 ;  /* 0x0000000000007941 */ /* 0x000fea0003800000 */
.L_x_1053:
        /* <DEDUP_REMOVED lines=17> */
.L_x_1056:
[----:B------:R-:W-:Y:S05]  /*95d0*/  BSYNC B0 ;  /* 0x0000000000007941 */ /* 0x000fea0003800000 */
.L_x_1055:
        /* <DEDUP_REMOVED lines=16> */
.L_x_1058:
[----:B------:R-:W-:Y:S05]  /*96e0*/  BSYNC B0 ;  /* 0x0000000000007941 */ /* 0x000fea0003800000 */
.L_x_1057:
        /* <DEDUP_REMOVED lines=16> */
.L_x_1060:
[----:B------:R-:W-:Y:S05]  /*97f0*/  BSYNC B0 ;  /* 0x0000000000007941 */ /* 0x000fea0003800000 */
.L_x_1059:
        /* <DEDUP_REMOVED lines=16> */
.L_x_1062:
[----:B------:R-:W-:Y:S05]  /*9900*/  BSYNC B0 ;  /* 0x0000000000007941 */ /* 0x000fea0003800000 */
.L_x_1061:
        /* <DEDUP_REMOVED lines=16> */
.L_x_1064:
[----:B------:R-:W-:Y:S05]  /*9a10*/  BSYNC B0 ;  /* 0x0000000000007941 */ /* 0x000fea0003800000 */
.L_x_1063:
        /* <DEDUP_REMOVED lines=16> */
.L_x_1066:
[----:B------:R-:W-:Y:S05]  /*9b20*/  BSYNC B0 ;  /* 0x0000000000007941 */ /* 0x000fea0003800000 */
.L_x_1065:
        /* <DEDUP_REMOVED lines=16> */
.L_x_1068:
[----:B------:R-:W-:Y:S05]  /*9c30*/  BSYNC B0 ;  /* 0x0000000000007941 */ /* 0x000fea0003800000 */
.L_x_1067:
        /* <DEDUP_REMOVED lines=23> */
.L_x_1070:
[----:B------:R-:W-:Y:S05]  /*9db0*/  BSYNC B0 ;  /* 0x0000000000007941 */ /* 0x000fea0003800000 */
.L_x_1069:
        /* <DEDUP_REMOVED lines=15> */
.L_x_1072:
[----:B------:R-:W-:Y:S05]  /*9eb0*/  BSYNC B0 ;  /* 0x0000000000007941 */ /* 0x000fea0003800000 */
.L_x_1071:
        /* <DEDUP_REMOVED lines=14> */
.L_x_1074:
[----:B------:R-:W-:Y:S05]  /*9fa0*/  BSYNC B0 ;  /* 0x0000000000007941 */ /* 0x000fea0003800000 */
.L_x_1073:
        /* <DEDUP_REMOVED lines=14> */
.L_x_1076:
[----:B------:R-:W-:Y:S05]  /*a090*/  BSYNC B0 ;  /* 0x0000000000007941 */ /* 0x000fea0003800000 */
.L_x_1075:
        /* <DEDUP_REMOVED lines=14> */
.L_x_1078:
[----:B------:R-:W-:Y:S05]  /*a180*/  BSYNC B0 ;  /* 0x0000000000007941 */ /* 0x000fea0003800000 */
.L_x_1077:
        /* <DEDUP_REMOVED lines=14> */
.L_x_1080:
[----:B------:R-:W-:Y:S05]  /*a270*/  BSYNC B0 ;  /* 0x0000000000007941 */ /* 0x000fea0003800000 */
.L_x_1079:
        /* <DEDUP_REMOVED lines=14> */
.L_x_1082:
[----:B------:R-:W-:Y:S05]  /*a360*/  BSYNC B0 ;  /* 0x0000000000007941 */ /* 0x000fea0003800000 */
.L_x_1081:
        /* <DEDUP_REMOVED lines=14> */
.L_x_1083:
        /* <DEDUP_REMOVED lines=11> */
.L_x_1172:


//--------------------- .text._ZN7cutlass13device_kernelIN5flash32FlashAttnBwdPostprocessConvertdQIN4cute5tupleIJNS3_1CILi64EEENS5_ILi256EEEEEENS_10bfloat16_tEfNS_4arch4Sm80ELi256ENS3_8TiledMMAINS3_8MMA_AtomIJNS3_30SM80_16x8x16_F32BF16BF16F32_TNEEEENS3_6LayoutINS4_IJNS5_ILi2EEENS5_ILi4EEENS5_ILi1EEEEEENS4_IJSJ_SH_NS5_ILi0EEEEEEEENS4_IJNS5_ILi32EEES6_NS5_ILi16EEEEEEEELb0EEEEEvNT_6ParamsE --------------------------
	.section	.text._ZN7cutlass13device_kernelIN5flash32FlashAttnBwdPostprocessConvertdQIN4cute5tupleIJNS3_1CILi64EEENS5_ILi256EEEEEENS_10bfloat16_tEfNS_4arch4Sm80ELi256ENS3_8TiledMMAINS3_8MMA_AtomIJNS3_30SM80_16x8x16_F32BF16BF16F32_TNEEEENS3_6LayoutINS4_IJNS5_ILi2EEENS5_ILi4EEENS5_ILi1EEEEEENS4_IJSJ_SH_NS5_ILi0EEEEEEEENS4_IJNS5_ILi32EEES6_NS5_ILi16EEEEEEEELb0EEEEEvNT_6ParamsE,"ax",@progbits
	.sectioninfo	@"SHI_REGISTERS=86"
	.align	128
.text._ZN7cutlass13device_kernelIN5flash32FlashAttnBwdPostprocessConvertdQIN4cute5tupleIJNS3_1CILi64EEENS5_ILi256EEEEEENS_10bfloat16_tEfNS_4arch4Sm80ELi256ENS3_8TiledMMAINS3_8MMA_AtomIJNS3_30SM80_16x8x16_F32BF16BF16F32_TNEEEENS3_6LayoutINS4_IJNS5_ILi2EEENS5_ILi4EEENS5_ILi1EEEEEENS4_IJSJ_SH_NS5_ILi0EEEEEEEENS4_IJNS5_ILi32EEES6_NS5_ILi16EEEEEEEELb0EEEEEvNT_6ParamsE:
        .type           _ZN7cutlass13device_kernelIN5flash32FlashAttnBwdPostprocessConvertdQIN4cute5tupleIJNS3_1CILi64EEENS5_ILi256EEEEEENS_10bfloat16_tEfNS_4arch4Sm80ELi256ENS3_8TiledMMAINS3_8MMA_AtomIJNS3_30SM80_16x8x16_F32BF16BF16F32_TNEEEENS3_6LayoutINS4_IJNS5_ILi2EEENS5_ILi4EEENS5_ILi1EEEEEENS4_IJSJ_SH_NS5_ILi0EEEEEEEENS4_IJNS5_ILi32EEES6_NS5_ILi16EEEEEEEELb0EEEEEvNT_6ParamsE,@function
        .size           _ZN7cutlass13device_kernelIN5flash32FlashAttnBwdPostprocessConvertdQIN4cute5tupleIJNS3_1CILi64EEENS5_ILi256EEEEEENS_10bfloat16_tEfNS_4arch4Sm80ELi256ENS3_8TiledMMAINS3_8MMA_AtomIJNS3_30SM80_16x8x16_F32BF16BF16F32_TNEEEENS3_6LayoutINS4_IJNS5_ILi2EEENS5_ILi4EEENS5_ILi1EEEEEENS4_IJSJ_SH_NS5_ILi0EEEEEEEENS4_IJNS5_ILi32EEES6_NS5_ILi16EEEEEEEELb0EEEEEvNT_6ParamsE,(.L_x_1173 - _ZN7cutlass13device_kernelIN5flash32FlashAttnBwdPostprocessConvertdQIN4cute5tupleIJNS3_1CILi64EEENS5_ILi256EEEEEENS_10bfloat16_tEfNS_4arch4Sm80ELi256ENS3_8TiledMMAINS3_8MMA_AtomIJNS3_30SM80_16x8x16_F32BF16BF16F32_TNEEEENS3_6LayoutINS4_IJNS5_ILi2EEENS5_ILi4EEENS5_ILi1EEEEEENS4_IJSJ_SH_NS5_ILi0EEEEEEEENS4_IJNS5_ILi32EEES6_NS5_ILi16EEEEEEEELb0EEEEEvNT_6ParamsE)
        .other          _ZN7cutlass13device_kernelIN5flash32FlashAttnBwdPostprocessConvertdQIN4cute5tupleIJNS3_1CILi64EEENS5_ILi256EEEEEENS_10bfloat16_tEfNS_4arch4Sm80ELi256ENS3_8TiledMMAINS3_8MMA_AtomIJNS3_30SM80_16x8x16_F32BF16BF16F32_TNEEEENS3_6LayoutINS4_IJNS5_ILi2EEENS5_ILi4EEENS5_ILi1EEEEEENS4_IJSJ_SH_NS5_ILi0EEEEEEEENS4_IJNS5_ILi32EEES6_NS5_ILi16EEEEEEEELb0EEEEEvNT_6ParamsE,@"STO_CUDA_ENTRY STV_DEFAULT"
_ZN7cutlass13device_kernelIN5flash32FlashAttnBwdPostprocessConvertdQIN4cute5tupleIJNS3_1CILi64EEENS5_ILi256EEEEEENS_10bfloat16_tEfNS_4arch4Sm80ELi256ENS3_8TiledMMAINS3_8MMA_AtomIJNS3_30SM80_16x8x16_F32BF16BF16F32_TNEEEENS3_6LayoutINS4_IJNS5_ILi2EEENS5_ILi4EEENS5_ILi1EEEEEENS4_IJSJ_SH_NS5_ILi0EEEEEEEENS4_IJNS5_ILi32EEES6_NS5_ILi16EEEEEEEELb0EEEEEvNT_6ParamsE:
        /* <DEDUP_REMOVED lines=20> */
[----:B--2---:R-:W-:-:S03]  /*0140*/  IMAD.IADD R75, R75, 0x1, -R4 ;  /* 0x000000014b4b7824 */ /* 0x004fc600078e0a04 */
.L_x_1084:
[----:B0-----:R-:W-:Y:S01]  /*0150*/  ISETP.NE.AND.EX P0, PT, RZ, c[0x0][0x1c4], PT, P2 ;  /* 0x00007100ff007a0c */ /* 0x001fe20003f05320 */
[----:B-----5:R-:W-:Y:S01]  /*0160*/  @P1 IMAD R2, R71, 0x40, R0 ;  /* 0x0000004047021824 */ /* 0x020fe200078e0200 */
[----:B------:R-:W-:-:S13]  /*0170*/  ISETP.LE.AND P2, PT, R75, R72, PT ;  /* 0x000000484b00720c */ /* 0x000fda0003f43270 */
[----:B------:R-:W-:Y:S05]  /*0180*/  @P0 EXIT P2 ;  /* 0x000000000000094d */ /* 0x000fea0001000000 */
[----:B------:R-:W0:Y:S01]  /*0190*/  S2R R73, SR_TID.X ;  /* 0x0000000000497919 */ /* 0x000e220000002100 */
[----:B------:R-:W-:Y:S01]  /*01a0*/  @P1 SHF.R.S32.HI R3, RZ, 0x1f, R2 ;  /* 0x0000001fff031819 */ /* 0x000fe20000011402 */
[----:B------:R-:W-:Y:S01]  /*01b0*/  CS2R R4, SRZ ;  /* 0x0000000000047805 */ /* 0x000fe2000001ff00 */
[----:B------:R-:W-:Y:S01]  /*01c0*/  SHF.L.U32 R7, R70, 0xe, RZ ;  /* 0x0000000e46077819 */ /* 0x000fe200000006ff */
[----:B------:R-:W1:Y:S01]  /*01d0*/  S2R R68, SR_CTAID.Y ;  /* 0x0000000000447919 */ /* 0x000e620000002600 */
[----:B------:R-:W-:Y:S02]  /*01e0*/  @P1 LEA.HI R3, R3, R2, RZ, 0x6 ;  /* 0x0000000203031211 */ /* 0x000fe400078f30ff */
[----:B------:R-:W-:-:S03]  /*01f0*/  SHF.R.S32.HI R9, RZ, 0x1f, R7 ;  /* 0x0000001fff097819 */ /* 0x000fc60000011407 */
[----:B------:R-:W-:-:S05]  /*0200*/  @P1 IMAD.SHL.U32 R3, R3, 0x100, RZ ;  /* 0x0000010003031824 */ /* 0x000fca00078e00ff */
[----:B------:R-:W-:-:S04]  /*0210*/  @P1 LOP3.LUT R3, R3, 0xffffc000, RZ, 0xc0, !PT ;  /* 0xffffc00003031812 */ /* 0x000fc800078ec0ff */
[--C-:B------:R-:W-:Y:S01]  /*0220*/  @P1 SHF.R.S32.HI R5, RZ, 0x1f, R3.reuse ;  /* 0x0000001fff051819 */ /* 0x100fe20000011403 */
[----:B------:R-:W-:Y:S02]  /*0230*/  @P1 IMAD.MOV.U32 R4, RZ, RZ, R3 ;  /* 0x000000ffff041224 */ /* 0x000fe400078e0003 */
        /* <DEDUP_REMOVED lines=8> */
[----:B------:R-:W-:Y:S02]  /*02c0*/  SEL R2, R2, RZ, !P0 ;  /* 0x000000ff02027207 */ /* 0x000fe40004000000 */
[----:B------:R-:W-:Y:S01]  /*02d0*/  SEL R71, R71, RZ, !P0 ;  /* 0x000000ff47477207 */ /* 0x000fe20004000000 */
        /* <DEDUP_REMOVED lines=29> */
[----:B------:R-:W-:Y:S02]  /*04b0*/  IMNMX R72, R72, 0x40, PT ;  /* 0x0000004048487817 */ /* 0x000fe40003800200 */
[--C-:B------:R-:W-:Y:S02]  /*04c0*/  SHF.R.S32.HI R77, RZ, 0x2, R74.reuse ;  /* 0x00000002ff4d7819 */ /* 0x100fe4000001144a */
[----:B------:R-:W-:Y:S02]  /*04d0*/  SHF.R.S32.HI R76, RZ, 0x1f, R74 ;  /* 0x0000001fff4c7819 */ /* 0x000fe4000001144a */
[----:B0-----:R-:W-:Y:S02]  /*04e0*/  LOP3.LUT R80, R74, 0x7ffffffc, RZ, 0xc0, !PT ;  /* 0x7ffffffc4a507812 */ /* 0x001fe400078ec0ff */
[----:B------:R-:W-:Y:S02]  /*04f0*/  LEA.HI R69, R76, R77, RZ, 0x3 ;  /* 0x0000004d4c457211 */ /* 0x000fe400078f18ff */
[----:B------:R-:W-:Y:S01]  /*0500*/  LEA.HI R76, R78, R73, RZ, 0x5 ;  /* 0x000000494e4c7211 */ /* 0x000fe200078f28ff */
[----:B------:R-:W-:Y:S01]  /*0510*/  IMAD.IADD R80, R73, 0x1, -R80 ;  /* 0x0000000149507824 */ /* 0x000fe200078e0a50 */
[----:B------:R-:W-:-:S02]  /*0520*/  LOP3.LUT R82, R69, 0xfffffff8, RZ, 0xc0, !PT ;  /* 0xfffffff845527812 */ /* 0x000fc400078ec0ff */
[----:B------:R-:W-:-:S03]  /*0530*/  SHF.R.S32.HI R69, RZ, 0x5, R76 ;  /* 0x00000005ff457819 */ /* 0x000fc6000001144c */
[----:B------:R-:W-:Y:S01]  /*0540*/  IMAD.IADD R77, R77, 0x1, -R82 ;  /* 0x000000014d4d7824 */ /* 0x000fe200078e0a52 */
[----:B------:R-:W-:Y:S02]  /*0550*/  LEA.HI R82, R78, R73, RZ, 0x7 ;  /* 0x000000494e527211 */ /* 0x000fe400078f38ff */
[----:B------:R-:W-:Y:S02]  /*0560*/  LEA.HI R79, R76, R69, RZ, 0x1 ;  /* 0x000000454c4f7211 */ /* 0x000fe400078f08ff */
[----:B------:R-:W-:Y:S02]  /*0570*/  SHF.R.S32.HI R81, RZ, 0x7, R82 ;  /* 0x00000007ff517819 */ /* 0x000fe40000011452 */
[----:B------:R-:W-:Y:S02]  /*0580*/  SHF.R.S32.HI R74, RZ, 0x1f, R77 ;  /* 0x0000001fff4a7819 */ /* 0x000fe4000001144d */
[----:B------:R-:W-:Y:S01]  /*0590*/  LOP3.LUT R82, R79, 0xfffffe, RZ, 0xc0, !PT ;  /* 0x00fffffe4f527812 */ /* 0x000fe200078ec0ff */
[C---:B------:R-:W-:Y:S01]  /*05a0*/  IMAD R83, R81.reuse, 0x200, R80 ;  /* 0x0000020051537824 */ /* 0x040fe200078e0250 */
[----:B------:R-:W-:Y:S01]  /*05b0*/  LEA.HI R79, R74, R77, RZ, 0x2 ;  /* 0x0000004d4a4f7211 */ /* 0x000fe200078f10ff */
[----:B------:R-:W-:Y:S01]  /*05c0*/  IMAD.SHL.U32 R81, R81, 0x40, RZ ;  /* 0x0000004051517824 */ /* 0x000fe200078e00ff */
[----:B------:R-:W-:-:S02]  /*05d0*/  LEA.HI R78, R78, R73, RZ, 0x6 ;  /* 0x000000494e4e7211 */ /* 0x000fc400078f30ff */
[C---:B------:R-:W-:Y:S01]  /*05e0*/  LOP3.LUT R80, R79.reuse, 0x7fffffc, RZ, 0xc0, !PT ;  /* 0x07fffffc4f507812 */ /* 0x040fe200078ec0ff */
[----:B------:R-:W-:Y:S01]  /*05f0*/  IMAD.SHL.U32 R79, R79, 0x10, RZ ;  /* 0x000000104f4f7824 */ /* 0x000fe200078e00ff */
[----:B------:R-:W-:Y:S02]  /*0600*/  LOP3.LUT R81, R81, 0x40, RZ, 0xc0, !PT ;  /* 0x0000004051517812 */ /* 0x000fe400078ec0ff */
[----:B------:R-:W-:Y:S01]  /*0610*/  IADD3 R74, R69, -R82, RZ ;  /* 0x80000052454a7210 */ /* 0x000fe20007ffe0ff */
[----:B------:R-:W-:Y:S01]  /*0620*/  IMAD.IADD R77, R77, 0x1, -R80 ;  /* 0x000000014d4d7824 */ /* 0x000fe200078e0a50 */
[----:B------:R-:W-:Y:S02]  /*0630*/  SHF.R.U32.HI R78, RZ, 0x3, R78 ;  /* 0x00000003ff4e7819 */ /* 0x000fe4000001164e */
[----:B------:R-:W-:Y:S01]  /*0640*/  LOP3.LUT R79, R79, 0x40, RZ, 0xc0, !PT ;  /* 0x000000404f4f7812 */ /* 0x000fe200078ec0ff */
[----:B------:R-:W-:-:S03]  /*0650*/  IMAD R74, R74, 0x80, R83 ;  /* 0x000000804a4a7824 */ /* 0x000fc600078e0253 */
[----:B------:R-:W-:Y:S02]  /*0660*/  LOP3.LUT R78, R79, 0x8, R78, 0xf8, !PT ;  /* 0x000000084f4e7812 */ /* 0x000fe400078ef84e */
[----:B------:R-:W-:Y:S02]  /*0670*/  SHF.R.U32.HI R79, RZ, 0x3, R79 ;  /* 0x00000003ff4f7819 */ /* 0x000fe4000001164f */
[----:B------:R-:W-:Y:S02]  /*0680*/  LEA R77, R77, R74, 0x3 ;  /* 0x0000004a4d4d7211 */ /* 0x000fe400078e18ff */
[----:B------:R-:W-:Y:S01]  /*0690*/  LOP3.LUT R78, R78, R79, RZ, 0x3c, !PT ;  /* 0x0000004f4e4e7212 */ /* 0x000fe200078e3cff */
[----:B--2---:R0:W-:Y:S04]  /*06a0*/  STS.128 [R73.X16], R4 ;  /* 0x0000000449007388 */ /* 0x0041e8000000cc00 */
[----:B---3--:R1:W-:Y:S04]  /*06b0*/  STS.128 [R73.X16+0x1000], R8 ;  /* 0x0010000849007388 */ /* 0x0083e8000000cc00 */
[----:B----4-:R2:W-:Y:S04]  /*06c0*/  STS.128 [R73.X16+0x2000], R12 ;  /* 0x0020000c49007388 */ /* 0x0105e8000000cc00 */
[----:B-----5:R-:W-:Y:S04]  /*06d0*/  STS.128 [R73.X16+0x3000], R16 ;  /* 0x0030001049007388 */ /* 0x020fe8000000cc00 */
[----:B------:R3:W-:Y:S01]  /*06e0*/  STS.128 [R73.X16+0x4000], R20 ;  /* 0x0040001449007388 */ /* 0x0007e2000000cc00 */
[----:B0-----:R-:W-:-:S02]  /*06f0*/  LOP3.LUT R4, R76, 0xffffffe0, RZ, 0xc0, !PT ;  /* 0xffffffe04c047812 */ /* 0x001fc400078ec0ff */
[----:B------:R-:W-:Y:S01]  /*0700*/  SHF.R.S32.HI R76, RZ, 0x1f, R76 ;  /* 0x0000001fff4c7819 */ /* 0x000fe2000001144c */
[----:B------:R-:W-:Y:S01]  /*0710*/  STS.128 [R73.X16+0x5000], R24 ;  /* 0x0050001849007388 */ /* 0x000fe2000000cc00 */
[----:B-1----:R-:W-:Y:S02]  /*0720*/  IADD3 R8, -R4, R73, RZ ;  /* 0x0000004904087210 */ /* 0x002fe40007ffe1ff */
[----:B------:R-:W-:Y:S01]  /*0730*/  LEA.HI R76, R76, R69, RZ, 0x2 ;  /* 0x000000454c4c7211 */ /* 0x000fe200078f10ff */
[----:B------:R-:W-:Y:S01]  /*0740*/  STS.128 [R73.X16+0x6000], R28 ;  /* 0x0060001c49007388 */ /* 0x000fe2000000cc00 */
[C---:B------:R-:W-:Y:S01]  /*0750*/  LEA.HI R5, R8.reuse, R8, RZ, 0x1 ;  /* 0x0000000808057211 */ /* 0x040fe200078f08ff */
[----:B------:R-:W-:Y:S01]  /*0760*/  IMAD.SHL.U32 R8, R8, 0x8, RZ ;  /* 0x0000000808087824 */ /* 0x000fe200078e00ff */
[----:B--2---:R-:W-:Y:S01]  /*0770*/  SHF.R.U32.HI R12, RZ, 0x3, R81 ;  /* 0x00000003ff0c7819 */ /* 0x004fe20000011651 */
[----:B------:R0:W-:Y:S01]  /*0780*/  STS.128 [R73.X16+0x7000], R32 ;  /* 0x0070002049007388 */ /* 0x0001e2000000cc00 */
[----:B------:R-:W-:Y:S01]  /*0790*/  LOP3.LUT R76, R76, 0x7fffffc, RZ, 0xc0, !PT ;  /* 0x07fffffc4c4c7812 */ /* 0x000fe200078ec0ff */
[----:B------:R-:W-:Y:S01]  /*07a0*/  IMAD.SHL.U32 R10, R5, 0x200, RZ ;  /* 0x00000200050a7824 */ /* 0x000fe200078e00ff */
[----:B------:R-:W-:Y:S01]  /*07b0*/  LOP3.LUT R5, R81, 0x8, R8, 0xf8, !PT ;  /* 0x0000000851057812 */ /* 0x000fe200078ef808 */
[----:B------:R-:W-:Y:S01]  /*07c0*/  STS.128 [R73.X16+0x8000], R36 ;  /* 0x0080002449007388 */ /* 0x000fe2000000cc00 */
[----:B---3--:R-:W-:-:S02]  /*07d0*/  IADD3 R23, R69, -R76, RZ ;  /* 0x8000004c45177210 */ /* 0x008fc40007ffe0ff */
[----:B------:R-:W-:Y:S01]  /*07e0*/  LOP3.LUT R10, R10, 0x7ffffc00, RZ, 0xc0, !PT ;  /* 0x7ffffc000a0a7812 */ /* 0x000fe200078ec0ff */
[----:B------:R-:W-:Y:S01]  /*07f0*/  STS.128 [R73.X16+0x9000], R40 ;  /* 0x0090002849007388 */ /* 0x000fe2000000cc00 */
[----:B------:R-:W-:-:S03]  /*0800*/  ISETP.GE.AND P0, PT, R8, c[0x0][0x194], PT ;  /* 0x0000650008007a0c */ /* 0x000fc60003f06270 */
[----:B------:R-:W-:Y:S01]  /*0810*/  STS.128 [R73.X16+0xa000], R44 ;  /* 0x00a0002c49007388 */ /* 0x000fe2000000cc00 */
[----:B------:R-:W-:-:S03]  /*0820*/  IMAD R10, R23, 0x10, R10 ;  /* 0x00000010170a7824 */ /* 0x000fc600078e020a */
[----:B------:R-:W-:Y:S01]  /*0830*/  STS.128 [R73.X16+0xb000], R48 ;  /* 0x00b0003049007388 */ /* 0x000fe2000000cc00 */
[----:B0-----:R-:W-:-:S03]  /*0840*/  LOP3.LUT R33, R5, R12, RZ, 0x3c, !PT ;  /* 0x0000000c05217212 */ /* 0x001fc600078e3cff */
[----:B------:R-:W-:Y:S02]  /*0850*/  STS.128 [R73.X16+0xc000], R52 ;  /* 0x00c0003449007388 */ /* 0x000fe4000000cc00 */
[----:B------:R-:W-:Y:S02]  /*0860*/  IMAD.IADD R10, R10, 0x1, R33 ;  /* 0x000000010a0a7824 */ /* 0x000fe400078e0221 */
[----:B------:R-:W-:Y:S04]  /*0870*/  STS.128 [R73.X16+0xd000], R56 ;  /* 0x00d0003849007388 */ /* 0x000fe8000000cc00 */
[----:B------:R-:W-:Y:S04]  /*0880*/  STS.128 [R73.X16+0xe000], R60 ;  /* 0x00e0003c49007388 */ /* 0x000fe8000000cc00 */
[----:B------:R-:W-:Y:S04]  /*0890*/  STS.128 [R73.X16+0xf000], R64 ;  /* 0x00f0004049007388 */ /* 0x000fe8000000cc00 */
[----:B------:R-:W-:Y:S06]  /*08a0*/  BAR.SYNC.DEFER_BLOCKING 0x0 ;  /* 0x0000000000007b1d */ /* 0x000fec0000010000 */
[----:B------:R-:W0:Y:S04]  /*08b0*/  LDS R4, [R73.X4] ;  /* 0x0000000049047984 */ /* 0x000e280000004800 */
[----:B------:R-:W1:Y:S04]  /*08c0*/  LDS R6, [R73.X4+0x400] ;  /* 0x0004000049067984 */ /* 0x000e680000004800 */
[----:B------:R-:W2:Y:S04]  /*08d0*/  LDS R7, [R73.X4+0x800] ;  /* 0x0008000049077984 */ /* 0x000ea80000004800 */
[----:B------:R-:W3:Y:S04]  /*08e0*/  LDS R9, [R73.X4+0xc00] ;  /* 0x000c000049097984 */ /* 0x000ee80000004800 */
[----:B------:R-:W4:Y:S04]  /*08f0*/  LDS R11, [R73.X4+0x1000] ;  /* 0x00100000490b7984 */ /* 0x000f280000004800 */
[----:B------:R-:W5:Y:S04]  /*0900*/  LDS R16, [R73.X4+0x2000] ;  /* 0x0020000049107984 */ /* 0x000f680000004800 */
[----:B------:R-:W5:Y:S04]  /*0910*/  LDS R17, [R73.X4+0x2400] ;  /* 0x0024000049117984 */ /* 0x000f680000004800 */
[----:B------:R-:W5:Y:S04]  /*0920*/  LDS R14, [R73.X4+0x1800] ;  /* 0x00180000490e7984 */ /* 0x000f680000004800 */
[----:B------:R-:W5:Y:S04]  /*0930*/  LDS R13, [R73.X4+0x1400] ;  /* 0x00140000490d7984 */ /* 0x000f680000004800 */
[----:B------:R-:W5:Y:S04]  /*0940*/  LDS R15, [R73.X4+0x1c00] ;  /* 0x001c0000490f7984 */ /* 0x000f680000004800 */
[----:B------:R-:W5:Y:S01]  /*0950*/  LDS R18, [R73.X4+0x2800] ;  /* 0x0028000049127984 */ /* 0x000f620000004800 */
[----:B0-----:R-:W-:Y:S01]  /*0960*/  FMUL.FTZ R5, R4, c[0x0][0x1b8] ;  /* 0x00006e0004057a20 */ /* 0x001fe20000410000 */
[----:B------:R-:W-:-:S02]  /*0970*/  LEA R4, R77, R78, 0x1 ;  /* 0x0000004e4d047211 */ /* 0x000fc400078e08ff */
[----:B------:R-:W0:Y:S01]  /*0980*/  LDS R19, [R73.X4+0x2c00] ;  /* 0x002c000049137984 */ /* 0x000e220000004800 */
[----:B-1----:R-:W-:-:S03]  /*0990*/  FMUL.FTZ R6, R6, c[0x0][0x1b8] ;  /* 0x00006e0006067a20 */ /* 0x002fc60000410000 */
[----:B------:R-:W1:Y:S01]  /*09a0*/  LDS R24, [R73.X4+0x4000] ;  /* 0x0040000049187984 */ /* 0x000e620000004800 */
[----:B--2---:R-:W-:Y:S01]  /*09b0*/  FMUL.FTZ R7, R7, c[0x0][0x1b8] ;  /* 0x00006e0007077a20 */ /* 0x004fe20000410000 */
[----:B------:R-:W-:Y:S02]  /*09c0*/  F2FP.BF16.PACK_AB R5, R6, R5 ;  /* 0x000000050605723e */ /* 0x000fe400000010ff */
[----:B------:R-:W2:Y:S01]  /*09d0*/  LDS R25, [R73.X4+0x4400] ;  /* 0x0044000049197984 */ /* 0x000ea20000004800 */
[----:B---3--:R-:W-:-:S03]  /*09e0*/  FMUL.FTZ R12, R9, c[0x0][0x1b8] ;  /* 0x00006e00090c7a20 */ /* 0x008fc60000410000 */
[----:B------:R-:W3:Y:S02]  /*09f0*/  LDS R26, [R73.X4+0x4800] ;  /* 0x00480000491a7984 */ /* 0x000ee40000004800 */
[----:B------:R-:W-:Y:S01]  /*0a00*/  F2FP.BF16.PACK_AB R6, R12, R7 ;  /* 0x000000070c06723e */ /* 0x000fe200000010ff */
[----:B----4-:R-:W-:Y:S01]  /*0a10*/  FMUL.FTZ R7, R11, c[0x0][0x1b8] ;  /* 0x00006e000b077a20 */ /* 0x010fe20000410000 */
[----:B------:R-:W4:Y:S01]  /*0a20*/  LDS R27, [R73.X4+0x4c00] ;  /* 0x004c0000491b7984 */ /* 0x000f220000004800 */
[----:B-----5:R-:W-:-:S03]  /*0a30*/  FMUL.FTZ R11, R16, c[0x0][0x1b8] ;  /* 0x00006e00100b7a20 */ /* 0x020fc60000410000 */
        /* <DEDUP_REMOVED lines=11> */
[----:B------:R-:W-:Y:S01]  /*0af0*/  FMUL.FTZ R18, R18, c[0x0][0x1b8] ;  /* 0x00006e0012127a20 */ /* 0x000fe20000410000 */
[----:B------:R-:W-:Y:S02]  /*0b00*/  F2FP.BF16.PACK_AB R9, R14, R9 ;  /* 0x000000090e09723e */ /* 0x000fe400000010ff */
[----:B------:R-:W5:Y:S01]  /*0b10*/  LDS R34, [R73.X4+0x6800] ;  /* 0x0068000049227984 */ /* 0x000f620000004800 */
[----:B0-----:R-:W-:-:S03]  /*0b20*/  FMUL.FTZ R19, R19, c[0x0][0x1b8] ;  /* 0x00006e0013137a20 */ /* 0x001fc60000410000 */
[----:B------:R-:W0:Y:S01]  /*0b30*/  LDS R35, [R73.X4+0x6c00] ;  /* 0x006c000049237984 */ /* 0x000e220000004800 */
[----:B-1----:R-:W-:Y:S01]  /*0b40*/  FMUL.FTZ R15, R24, c[0x0][0x1b8] ;  /* 0x00006e00180f7a20 */ /* 0x002fe20000410000 */
[----:B------:R-:W-:Y:S02]  /*0b50*/  F2FP.BF16.PACK_AB R12, R19, R18 ;  /* 0x00000012130c723e */ /* 0x000fe400000010ff */
[----:B------:R-:W1:Y:S01]  /*0b60*/  LDS R22, [R73.X4+0x3800] ;  /* 0x0038000049167984 */ /* 0x000e620000004800 */
[----:B--2---:R-:W-:-:S03]  /*0b70*/  FMUL.FTZ R16, R25, c[0x0][0x1b8] ;  /* 0x00006e0019107a20 */ /* 0x004fc60000410000 */
[----:B------:R-:W2:Y:S01]  /*0b80*/  LDS R36, [R73.X4+0x7000] ;  /* 0x0070000049247984 */ /* 0x000ea20000004800 */
[----:B---3--:R-:W-:Y:S01]  /*0b90*/  FMUL.FTZ R26, R26, c[0x0][0x1b8] ;  /* 0x00006e001a1a7a20 */ /* 0x008fe20000410000 */
[----:B------:R-:W-:Y:S02]  /*0ba0*/  F2FP.BF16.PACK_AB R15, R16, R15 ;  /* 0x0000000f100f723e */ /* 0x000fe400000010ff */
[----:B------:R-:W3:Y:S01]  /*0bb0*/  LDS R37, [R73.X4+0x7400] ;  /* 0x0074000049257984 */ /* 0x000ee20000004800 */
[----:B----4-:R-:W-:-:S03]  /*0bc0*/  FMUL.FTZ R27, R27, c[0x0][0x1b8] ;  /* 0x00006e001b1b7a20 */ /* 0x010fc60000410000 */
        /* <DEDUP_REMOVED lines=16> */
[----:B0-----:R-:W-:-:S03]  /*0cd0*/  FMUL.FTZ R35, R35, c[0x0][0x1b8] ;  /* 0x00006e0023237a20 */ /* 0x001fc60000410000 */
[----:B------:R-:W0:Y:S01]  /*0ce0*/  LDS R29, [R73.X4+0x8800] ;  /* 0x00880000491d7984 */ /* 0x000e220000004800 */
[----:B-1----:R-:W-:Y:S01]  /*0cf0*/  FMUL.FTZ R14, R22, c[0x0][0x1b8] ;  /* 0x00006e00160e7a20 */ /* 0x002fe20000410000 */
[----:B------:R-:W-:Y:S01]  /*0d00*/  F2FP.BF16.PACK_AB R20, R35, R34 ;  /* 0x000000222314723e */ /* 0x000fe200000010ff */
[----:B--2---:R-:W-:Y:S01]  /*0d10*/  FMUL.FTZ R21, R36, c[0x0][0x1b8] ;  /* 0x00006e0024157a20 */ /* 0x004fe20000410000 */
[----:B------:R-:W1:Y:S01]  /*0d20*/  LDS R34, [R73.X4+0xb800] ;  /* 0x00b8000049227984 */ /* 0x000e620000004800 */
[----:B---3--:R-:W-:-:S03]  /*0d30*/  FMUL.FTZ R22, R37, c[0x0][0x1b8] ;  /* 0x00006e0025167a20 */ /* 0x008fc60000410000 */
[----:B------:R-:W2:Y:S01]  /*0d40*/  LDS R49, [R73.X4+0xbc00] ;  /* 0x00bc000049317984 */ /* 0x000ea20000004800 */
[----:B----4-:R-:W-:Y:S01]  /*0d50*/  FMUL.FTZ R17, R28, c[0x0][0x1b8] ;  /* 0x00006e001c117a20 */ /* 0x010fe20000410000 */
[----:B------:R-:W-:Y:S02]  /*0d60*/  F2FP.BF16.PACK_AB R21, R22, R21 ;  /* 0x000000151615723e */ /* 0x000fe400000010ff */
[----:B------:R-:W3:Y:S01]  /*0d70*/  LDS R54, [R73.X4+0xd400] ;  /* 0x00d4000049367984 */ /* 0x000ee20000004800 */
[----:B-----5:R-:W-:Y:S01]  /*0d80*/  FMUL.FTZ R23, R23, c[0x0][0x1b8] ;  /* 0x00006e0017177a20 */ /* 0x020fe20000410000 */
[----:B------:R-:W-:Y:S02]  /*0d90*/  F2FP.BF16.PACK_AB R17, R18, R17 ;  /* 0x000000111211723e */ /* 0x000fe400000010ff */
[----:B------:R-:W4:Y:S01]  /*0da0*/  LDS R39, [R73.X4+0x7c00] ;  /* 0x007c000049277984 */ /* 0x000f220000004800 */
[----:B------:R-:W-:Y:S01]  /*0db0*/  FMUL.FTZ R30, R30, c[0x0][0x1b8] ;  /* 0x00006e001e1e7a20 */ /* 0x000fe20000410000 */
[----:B------:R-:W-:-:S02]  /*0dc0*/  F2FP.BF16.PACK_AB R14, R23, R14 ;  /* 0x0000000e170e723e */ /* 0x000fc400000010ff */
        /* <DEDUP_REMOVED lines=8> */
[----:B------:R-:W-:-:S03]  /*0e50*/  FMUL.FTZ R33, R27, c[0x0][0x1b8] ;  /* 0x00006e001b217a20 */ /* 0x000fc60000410000 */
[----:B------:R-:W5:Y:S01]  /*0e60*/  LDS R43, [R73.X4+0x9800] ;  /* 0x00980000492b7984 */ /* 0x000f620000004800 */
[----:B0-----:R-:W-:Y:S01]  /*0e70*/  FMUL.FTZ R32, R29, c[0x0][0x1b8] ;  /* 0x00006e001d207a20 */ /* 0x001fe20000410000 */
[----:B------:R-:W-:Y:S02]  /*0e80*/  F2FP.BF16.PACK_AB R28, R33, R28 ;  /* 0x0000001c211c723e */ /* 0x000fe400000010ff */
[----:B------:R-:W0:Y:S01]  /*0e90*/  LDS R44, [R73.X4+0x9c00] ;  /* 0x009c0000492c7984 */ /* 0x000e220000004800 */
[----:B-1----:R-:W-:-:S03]  /*0ea0*/  FMUL.FTZ R34, R34, c[0x0][0x1b8] ;  /* 0x00006e0022227a20 */ /* 0x002fc60000410000 */
[----:B------:R-:W1:Y:S01]  /*0eb0*/  LDS R45, [R73.X4+0xa000] ;  /* 0x00a00000492d7984 */ /* 0x000e620000004800 */
[----:B--2---:R-:W-:-:S03]  /*0ec0*/  FMUL.FTZ R49, R49, c[0x0][0x1b8] ;  /* 0x00006e0031317a20 */ /* 0x004fc60000410000 */
[----:B------:R-:W2:Y:S04]  /*0ed0*/  LDS R46, [R73.X4+0xa400] ;  /* 0x00a40000492e7984 */ /* 0x000ea80000004800 */
        /* <DEDUP_REMOVED lines=16> */
[----:B------:R-:W-:Y:S01]  /*0fe0*/  IMAD.SHL.U32 R38, R4, 0x2, RZ ;  /* 0x0000000204267824 */ /* 0x000fe200078e00ff */
        /* <DEDUP_REMOVED lines=11> */
[----:B------:R-:W-:Y:S01]  /*10a0*/  FMUL.FTZ R47, R47, c[0x0][0x1b8] ;  /* 0x00006e002f2f7a20 */ /* 0x000fe20000410000 */
        /* <DEDUP_REMOVED lines=17> */
[----:B------:R-:W-:Y:S02]  /*11c0*/  FMUL.FTZ R53, R53, c[0x0][0x1b8] ;  /* 0x00006e0035357a20 */ /* 0x000fe40000410000 */
[----:B0-----:R-:W-:Y:S01]  /*11d0*/  FMUL.FTZ R55, R55, c[0x0][0x1b8] ;  /* 0x00006e0037377a20 */ /* 0x001fe20000410000 */
[----:B------:R-:W-:Y:S02]  /*11e0*/  STS [R38+0x10000], R5 ;  /* 0x0100000526007388 */ /* 0x000fe40000000800 */
[----:B------:R-:W-:Y:S01]  /*11f0*/  F2FP.BF16.PACK_AB R52, R53, R52 ;  /* 0x000000343534723e */ /* 0x000fe200000010ff */
[----:B-1----:R-:W-:Y:S01]  /*1200*/  FMUL.FTZ R56, R56, c[0x0][0x1b8] ;  /* 0x00006e0038387a20 */ /* 0x002fe20000410000 */
[----:B------:R-:W-:Y:S01]  /*1210*/  STS [R38+0x10100], R6 ;  /* 0x0101000626007388 */ /* 0x000fe20000000800 */
[----:B--2---:R-:W-:-:S03]  /*1220*/  FMUL.FTZ R31, R31, c[0x0][0x1b8] ;  /* 0x00006e001f1f7a20 */ /* 0x004fc60000410000 */
[----:B------:R-:W-:Y:S01]  /*1230*/  F2FP.BF16.PACK_AB R55, R56, R55 ;  /* 0x000000373837723e */ /* 0x000fe200000010ff */
[----:B------:R0:W-:Y:S01]  /*1240*/  STS [R38+0x11000], R11 ;  /* 0x0110000b26007388 */ /* 0x0001e20000000800 */
[----:B------:R-:W-:-:S03]  /*1250*/  FMUL.FTZ R30, R30, c[0x0][0x1b8] ;  /* 0x00006e001e1e7a20 */ /* 0x000fc60000410000 */
[----:B------:R1:W-:Y:S01]  /*1260*/  STS [R38+0x11100], R12 ;  /* 0x0111000c26007388 */ /* 0x0003e20000000800 */
[----:B---3--:R-:W-:Y:S01]  /*1270*/  FMUL.FTZ R25, R25, c[0x0][0x1b8] ;  /* 0x00006e0019197a20 */ /* 0x008fe20000410000 */
[----:B------:R-:W-:Y:S02]  /*1280*/  F2FP.BF16.PACK_AB R30, R30, R31 ;  /* 0x0000001f1e1e723e */ /* 0x000fe400000010ff */
[----:B------:R-:W-:Y:S01]  /*1290*/  STS [R38+0x10400], R7 ;  /* 0x0104000726007388 */ /* 0x000fe20000000800 */
[----:B----4-:R-:W-:-:S03]  /*12a0*/  FMUL.FTZ R24, R24, c[0x0][0x1b8] ;  /* 0x00006e0018187a20 */ /* 0x010fc60000410000 */
[----:B------:R2:W-:Y:S01]  /*12b0*/  STS [R38+0x10500], R9 ;  /* 0x0105000926007388 */ /* 0x0005e20000000800 */
[----:B0-----:R-:W-:Y:S01]  /*12c0*/  IMAD.SHL.U32 R11, R10, 0x2, RZ ;  /* 0x000000020a0b7824 */ /* 0x001fe200078e00ff */
[----:B-1----:R-:W-:Y:S01]  /*12d0*/  IADD3 R12, R69, 0x10, RZ ;  /* 0x00000010450c7810 */ /* 0x002fe20007ffe0ff */
[----:B-----5:R-:W-:Y:S01]  /*12e0*/  FMUL.FTZ R23, R23, c[0x0][0x1b8] ;  /* 0x00006e0017177a20 */ /* 0x020fe20000410000 */
[----:B------:R-:W-:Y:S01]  /*12f0*/  F2FP.BF16.PACK_AB R24, R24, R25 ;  /* 0x000000191818723e */ /* 0x000fe200000010ff */
[----:B------:R0:W-:Y:S01]  /*1300*/  STS [R38+0x11400], R13 ;  /* 0x0114000d26007388 */ /* 0x0001e20000000800 */
[----:B------:R-:W-:Y:S01]  /*1310*/  FMUL.FTZ R34, R29, c[0x0][0x1b8] ;  /* 0x00006e001d227a20 */ /* 0x000fe20000410000 */
[----:B------:R-:W-:Y:S02]  /*1320*/  ISETP.GE.OR P3, PT, R12, R72, P0 ;  /* 0x000000480c00720c */ /* 0x000fe40000766670 */
[----:B------:R-:W-:Y:S01]  /*1330*/  STS [R38+0x11500], R14 ;  /* 0x0115000e26007388 */ /* 0x000fe20000000800 */
[----:B------:R-:W-:Y:S01]  /*1340*/  FMUL.FTZ R26, R26, c[0x0][0x1b8] ;  /* 0x00006e001a1a7a20 */ /* 0x000fe20000410000 */
[----:B------:R-:W-:-:S02]  /*1350*/  F2FP.BF16.PACK_AB R23, R34, R23 ;  /* 0x000000172217723e */ /* 0x000fc400000010ff */
[----:B------:R1:W-:Y:S01]  /*1360*/  STS [R38+0x12000], R15 ;  /* 0x0120000f26007388 */ /* 0x0003e20000000800 */
[----:B------:R-:W-:Y:S01]  /*1370*/  FMUL.FTZ R27, R27, c[0x0][0x1b8] ;  /* 0x00006e001b1b7a20 */ /* 0x000fe20000410000 */
[----:B--2---:R-:W-:Y:S01]  /*1380*/  IADD3 R9, R69, 0x8, RZ ;  /* 0x0000000845097810 */ /* 0x004fe20007ffe0ff */
[----:B0-----:R-:W-:Y:S01]  /*1390*/  CS2R R12, SRZ ;  /* 0x00000000000c7805 */ /* 0x001fe2000001ff00 */
[----:B------:R-:W-:Y:S01]  /*13a0*/  STS [R38+0x12100], R16 ;  /* 0x0121001026007388 */ /* 0x000fe20000000800 */
[----:B------:R-:W-:Y:S02]  /*13b0*/  @P1 MOV R12, R0 ;  /* 0x00000000000c1202 */ /* 0x000fe40000000f00 */
[----:B------:R-:W-:Y:S01]  /*13c0*/  F2FP.BF16.PACK_AB R26, R27, R26 ;  /* 0x0000001a1b1a723e */ /* 0x000fe200000010ff */
[----:B------:R-:W-:Y:S01]  /*13d0*/  STS [R38+0x13000], R19 ;  /* 0x0130001326007388 */ /* 0x000fe20000000800 */
[----:B------:R-:W-:Y:S01]  /*13e0*/  ISETP.GE.OR P4, PT, R9, R72, P0 ;  /* 0x000000480900720c */ /* 0x000fe20000786670 */
[----:B-1----:R-:W-:Y:S01]  /*13f0*/  IMAD R15, R3, c[0x0][0x1a8], RZ ;  /* 0x00006a00030f7a24 */ /* 0x002fe200078e02ff */
[----:B------:R-:W-:Y:S01]  /*1400*/  SHF.R.S32.HI R9, RZ, 0x1f, R8 ;  /* 0x0000001fff097819 */ /* 0x000fe20000011408 */
[----:B------:R-:W-:Y:S01]  /*1410*/  STS [R38+0x13100], R20 ;  /* 0x0131001426007388 */ /* 0x000fe20000000800 */
[----:B------:R-:W-:-:S02]  /*1420*/  @P1 SHF.R.S32.HI R13, RZ, 0x1f, R0 ;  /* 0x0000001fff0d1819 */ /* 0x000fc40000011400 */
[C---:B------:R-:W-:Y:S01]  /*1430*/  IADD3 R3, R69.reuse, 0x18, RZ ;  /* 0x0000001845037810 */ /* 0x040fe20007ffe0ff */
[----:B------:R0:W-:Y:S01]  /*1440*/  STS [R38+0x12400], R17 ;  /* 0x0124001126007388 */ /* 0x0001e20000000800 */
[----:B------:R-:W-:Y:S02]  /*1450*/  IADD3 R0, R69, 0x20, RZ ;  /* 0x0000002045007810 */ /* 0x000fe40007ffe0ff */
[-C--:B------:R-:W-:Y:S01]  /*1460*/  ISETP.GE.OR P2, PT, R3, R72.reuse, P0 ;  /* 0x000000480300720c */ /* 0x080fe20000746670 */
[----:B------:R1:W-:Y:S01]  /*1470*/  STS [R38+0x12500], R18 ;  /* 0x0125001226007388 */ /* 0x0003e20000000800 */
[----:B------:R-:W-:Y:S02]  /*1480*/  IADD3 R3, R69, 0x28, RZ ;  /* 0x0000002845037810 */ /* 0x000fe40007ffe0ff */
[-C--:B------:R-:W-:Y:S01]  /*1490*/  ISETP.GE.OR P6, PT, R0, R72.reuse, P0 ;  /* 0x000000480000720c */ /* 0x080fe200007c6670 */
[----:B------:R1:W-:Y:S01]  /*14a0*/  STS [R38+0x13400], R21 ;  /* 0x0134001526007388 */ /* 0x0003e20000000800 */
[----:B------:R-:W-:Y:S01]  /*14b0*/  ISETP.GE.OR P5, PT, R3, R72, P0 ;  /* 0x000000480300720c */ /* 0x000fe200007a6670 */
[C---:B0-----:R-:W-:Y:S01]  /*14c0*/  IMAD R17, R68.reuse, c[0x0][0x1ac], R15 ;  /* 0x00006b0044117a24 */ /* 0x041fe200078e020f */
[C---:B------:R-:W-:Y:S01]  /*14d0*/  IADD3 R0, R69.reuse, 0x30, RZ ;  /* 0x0000003045007810 */ /* 0x040fe20007ffe0ff */
[----:B------:R1:W-:Y:S01]  /*14e0*/  STS [R38+0x13500], R22 ;  /* 0x0135001626007388 */ /* 0x0003e20000000800 */
[----:B------:R-:W-:Y:S01]  /*14f0*/  IMAD.WIDE.U32 R14, R68, c[0x0][0x1a8], R8 ;  /* 0x00006a00440e7a25 */ /* 0x000fe200078e0008 */
[----:B------:R-:W-:-:S02]  /*1500*/  IADD3 R8, P1, R69, R12, RZ ;  /* 0x0000000c45087210 */ /* 0x000fc40007f3e0ff */
[----:B------:R1:W-:Y:S01]  /*1510*/  STS [R38+0x14000], R28 ;  /* 0x0140001c26007388 */ /* 0x0003e20000000800 */
[----:B------:R-:W-:Y:S01]  /*1520*/  IMAD.IADD R15, R15, 0x1, R17 ;  /* 0x000000010f0f7824 */ /* 0x000fe200078e0211 */
[----:B------:R-:W-:Y:S01]  /*1530*/  LEA.HI.X.SX32 R9, R69, R13, 0x1, P1 ;  /* 0x0000000d45097211 */ /* 0x000fe200008f0eff */
[----:B------:R-:W-:Y:S01]  /*1540*/  IMAD R13, R71, c[0x0][0x1b4], R2 ;  /* 0x00006d00470d7a24 */ /* 0x000fe200078e0202 */
[----:B------:R1:W-:Y:S01]  /*1550*/  STS [R38+0x14100], R32 ;  /* 0x0141002026007388 */ /* 0x0003e20000000800 */
[----:B------:R-:W-:Y:S01]  /*1560*/  ISETP.GE.OR P1, PT, R69, R72, P0 ;  /* 0x000000484500720c */ /* 0x000fe20000726670 */
[----:B------:R-:W-:Y:S01]  /*1570*/  IMAD.WIDE.U32 R2, R71, c[0x0][0x1b0], R14 ;  /* 0x00006c0047027a25 */ /* 0x000fe200078e000e */
[----:B------:R-:W-:Y:S01]  /*1580*/  IADD3 R69, R69, 0x38, RZ ;  /* 0x0000003845457810 */ /* 0x000fe20007ffe0ff */
[----:B------:R1:W-:Y:S01]  /*1590*/  STS [R38+0x15000], R45 ;  /* 0x0150002d26007388 */ /* 0x0003e20000000800 */
[----:B------:R-:W-:Y:S01]  /*15a0*/  LEA R12, R10, 0x10000, 0x1 ;  /* 0x000100000a0c7811 */ /* 0x000fe200078e08ff */
[----:B------:R-:W-:-:S02]  /*15b0*/  IMAD.WIDE R70, R70, 0x40, R8 ;  /* 0x0000004046467825 */ /* 0x000fc400078e0208 */
[----:B------:R1:W-:Y:S02]  /*15c0*/  STS [R38+0x15100], R47 ;  /* 0x0151002f26007388 */ /* 0x0003e40000000800 */
[----:B------:R-:W-:Y:S02]  /*15d0*/  IMAD.IADD R9, R3, 0x1, R13 ;  /* 0x0000000103097824 */ /* 0x000fe400078e020d */
[----:B------:R1:W-:Y:S04]  /*15e0*/  STS [R38+0x14400], R41 ;  /* 0x0144002926007388 */ /* 0x0003e80000000800 */
        /* <DEDUP_REMOVED lines=11> */
[----:B------:R-:W-:Y:S06]  /*16a0*/  BAR.SYNC.DEFER_BLOCKING 0x0 ;  /* 0x0000000000007b1d */ /* 0x000fec0000010000 */
[----:B------:R1:W0:Y:S01]  /*16b0*/  LDS.128 R4, [R11+0x10700] ;  /* 0x010700000b047984 */ /* 0x0002220000000c00 */
[----:B------:R-:W-:Y:S05]  /*16c0*/  @P1 BRA `(.L_x_1086) ;  /* 0x0000009000001947 */ /* 0x000fea0003800000 */
[----:B------:R-:W2:Y:S01]  /*16d0*/  LDS.128 R12, [R12] ;  /* 0x000000000c0c7984 */ /* 0x000ea20000000c00 */
[----:B------:R-:W-:Y:S01]  /*16e0*/  MOV R8, R2 ;  /* 0x0000000200087202 */ /* 0x000fe20000000f00 */
[----:B------:R-:W-:-:S04]  /*16f0*/  IMAD R19, R71, c[0x0][0x1a0], RZ ;  /* 0x0000680047137a24 */ /* 0x000fc800078e02ff */
[----:B------:R-:W-:-:S04]  /*1700*/  IMAD.WIDE.U32 R16, R70, c[0x0][0x1a0], R8 ;  /* 0x0000680046107a25 */ /* 0x000fc800078e0008 */
[----:B------:R-:W-:Y:S01]  /*1710*/  IMAD R19, R70, c[0x0][0x1a4], R19 ;  /* 0x0000690046137a24 */ /* 0x000fe200078e0213 */
[----:B-1----:R-:W-:-:S03]  /*1720*/  LEA R18, P1, R16, c[0x0][0x188], 0x1 ;  /* 0x0000620010127a11 */ /* 0x002fc600078208ff */
[----:B------:R-:W-:-:S05]  /*1730*/  IMAD.IADD R17, R17, 0x1, R19 ;  /* 0x0000000111117824 */ /* 0x000fca00078e0213 */
[----:B------:R-:W-:-:S05]  /*1740*/  LEA.HI.X R19, R16, c[0x0][0x18c], R17, 0x1, P1 ;  /* 0x0000630010137a11 */ /* 0x000fca00008f0c11 */
[----:B--2---:R1:W-:Y:S02]  /*1750*/  STG.E.128 [R18.64], R12 ;  /* 0x0000000c12007986 */ /* 0x0043e4000c101d04 */
.L_x_1086:
[----:B------:R-:W-:Y:S05]  /*1760*/  BSYNC B0 ;  /* 0x0000000000007941 */ /* 0x000fea0003800000 */
.L_x_1085:
[----:B-1----:R1:W2:Y:S01]  /*1770*/  LDS.128 R12, [R11+0x10100] ;  /* 0x010100000b0c7984 */ /* 0x0022a20000000c00 */
[----:B------:R-:W-:Y:S01]  /*1780*/  BSSY B0, `(.L_x_1087) ;  /* 0x000000f000007945 */ /* 0x000fe20003800000 */
[-C--:B------:R-:W-:Y:S02]  /*1790*/  ISETP.GE.OR P1, PT, R0, R72.reuse, P0 ;  /* 0x000000480000720c */ /* 0x080fe40000726670 */
[----:B------:R-:W-:Y:S01]  /*17a0*/  ISETP.GE.OR P0, PT, R69, R72, P0 ;  /* 0x000000484500720c */ /* 0x000fe20000706670 */
[----:B------:R-:W-:Y:S07]  /*17b0*/  @P4 BRA `(.L_x_1088) ;  /* 0x000000b000004947 */ /* 0x000fee0003800000 */
[----:B------:R-:W-:Y:S01]  /*17c0*/  IADD3 R19, P4, R70, 0x8, RZ ;  /* 0x0000000846137810 */ /* 0x000fe20007f9e0ff */
[----:B------:R-:W-:Y:S01]  /*17d0*/  IMAD.MOV.U32 R17, RZ, RZ, R9 ;  /* 0x000000ffff117224 */ /* 0x000fe200078e0009 */
[----:B------:R-:W-:-:S03]  /*17e0*/  MOV R16, R2 ;  /* 0x0000000200107202 */ /* 0x000fc60000000f00 */
[----:B------:R-:W-:Y:S02]  /*17f0*/  IMAD.X R0, RZ, RZ, R71, P4 ;  /* 0x000000ffff007224 */ /* 0x000fe400020e0647 */
[----:B------:R-:W-:-:S04]  /*1800*/  IMAD.WIDE.U32 R16, R19, c[0x0][0x1a0], R16 ;  /* 0x0000680013107a25 */ /* 0x000fc800078e0010 */
[----:B------:R-:W-:Y:S01]  /*1810*/  IMAD R0, R0, c[0x0][0x1a0], RZ ;  /* 0x0000680000007a24 */ /* 0x000fe200078e02ff */
[----:B------:R-:W-:-:S03]  /*1820*/  LEA R18, P4, R16, c[0x0][0x188], 0x1 ;  /* 0x0000620010127a11 */ /* 0x000fc600078808ff */
[----:B------:R-:W-:-:S04]  /*1830*/  IMAD R19, R19, c[0x0][0x1a4], R0 ;  /* 0x0000690013137a24 */ /* 0x000fc800078e0200 */
[----:B------:R-:W-:-:S05]  /*1840*/  IMAD.IADD R17, R17, 0x1, R19 ;  /* 0x0000000111117824 */ /* 0x000fca00078e0213 */
[----:B------:R-:W-:-:S05]  /*1850*/  LEA.HI.X R19, R16, c[0x0][0x18c], R17, 0x1, P4 ;  /* 0x0000630010137a11 */ /* 0x000fca00020f0c11 */
[----:B--2---:R2:W-:Y:S02]  /*1860*/  STG.E.128 [R18.64], R12 ;  /* 0x0000000c12007986 */ /* 0x0045e4000c101d04 */
.L_x_1088:
[----:B------:R-:W-:Y:S05]  /*1870*/  BSYNC B0 ;  /* 0x0000000000007941 */ /* 0x000fea0003800000 */
.L_x_1087:
[----:B--2---:R2:W3:Y:S01]  /*1880*/  LDS.128 R12, [R11+0x10200] ;  /* 0x010200000b0c7984 */ /* 0x0044e20000000c00 */
[----:B------:R-:W-:Y:S01]  /*1890*/  BSSY B0, `(.L_x_1089) ;  /* 0x000000d000007945 */ /* 0x000fe20003800000 */
[----:B------:R-:W-:Y:S05]  /*18a0*/  @P3 BRA `(.L_x_1090) ;  /* 0x000000b000003947 */ /* 0x000fea0003800000 */
[----:B------:R-:W-:Y:S01]  /*18b0*/  IADD3 R19, P3, R70, 0x10, RZ ;  /* 0x0000001046137810 */ /* 0x000fe20007f7e0ff */
[----:B------:R-:W-:Y:S02]  /*18c0*/  IMAD.MOV.U32 R16, RZ, RZ, R2 ;  /* 0x000000ffff107224 */ /* 0x000fe400078e0002 */
[----:B------:R-:W-:Y:S01]  /*18d0*/  IMAD.MOV.U32 R17, RZ, RZ, R9 ;  /* 0x000000ffff117224 */ /* 0x000fe200078e0009 */
[----:B------:R-:W-:-:S03]  /*18e0*/  IADD3.X R0, RZ, R71, RZ, P3, !PT ;  /* 0x00000047ff007210 */ /* 0x000fc60001ffe4ff */
[----:B------:R-:W-:-:S04]  /*18f0*/  IMAD.WIDE.U32 R16, R19, c[0x0][0x1a0], R16 ;  /* 0x0000680013107a25 */ /* 0x000fc800078e0010 */
[----:B------:R-:W-:Y:S01]  /*1900*/  IMAD R0, R0, c[0x0][0x1a0], RZ ;  /* 0x0000680000007a24 */ /* 0x000fe200078e02ff */
[----:B------:R-:W-:-:S03]  /*1910*/  LEA R18, P3, R16, c[0x0][0x188], 0x1 ;  /* 0x0000620010127a11 */ /* 0x000fc600078608ff */
[----:B------:R-:W-:-:S05]  /*1920*/  IMAD R19, R19, c[0x0][0x1a4], R0 ;  /* 0x0000690013137a24 */ /* 0x000fca00078e0200 */
[----:B------:R-:W-:-:S04]  /*1930*/  IADD3 R17, R17, R19, RZ ;  /* 0x0000001311117210 */ /* 0x000fc80007ffe0ff */
[----:B------:R-:W-:-:S05]  /*1940*/  LEA.HI.X R19, R16, c[0x0][0x18c], R17, 0x1, P3 ;  /* 0x0000630010137a11 */ /* 0x000fca00018f0c11 */
[----:B---3--:R3:W-:Y:S02]  /*1950*/  STG.E.128 [R18.64], R12 ;  /* 0x0000000c12007986 */ /* 0x0087e4000c101d04 */
.L_x_1090:
[----:B------:R-:W-:Y:S05]  /*1960*/  BSYNC B0 ;  /* 0x0000000000007941 */ /* 0x000fea0003800000 */
.L_x_1089:
[----:B---3--:R3:W4:Y:S01]  /*1970*/  LDS.128 R12, [R11+0x10300] ;  /* 0x010300000b0c7984 */ /* 0x0087220000000c00 */
[----:B------:R-:W-:Y:S01]  /*1980*/  BSSY B0, `(.L_x_1091) ;  /* 0x000000d000007945 */ /* 0x000fe20003800000 */
[----:B------:R-:W-:Y:S05]  /*1990*/  @P2 BRA `(.L_x_1092) ;  /* 0x000000b000002947 */ /* 0x000fea0003800000 */
        /* <DEDUP_REMOVED lines=11> */
.L_x_1092:
[----:B------:R-:W-:Y:S05]  /*1a50*/  BSYNC B0 ;  /* 0x0000000000007941 */ /* 0x000fea0003800000 */
.L_x_1091:
[----:B----4-:R4:W1:Y:S01]  /*1a60*/  LDS.128 R12, [R11+0x10400] ;  /* 0x010400000b0c7984 */ /* 0x0108620000000c00 */
        /* <DEDUP_REMOVED lines=12> */
[----:B-1----:R1:W-:Y:S02]  /*1b30*/  STG.E.128 [R18.64], R12 ;  /* 0x0000000c12007986 */ /* 0x0023e4000c101d04 */
.L_x_1094:
[----:B------:R-:W-:Y:S05]  /*1b40*/  BSYNC B0 ;  /* 0x0000000000007941 */ /* 0x000fea0003800000 */
.L_x_1093:
[----:B-1----:R1:W2:Y:S01]  /*1b50*/  LDS.128 R12, [R11+0x10500] ;  /* 0x010500000b0c7984 */ /* 0x0022a20000000c00 */
        /* <DEDUP_REMOVED lines=12> */
[----:B--2---:R2:W-:Y:S02]  /*1c20*/  STG.E.128 [R18.64], R12 ;  /* 0x0000000c12007986 */ /* 0x0045e4000c101d04 */
.L_x_1096:
[----:B------:R-:W-:Y:S05]  /*1c30*/  BSYNC B0 ;  /* 0x0000000000007941 */ /* 0x000fea0003800000 */
.L_x_1095:
[----:B--2---:R2:W1:Y:S01]  /*1c40*/  LDS.128 R12, [R11+0x10600] ;  /* 0x010600000b0c7984 */ /* 0x0044620000000c00 */
[----:B------:R-:W-:Y:S01]  /*1c50*/  BSSY B0, `(.L_x_1097) ;  /* 0x000000d000007945 */ /* 0x000fe20003800000 */
[----:B------:R-:W-:Y:S05]  /*1c60*/  @P1 BRA `(.L_x_1098) ;  /* 0x000000b000001947 */ /* 0x000fea0003800000 */
[----:B------:R-:W-:Y:S01]  /*1c70*/  IADD3 R17, P1, R70, 0x30, RZ ;  /* 0x0000003046117810 */ /* 0x000fe20007f3e0ff */
[----:B------:R-:W-:Y:S01]  /*1c80*/  IMAD.MOV.U32 R10, RZ, RZ, R2 ;  /* 0x000000ffff0a7224 */ /* 0x000fe200078e0002 */
[----:B-1234-:R-:W-:-:S03]  /*1c90*/  MOV R11, R9 ;  /* 0x00000009000b7202 */ /* 0x01efc60000000f00 */
[----:B------:R-:W-:Y:S02]  /*1ca0*/  IMAD.X R0, RZ, RZ, R71, P1 ;  /* 0x000000ffff007224 */ /* 0x000fe400008e0647 */
[----:B------:R-:W-:-:S04]  /*1cb0*/  IMAD.WIDE.U32 R10, R17, c[0x0][0x1a0], R10 ;  /* 0x00006800110a7a25 */ /* 0x000fc800078e000a */
[----:B------:R-:W-:Y:S01]  /*1cc0*/  IMAD R0, R0, c[0x0][0x1a0], RZ ;  /* 0x0000680000007a24 */ /* 0x000fe200078e02ff */
[----:B------:R-:W-:-:S03]  /*1cd0*/  LEA R16, P1, R10, c[0x0][0x188], 0x1 ;  /* 0x000062000a107a11 */ /* 0x000fc600078208ff */
[----:B------:R-:W-:-:S04]  /*1ce0*/  IMAD R17, R17, c[0x0][0x1a4], R0 ;  /* 0x0000690011117a24 */ /* 0x000fc800078e0200 */
[----:B------:R-:W-:-:S05]  /*1cf0*/  IMAD.IADD R11, R11, 0x1, R17 ;  /* 0x000000010b0b7824 */ /* 0x000fca00078e0211 */
[----:B------:R-:W-:-:S05]  /*1d00*/  LEA.HI.X R17, R10, c[0x0][0x18c], R11, 0x1, P1 ;  /* 0x000063000a117a11 */ /* 0x000fca00008f0c0b */
[----:B------:R1:W-:Y:S02]  /*1d10*/  STG.E.128 [R16.64], R12 ;  /* 0x0000000c10007986 */ /* 0x0003e4000c101d04 */
.L_x_1098:
[----:B------:R-:W-:Y:S05]  /*1d20*/  BSYNC B0 ;  /* 0x0000000000007941 */ /* 0x000fea0003800000 */
.L_x_1097:
[----:B------:R-:W-:Y:S05]  /*1d30*/  @P0 EXIT ;  /* 0x000000000000094d */ /* 0x000fea0003800000 */
[----:B-1234-:R-:W-:Y:S02]  /*1d40*/  IADD3 R11, P0, R70, 0x38, RZ ;  /* 0x00000038460b7810 */ /* 0x01efe40007f1e0ff */
        /* <DEDUP_REMOVED lines=8> */
[----:B0-----:R-:W-:Y:S01]  /*1dd0*/  STG.E.128 [R8.64], R4 ;  /* 0x0000000408007986 */ /* 0x001fe2000c101d04 */
[----:B------:R-:W-:Y:S05]  /*1de0*/  EXIT ;  /* 0x000000000000794d */ /* 0x000fea0003800000 */
.L_x_1099:
        /* <DEDUP_REMOVED lines=9> */
.L_x_1173:


//--------------------- .text._ZN7cutlass13device_kernelIN5flash19enable_sm80_to_sm89INS1_16FlashAttnBwdSm80INS1_25CollectiveMainloopBwdSm80ILi1ELi1EN4cute5tupleIJNS5_1CILi64EEES8_NS7_ILi256EEEEEENS_10bfloat16_tEfNS_4arch4Sm80ELb1ELb0ELb1ELb1ELb0ELb0ELb0ELb0ELi2ELi4ELi2ELi2ELb0EEENS1_24CollectiveEpilogueBwdGQAISA_fSD_Li256ELb1ELb0EEENS1_25SingleTileBwdLPTSchedulerILb1ELi64ELb0EEEEEEEEEvNT_6ParamsE --------------------------
	.section	.text._ZN7cutlass13device_kernelIN5flash19enable_sm80_to_sm89INS1_16FlashAttnBwdSm80INS1_25CollectiveMainloopBwdSm80ILi1ELi1EN4cute5tupleIJNS5_1CILi64EEES8_NS7_ILi256EEEEEENS_10bfloat16_tEfNS_4arch4Sm80ELb1ELb0ELb1ELb1ELb0ELb0ELb0ELb0ELi2ELi4ELi2ELi2ELb0EEENS1_24CollectiveEpilogueBwdGQAISA_fSD_Li256ELb1ELb0EEENS1_25SingleTileBwdLPTSchedulerILb1ELi64ELb0EEEEEEEEEvNT_6ParamsE,"ax",@progbits
	.sectioninfo	@"SHI_REGISTERS=255"
	.align	128
.text._ZN7cutlass13device_kernelIN5flash19enable_sm80_to_sm89INS1_16FlashAttnBwdSm80INS1_25CollectiveMainloopBwdSm80ILi1ELi1EN4cute5tupleIJNS5_1CILi64EEES8_NS7_ILi256EEEEEENS_10bfloat16_tEfNS_4arch4Sm80ELb1ELb0ELb1ELb1ELb0ELb0ELb0ELb0ELi2ELi4ELi2ELi2ELb0EEENS1_24CollectiveEpilogueBwdGQAISA_fSD_Li256ELb1ELb0EEENS1_25SingleTileBwdLPTSchedulerILb1ELi64ELb0EEEEEEEEEvNT_6ParamsE:
        .type           _ZN7cutlass13device_kernelIN5flash19enable_sm80_to_sm89INS1_16FlashAttnBwdSm80INS1_25CollectiveMainloopBwdSm80ILi1ELi1EN4cute5tupleIJNS5_1CILi64EEES8_NS7_ILi256EEEEEENS_10bfloat16_tEfNS_4arch4Sm80ELb1ELb0ELb1ELb1ELb0ELb0ELb0ELb0ELi2ELi4ELi2ELi2ELb0EEENS1_24CollectiveEpilogueBwdGQAISA_fSD_Li256ELb1ELb0EEENS1_25SingleTileBwdLPTSchedulerILb1ELi64ELb0EEEEEEEEEvNT_6ParamsE,@function
        .size           _ZN7cutlass13device_kernelIN5flash19enable_sm80_to_sm89INS1_16FlashAttnBwdSm80INS1_25CollectiveMainloopBwdSm80ILi1ELi1EN4cute5tupleIJNS5_1CILi64EEES8_NS7_ILi256EEEEEENS_10bfloat16_tEfNS_4arch4Sm80ELb1ELb0ELb1ELb1ELb0ELb0ELb0ELb0ELi2ELi4ELi2ELi2ELb0EEENS1_24CollectiveEpilogueBwdGQAISA_fSD_Li256ELb1ELb0EEENS1_25SingleTileBwdLPTSchedulerILb1ELi64ELb0EEEEEEEEEvNT_6ParamsE,(.L_x_1174 - _ZN7cutlass13device_kernelIN5flash19enable_sm80_to_sm89INS1_16FlashAttnBwdSm80INS1_25CollectiveMainloopBwdSm80ILi1ELi1EN4cute5tupleIJNS5_1CILi64EEES8_NS7_ILi256EEEEEENS_10bfloat16_tEfNS_4arch4Sm80ELb1ELb0ELb1ELb1ELb0ELb0ELb0ELb0ELi2ELi4ELi2ELi2ELb0EEENS1_24CollectiveEpilogueBwdGQAISA_fSD_Li256ELb1ELb0EEENS1_25SingleTileBwdLPTSchedulerILb1ELi64ELb0EEEEEEEEEvNT_6ParamsE)
        .other          _ZN7cutlass13device_kernelIN5flash19enable_sm80_to_sm89INS1_16FlashAttnBwdSm80INS1_25CollectiveMainloopBwdSm80ILi1ELi1EN4cute5tupleIJNS5_1CILi64EEES8_NS7_ILi256EEEEEENS_10bfloat16_tEfNS_4arch4Sm80ELb1ELb0ELb1ELb1ELb0ELb0ELb0ELb0ELi2ELi4ELi2ELi2ELb0EEENS1_24CollectiveEpilogueBwdGQAISA_fSD_Li256ELb1ELb0EEENS1_25SingleTileBwdLPTSchedulerILb1ELi64ELb0EEEEEEEEEvNT_6ParamsE,@"STO_CUDA_ENTRY STV_DEFAULT"
_ZN7cutlass13device_kernelIN5flash19enable_sm80_to_sm89INS1_16FlashAttnBwdSm80INS1_25CollectiveMainloopBwdSm80ILi1ELi1EN4cute5tupleIJNS5_1CILi64EEES8_NS7_ILi256EEEEEENS_10bfloat16_tEfNS_4arch4Sm80ELb1ELb0ELb1ELb1ELb0ELb0ELb0ELb0ELi2ELi4ELi2ELi2ELb0EEENS1_24CollectiveEpilogueBwdGQAISA_fSD_Li256ELb1ELb0EEENS1_25SingleTileBwdLPTSchedulerILb1ELi64ELb0EEEEEEEEEvNT_6ParamsE:
        /* <DEDUP_REMOVED lines=31> */
.L_x_1101:
        /* <DEDUP_REMOVED lines=8> */
.L_x_1102:
        /* <DEDUP_REMOVED lines=22> */
.L_x_1103:
        /* <DEDUP_REMOVED lines=14> */
.L_x_1105:
[----:B------:R-:W-:Y:S02]  /*04b0*/  ULDC UR5, c[0x0][0x3dc] ;  /* 0x0000f70000057ab9 */ /* 0x000fe40000000800 */
.L_x_1104:
[----:B------:R-:W-:-:S04]  /*04c0*/  UIADD3 UR5, UR5, 0x3f, URZ ;  /* 0x0000003f05057890 */ /* 0x000fc8000fffe03f */
[----:B------:R-:W-:-:S04]  /*04d0*/  USHF.R.S32.HI UR4, URZ, 0x1f, UR5 ;  /* 0x0000001f3f047899 */ /* 0x000fc80008011405 */
[----:B------:R-:W-:-:S04]  /*04e0*/  ULEA.HI UR4, UR4, UR5, URZ, 0x6 ;  /* 0x0000000504047291 */ /* 0x000fc8000f8f303f */
[----:B------:R-:W-:-:S04]  /*04f0*/  USHF.R.S32.HI UR4, URZ, 0x6, UR4 ;  /* 0x000000063f047899 */ /* 0x000fc80008011404 */
[----:B------:R-:W-:-:S04]  /*0500*/  UISETP.GE.AND UP0, UPT, UR18, UR4, UPT ;  /* 0x000000041200728c */ /* 0x000fc8000bf06270 */
[----:B------:R-:W-:Y:S01]  /*0510*/  USEL UR16, UR16, 0xffffffff, !UP0 ;  /* 0xffffffff10107887 */ /* 0x000fe2000c000000 */
[----:B------:R-:W-:Y:S05]  /*0520*/  BRA `(.L_x_1106) ;  /* 0x0000049000007947 */ /* 0x000fea0003800000 */
.L_x_1100:
        /* <DEDUP_REMOVED lines=22> */
.L_x_1107:
        /* <DEDUP_REMOVED lines=8> */
.L_x_1108:
        /* <DEDUP_REMOVED lines=22> */
.L_x_1109:
        /* <DEDUP_REMOVED lines=14> */
.L_x_1111:
[----:B------:R-:W-:Y:S02]  /*0950*/  ULDC UR5, c[0x0][0x3dc] ;  /* 0x0000f70000057ab9 */ /* 0x000fe40000000800 */
.L_x_1110:
[----:B------:R-:W-:-:S04]  /*0960*/  UIADD3 UR5, UR5, 0x3f, URZ ;  /* 0x0000003f05057890 */ /* 0x000fc8000fffe03f */
[----:B------:R-:W-:-:S04]  /*0970*/  USHF.R.S32.HI UR4, URZ, 0x1f, UR5 ;  /* 0x0000001f3f047899 */ /* 0x000fc80008011405 */
[----:B------:R-:W-:-:S04]  /*0980*/  ULEA.HI UR4, UR4, UR5, URZ, 0x6 ;  /* 0x0000000504047291 */ /* 0x000fc8000f8f303f */
[----:B------:R-:W-:-:S04]  /*0990*/  USHF.R.S32.HI UR4, URZ, 0x6, UR4 ;  /* 0x000000063f047899 */ /* 0x000fc80008011404 */
[----:B------:R-:W-:-:S04]  /*09a0*/  UISETP.GE.AND UP0, UPT, UR18, UR4, UPT ;  /* 0x000000041200728c */ /* 0x000fc8000bf06270 */
[----:B------:R-:W-:-:S06]  /*09b0*/  USEL UR16, UR16, 0xffffffff, !UP0 ;  /* 0xffffffff10107887 */ /* 0x000fcc000c000000 */
.L_x_1106:
[----:B------:R-:W-:-:S13]  /*09c0*/  ISETP.LE.AND P0, PT, RZ, UR16, PT ;  /* 0x00000010ff007c0c */ /* 0x000fda000bf03270 */
[----:B------:R-:W-:Y:S05]  /*09d0*/  @!P0 EXIT ;  /* 0x000000000000894d */ /* 0x000fea0003800000 */
[----:B------:R-:W-:Y:S02]  /*09e0*/  ULDC.64 UR4, c[0x0][0x2c8] ;  /* 0x0000b20000047ab9 */ /* 0x000fe40000000a00 */
[----:B------:R-:W-:Y:S02]  /*09f0*/  UISETP.NE.U32.AND UP2, UPT, URZ, UR4, UPT ;  /* 0x000000043f00728c */ /* 0x000fe4000bf45070 */
[----:B------:R-:W-:Y:S02]  /*0a00*/  ULDC.64 UR6, c[0x0][0x2d0] ;  /* 0x0000b40000067ab9 */ /* 0x000fe40000000a00 */
[----:B------:R-:W-:Y:S02]  /*0a10*/  UISETP.NE.AND.EX UP2, UPT, URZ, UR5, UPT, UP2 ;  /* 0x000000053f00728c */ /* 0x000fe4000bf45320 */
[----:B------:R-:W-:Y:S02]  /*0a20*/  UISETP.NE.U32.AND UP1, UPT, URZ, UR6, UPT ;  /* 0x000000063f00728c */ /* 0x000fe4000bf25070 */
[----:B------:R-:W-:-:S02]  /*0a30*/  UMOV UR4, 0x4 ;  /* 0x0000000400047882 */ /* 0x000fc40000000000 */
[----:B------:R-:W-:Y:S01]  /*0a40*/  ULDC.64 UR8, c[0x0][0x2c8] ;  /* 0x0000b20000087ab9 */ /* 0x000fe20000000a00 */
[----:B------:R-:W-:Y:S01]  /*0a50*/  PLOP3.LUT P2, PT, PT, PT, UP2, 0x80, 0x0 ;  /* 0x000000000000781c */ /* 0x000fe20003f4f028 */
[----:B------:R-:W-:Y:S02]  /*0a60*/  UIMAD.WIDE UR8, UR16, UR4, UR8 ;  /* 0x00000004100872a5 */ /* 0x000fe4000f8e0208 */
[----:B------:R-:W-:Y:S02]  /*0a70*/  UISETP.NE.AND.EX UP1, UPT, URZ, UR7, UPT, UP1 ;  /* 0x000000073f00728c */ /* 0x000fe4000bf25310 */
[----:B------:R-:W-:Y:S02]  /*0a80*/  ULDC.64 UR10, c[0x0][0x2d0] ;  /* 0x0000b400000a7ab9 */ /* 0x000fe40000000a00 */
[----:B------:R-:W-:Y:S01]  /*0a90*/  IMAD.U32 R8, RZ, RZ, UR8 ;  /* 0x00000008ff087e24 */ /* 0x000fe2000f8e00ff */
[----:B------:R-:W-:Y:S01]  /*0aa0*/  UIMAD.WIDE UR10, UR16, UR4, UR10 ;  /* 0x00000004100a72a5 */ /* 0x000fe2000f8e020a */
[----:B------:R-:W-:Y:S01]  /*0ab0*/  IMAD.U32 R9, RZ, RZ, UR9 ;  /* 0x00000009ff097e24 */ /* 0x000fe2000f8e00ff */
[----:B------:R-:W-:Y:S01]  /*0ac0*/  PLOP3.LUT P1, PT, PT, PT, UP1, 0x80, 0x0 ;  /* 0x000000000000781c */ /* 0x000fe20003f2f018 */
[----:B------:R-:W-:-:S02]  /*0ad0*/  ULDC.64 UR6, c[0x0][0x2d8] ;  /* 0x0000b60000067ab9 */ /* 0x000fc40000000a00 */
[----:B------:R-:W-:Y:S01]  /*0ae0*/  UISETP.NE.U32.AND UP0, UPT, URZ, UR6, UPT ;  /* 0x000000063f00728c */ /* 0x000fe2000bf05070 */
[----:B------:R-:W2:Y:S01]  /*0af0*/  @P2 LDG.E R0, [R8.64] ;  /* 0x0000001408002981 */ /* 0x000ea2000c1e1900 */
[----:B------:R-:W-:Y:S01]  /*0b00*/  MOV R2, UR10 ;  /* 0x0000000a00027c02 */ /* 0x000fe20008000f00 */
[----:B------:R-:W-:Y:S01]  /*0b10*/  IMAD.U32 R3, RZ, RZ, UR11 ;  /* 0x0000000bff037e24 */ /* 0x000fe2000f8e00ff */
[----:B------:R-:W-:Y:S01]  /*0b20*/  UISETP.NE.AND.EX UP0, UPT, URZ, UR7, UPT, UP0 ;  /* 0x000000073f00728c */ /* 0x000fe2000bf05300 */
[----:B------:R-:W3:Y:S02]  /*0b30*/  @P2 LDG.E R5, [R8.64] ;  /* 0x0000001408052981 */ /* 0x000ee4000c1e1900 */
[----:B------:R-:W-:-:S03]  /*0b40*/  ULDC.64 UR6, c[0x0][0x2d8] ;  /* 0x0000b60000067ab9 */ /* 0x000fc60000000a00 */
[----:B------:R-:W4:Y:S01]  /*0b50*/  @P1 LDG.E R4, [R2.64] ;  /* 0x0000001402041981 */ /* 0x000f22000c1e1900 */
[----:B------:R-:W-:-:S04]  /*0b60*/  PLOP3.LUT P0, PT, PT, PT, UP0, 0x80, 0x0 ;  /* 0x000000000000781c */ /* 0x000fc80003f0f008 */
[----:B------:R-:W-:-:S06]  /*0b70*/  @UP0 UIMAD.WIDE UR6, UR16, UR4, UR6 ;  /* 0x00000004100602a5 */ /* 0x000fcc000f8e0206 */
[----:B------:R-:W-:Y:S01]  /*0b80*/  MOV R6, UR6 ;  /* 0x0000000600067c02 */ /* 0x000fe20008000f00 */
[----:B------:R-:W-:-:S05]  /*0b90*/  IMAD.U32 R7, RZ, RZ, UR7 ;  /* 0x00000007ff077e24 */ /* 0x000fca000f8e00ff */
[----:B------:R-:W5:Y:S01]  /*0ba0*/  @P0 LDG.E R6, [R6.64] ;  /* 0x0000001406060981 */ /* 0x000f62000c1e1900 */
[----:B------:R-:W-:Y:S02]  /*0bb0*/  ULDC UR15, c[0x0][0x168] ;  /* 0x00005a00000f7ab9 */ /* 0x000fe40000000800 */
[----:B------:R-:W-:Y:S02]  /*0bc0*/  UMOV UR9, URZ ;  /* 0x0000003f00097c82 */ /* 0x000fe40008000000 */
[----:B------:R-:W-:Y:S02]  /*0bd0*/  UMOV UR26, URZ ;  /* 0x0000003f001a7c82 */ /* 0x000fe40008000000 */
[----:B------:R-:W-:Y:S02]  /*0be0*/  UMOV UR27, URZ ;  /* 0x0000003f001b7c82 */ /* 0x000fe40008000000 */
[----:B------:R-:W-:Y:S02]  /*0bf0*/  UMOV UR24, URZ ;  /* 0x0000003f00187c82 */ /* 0x000fe40008000000 */
[----:B------:R-:W-:-:S02]  /*0c00*/  UMOV UR25, URZ ;  /* 0x0000003f00197c82 */ /* 0x000fc40008000000 */
[----:B------:R-:W-:Y:S01]  /*0c10*/  ULDC UR14, c[0x0][0x198] ;  /* 0x00006600000e7ab9 */ /* 0x000fe20000000800 */
[----:B--2---:R-:W1:Y:S08]  /*0c20*/  @P2 R2UR UR5, R0 ;  /* 0x00000000000523c2 */ /* 0x004e7000000e0000 */
[----:B---3--:R-:W2:Y:S08]  /*0c30*/  @P2 R2UR UR8, R5 ;  /* 0x00000000050823c2 */ /* 0x008eb000000e0000 */
[----:B----4-:R-:W3:Y:S01]  /*0c40*/  @P1 R2UR UR7, R4 ;  /* 0x00000000040713c2 */ /* 0x010ee200000e0000 */
[----:B-1----:R-:W-:-:S04]  /*0c50*/  @UP2 ULEA UR5, UR16, UR5, 0x6 ;  /* 0x0000000510052291 */ /* 0x002fc8000f8e303f */
[----:B------:R-:W-:-:S04]  /*0c60*/  @UP2 USHF.R.S32.HI UR10, URZ, 0x1f, UR5 ;  /* 0x0000001f3f0a2899 */ /* 0x000fc80008011405 */
[----:B------:R-:W-:Y:S02]  /*0c70*/  @UP2 ULEA.HI UR10, UR10, UR5, URZ, 0x6 ;  /* 0x000000050a0a2291 */ /* 0x000fe4000f8f303f */
[----:B--2---:R-:W-:Y:S02]  /*0c80*/  @UP2 USHF.R.S32.HI UR6, URZ, 0x1f, UR8 ;  /* 0x0000001f3f062899 */ /* 0x004fe40008011408 */
[----:B---3--:R-:W-:Y:S01]  /*0c90*/  @UP1 USHF.R.S32.HI UR5, URZ, 0x1f, UR7 ;  /* 0x0000001f3f051899 */ /* 0x008fe20008011407 */
[----:B-----5:R1:W2:Y:S01]  /*0ca0*/  @P0 R2UR UR15, R6 ;  /* 0x00000000060f03c2 */ /* 0x0202a200000e0000 */
[----:B------:R-:W-:Y:S02]  /*0cb0*/  @UP2 ULOP3.LUT UR9, UR10, 0xffffffc0, URZ, 0xc0, !UPT ;  /* 0xffffffc00a092892 */ /* 0x000fe4000f8ec03f */
[----:B------:R-:W-:Y:S02]  /*0cc0*/  @UP2 UMOV UR24, UR8 ;  /* 0x0000000800182c82 */ /* 0x000fe40008000000 */
[----:B------:R-:W-:-:S02]  /*0cd0*/  @UP2 UMOV UR25, UR6 ;  /* 0x0000000600192c82 */ /* 0x000fc40008000000 */
[----:B------:R-:W-:Y:S02]  /*0ce0*/  @UP1 UMOV UR26, UR7 ;  /* 0x00000007001a1c82 */ /* 0x000fe40008000000 */
[----:B------:R-:W-:Y:S01]  /*0cf0*/  @UP1 UMOV UR27, UR5 ;  /* 0x00000005001b1c82 */ /* 0x000fe20008000000 */
[----:B-12---:R-:W-:Y:S05]  /*0d00*/  @P0 BRA `(.L_x_1112) ;  /* 0x0000006000000947 */ /* 0x006fea0003800000 */
[----:B------:R-:W-:Y:S05]  /*0d10*/  @!P2 BRA `(.L_x_1112) ;  /* 0x000000500000a947 */ /* 0x000fea0003800000 */
[----:B------:R-:W2:Y:S04]  /*0d20*/  LDG.E R4, [R8.64] ;  /* 0x0000001408047981 */ /* 0x000ea8000c1e1900 */
[----:B------:R-:W3:Y:S01]  /*0d30*/  LDG.E R0, [R8.64+0x4] ;  /* 0x0000041408007981 */ /* 0x000ee2000c1e1900 */
[----:B--2---:R-:W1:Y:S08]  /*0d40*/  R2UR UR15, R4 ;  /* 0x00000000040f73c2 */ /* 0x004e7000000e0000 */
[----:B---3--:R-:W1:Y:S02]  /*0d50*/  R2UR UR5, R0 ;  /* 0x00000000000573c2 */ /* 0x008e6400000e0000 */
[----:B-1----:R-:W-:-:S06]  /*0d60*/  UIADD3 UR15, -UR15, UR5, URZ ;  /* 0x000000050f0f7290 */ /* 0x002fcc000fffe13f */
.L_x_1112:
        /* <DEDUP_REMOVED lines=10> */
.L_x_1113:
[----:B------:R-:W-:Y:S05]  /*0e10*/  @!P1 BRA `(.L_x_1114) ;  /* 0x0000005000009947 */ /* 0x000fea0003800000 */
[----:B------:R1:W2:Y:S04]  /*0e20*/  LDG.E R0, [R2.64] ;  /* 0x0000001402007981 */ /* 0x0002a8000c1e1900 */
[----:B-1----:R-:W3:Y:S01]  /*0e30*/  LDG.E R2, [R2.64+0x4] ;  /* 0x0000041402027981 */ /* 0x002ee2000c1e1900 */
[----:B--2---:R-:W1:Y:S08]  /*0e40*/  R2UR UR14, R0 ;  /* 0x00000000000e73c2 */ /* 0x004e7000000e0000 */
[----:B---3--:R-:W1:Y:S02]  /*0e50*/  R2UR UR4, R2 ;  /* 0x00000000020473c2 */ /* 0x008e6400000e0000 */
[----:B-1----:R-:W-:-:S06]  /*0e60*/  UIADD3 UR14, -UR14, UR4, URZ ;  /* 0x000000040e0e7290 */ /* 0x002fcc000fffe13f */
.L_x_1114:
        /* <DEDUP_REMOVED lines=82> */
[----:B------:R-:W-:Y:S01]  /*1390*/  SHF.R.S32.HI R34, RZ, 0x1f, R166 ;  /* 0x0000001fff227819 */ /* 0x000fe200000114a6 */
[----:B------:R-:W-:Y:S01]  /*13a0*/  ULDC.64 UR4, c[0x0][0x270] ;  /* 0x00009c0000047ab9 */ /* 0x000fe20000000a00 */
[----:B------:R-:W-:Y:S01]  /*13b0*/  IMAD.SHL.U32 R0, R166, 0x4, RZ ;  /* 0x00000004a6007824 */ /* 0x000fe200078e00ff */
[----:B------:R-:W-:Y:S01]  /*13c0*/  UIMAD UR4, UR23, UR4, URZ ;  /* 0x00000004170472a4 */ /* 0x000fe2000f8e023f */
[-C--:B------:R-:W-:Y:S01]  /*13d0*/  LEA.HI R33, R34, R166.reuse, RZ, 0x4 ;  /* 0x000000a622217211 */ /* 0x080fe200078f20ff */
[----:B------:R-:W-:Y:S01]  /*13e0*/  ULDC.64 UR6, c[0x0][0x248] ;  /* 0x0000920000067ab9 */ /* 0x000fe20000000a00 */
[----:B------:R-:W-:Y:S01]  /*13f0*/  IMAD.U32 R7, RZ, RZ, UR17 ;  /* 0x00000011ff077e24 */ /* 0x000fe2000f8e00ff */
[----:B------:R-:W-:Y:S01]  /*1400*/  UIMAD UR8, UR17, UR5, UR4 ;  /* 0x00000005110872a4 */ /* 0x000fe2000f8e0204 */
[----:B------:R-:W-:Y:S01]  /*1410*/  IADD3 R2, P1, R0, UR9, RZ ;  /* 0x0000000900027c10 */ /* 0x000fe2000ff3e0ff */
[----:B------:R-:W-:Y:S01]  /*1420*/  USHF.R.S32.HI UR4, URZ, 0x1f, UR9 ;  /* 0x0000001f3f047899 */ /* 0x000fe20008011409 */
[----:B------:R-:W-:Y:S01]  /*1430*/  SHF.R.S32.HI R8, RZ, 0x4, R33 ;  /* 0x00000004ff087819 */ /* 0x000fe20000011421 */
[----:B------:R-:W-:Y:S01]  /*1440*/  USHF.L.U32 UR5, UR9, 0x8, URZ ;  /* 0x0000000809057899 */ /* 0x000fe2000800063f */
[----:B------:R-:W-:Y:S01]  /*1450*/  LEA.HI R32, R34, R166, RZ, 0x5 ;  /* 0x000000a622207211 */ /* 0x000fe200078f28ff */
[----:B------:R-:W-:Y:S01]  /*1460*/  UISETP.NE.AND UP0, UPT, UR6, 0x1, UPT ;  /* 0x000000010600788c */ /* 0x000fe2000bf05270 */
[----:B------:R-:W-:Y:S01]  /*1470*/  LEA.HI R9, R33, R8, RZ, 0x1 ;  /* 0x0000000821097211 */ /* 0x000fe200078f08ff */
[----:B------:R-:W-:Y:S01]  /*1480*/  USHF.R.S32.HI UR6, URZ, 0x1f, UR5 ;  /* 0x0000001f3f067899 */ /* 0x000fe20008011405 */
[----:B------:R-:W-:Y:S01]  /*1490*/  LEA.HI.X.SX32 R3, R0, UR4, 0x1, P1 ;  /* 0x0000000400037c11 */ /* 0x000fe200088f0eff */
[----:B------:R-:W-:Y:S01]  /*14a0*/  IMAD.U32 R0, RZ, RZ, UR17 ;  /* 0x00000011ff007e24 */ /* 0x000fe2000f8e00ff */
[----:B------:R-:W-:Y:S01]  /*14b0*/  IADD3 R4, P0, R166, UR5, RZ ;  /* 0x00000005a6047c10 */ /* 0x000fe2000ff1e0ff */
[----:B------:R-:W-:Y:S01]  /*14c0*/  IMAD.U32 R6, RZ, RZ, UR17 ;  /* 0x00000011ff067e24 */ /* 0x000fe2000f8e00ff */
[-C--:B------:R-:W-:Y:S01]  /*14d0*/  LEA.HI R35, R34, R166.reuse, RZ, 0x2 ;  /* 0x000000a622237211 */ /* 0x080fe200078f10ff */
[--C-:B------:R-:W-:Y:S01]  /*14e0*/  IMAD.WIDE.U32 R26, R0, c[0x0][0x288], R2.reuse ;  /* 0x0000a200001a7a25 */ /* 0x100fe200078e0002 */
[----:B------:R-:W-:Y:S01]  /*14f0*/  LEA.HI.X.SX32 R5, R166, UR6, 0x1, P0 ;  /* 0x00000006a6057c11 */ /* 0x000fe200080f0eff */
[----:B------:R-:W-:Y:S01]  /*1500*/  UIMAD.WIDE.U32 UR28, UR17, UR7, URZ ;  /* 0x00000007111c72a5 */ /* 0x000fe2000f8e003f */
[----:B------:R-:W-:Y:S01]  /*1510*/  LOP3.LUT R0, R9, 0xfffffffe, RZ, 0xc0, !PT ;  /* 0xfffffffe09007812 */ /* 0x000fe200078ec0ff */
[----:B------:R-:W-:Y:S01]  /*1520*/  IMAD.WIDE.U32 R12, R6, c[0x0][0x270], R2 ;  /* 0x00009c00060c7a25 */ /* 0x000fe200078e0002 */
[--C-:B------:R-:W-:Y:S01]  /*1530*/  SHF.R.S32.HI R6, RZ, 0x2, R35.reuse ;  /* 0x00000002ff067819 */ /* 0x100fe20000011423 */
[----:B------:R-:W-:Y:S01]  /*1540*/  ULDC UR9, c[0x0][0x250] ;  /* 0x0000940000097ab9 */ /* 0x000fe20000000800 */
[----:B------:R-:W-:Y:S01]  /*1550*/  SHF.R.S32.HI R2, RZ, 0x1f, R35 ;  /* 0x0000001fff027819 */ /* 0x000fe20000011423 */
[----:B------:R-:W-:Y:S01]  /*1560*/  IMAD.WIDE.U32 R24, R7, c[0x0][0x238], R4 ;  /* 0x00008e0007187a25 */ /* 0x000fe200078e0004 */
[----:B------:R-:W-:Y:S01]  /*1570*/  SHF.R.S32.HI R4, RZ, 0x5, R32 ;  /* 0x00000005ff047819 */ /* 0x000fe20000011420 */
[----:B------:R-:W-:Y:S01]  /*1580*/  @UP0 UMOV UR19, UR29 ;  /* 0x0000001d00130c82 */ /* 0x000fe20008000000 */
[----:B------:R-:W-:Y:S01]  /*1590*/  LEA.HI R7, R34, R166, RZ, 0x3 ;  /* 0x000000a622077211 */ /* 0x000fe200078f18ff */
[----:B------:R-:W-:Y:S01]  /*15a0*/  IMAD.IADD R28, R8, 0x1, -R0 ;  /* 0x00000001081c7824 */ /* 0x000fe200078e0a00 */
[----:B------:R-:W-:Y:S01]  /*15b0*/  SHF.R.S32.HI R0, RZ, 0x1f, R32 ;  /* 0x0000001fff007819 */ /* 0x000fe20000011420 */
[----:B------:R-:W-:Y:S01]  /*15c0*/  UMOV UR10, UR17 ;  /* 0x00000011000a7c82 */ /* 0x000fe20008000000 */
[-C--:B------:R-:W-:Y:S01]  /*15d0*/  LEA.HI R5, R4, R4.reuse, RZ, 0x1 ;  /* 0x0000000404057211 */ /* 0x080fe200078f08ff */
[----:B------:R-:W-:Y:S01]  /*15e0*/  @UP0 USHF.R.U32.HI UR10, URZ, UR9, UR19 ;  /* 0x000000093f0a0299 */ /* 0x000fe20008011613 */
[----:B------:R-:W-:Y:S01]  /*15f0*/  LEA.HI R0, R0, R4, RZ, 0x2 ;  /* 0x0000000400007211 */ /* 0x000fe200078f10ff */
[----:B------:R-:W-:Y:S01]  /*1600*/  IMAD.U32 R10, RZ, RZ, UR18 ;  /* 0x00000012ff0a7e24 */ /* 0x000fe2000f8e00ff */
[----:B------:R-:W-:Y:S01]  /*1610*/  LEA.HI R2, R2, R6, RZ, 0x3 ;  /* 0x0000000602027211 */ /* 0x000fe200078f18ff */
[----:B------:R-:W-:Y:S01]  /*1620*/  USHF.R.S32.HI UR9, URZ, 0x1f, UR10 ;  /* 0x0000001f3f097899 */ /* 0x000fe2000801140a */
[----:B------:R-:W-:Y:S01]  /*1630*/  LOP3.LUT R3, R0, 0xfffffffc, RZ, 0xc0, !PT ;  /* 0xfffffffc00037812 */ /* 0x000fe200078ec0ff */
[----:B------:R-:W-:Y:S01]  /*1640*/  ULDC.64 UR6, c[0x0][0x1e0] ;  /* 0x0000780000067ab9 */ /* 0x000fe20000000a00 */
[----:B------:R-:W-:Y:S01]  /*1650*/  LOP3.LUT R0, R5, 0xfffffffe, RZ, 0xc0, !PT ;  /* 0xfffffffe05007812 */ /* 0x000fe200078ec0ff */
[----:B------:R-:W-:Y:S01]  /*1660*/  ULDC.64 UR4, c[0x0][0x1b0] ;  /* 0x00006c0000047ab9 */ /* 0x000fe20000000a00 */
[----:B------:R-:W-:Y:S01]  /*1670*/  SHF.R.S32.HI R248, RZ, 0x3, R7 ;  /* 0x00000003fff87819 */ /* 0x000fe20000011407 */
[----:B------:R-:W-:Y:S01]  /*1680*/  IMAD.IADD R30, R4, 0x1, -R3 ;  /* 0x00000001041e7824 */ /* 0x000fe200078e0a03 */
[----:B------:R-:W-:Y:S01]  /*1690*/  LOP3.LUT R2, R2, 0xfffffff8, RZ, 0xc0, !PT ;  /* 0xfffffff802027812 */ /* 0x000fe200078ec0ff */
[----:B------:R-:W-:Y:S01]  /*16a0*/  IMAD.IADD R236, R4, 0x1, -R0 ;  /* 0x0000000104ec7824 */ /* 0x000fe200078e0a00 */
[----:B------:R-:W-:Y:S01]  /*16b0*/  LOP3.LUT R0, R7, 0xfffffff8, RZ, 0xc0, !PT ;  /* 0xfffffff807007812 */ /* 0x000fe200078ec0ff */
[----:B------:R-:W-:Y:S01]  /*16c0*/  UIMAD UR6, UR9, UR6, URZ ;  /* 0x00000006090672a4 */ /* 0x000fe2000f8e023f */
[----:B------:R-:W-:Y:S01]  /*16d0*/  SHF.R.S32.HI R20, RZ, 0x1f, R248 ;  /* 0x0000001fff147819 */ /* 0x000fe200000114f8 */
[----:B------:R-:W-:Y:S01]  /*16e0*/  IMAD.IADD R31, R6, 0x1, -R2 ;  /* 0x00000001061f7824 */ /* 0x000fe200078e0a02 */
[----:B------:R-:W-:Y:S01]  /*16f0*/  IADD3 R4, P0, R248, UR26, RZ ;  /* 0x0000001af8047c10 */ /* 0x000fe2000ff1e0ff */
[----:B------:R-:W-:Y:S01]  /*1700*/  IMAD.IADD R29, R166, 0x1, -R0 ;  /* 0x00000001a61d7824 */ /* 0x000fe200078e0a00 */
[----:B------:R-:W-:Y:S01]  /*1710*/  UIMAD UR4, UR9, UR4, URZ ;  /* 0x00000004090472a4 */ /* 0x000fe2000f8e023f */
[----:B------:R-:W-:Y:S01]  /*1720*/  IMAD.SHL.U32 R0, R248, 0x40, RZ ;  /* 0x00000040f8007824 */ /* 0x000fe200078e00ff */
[----:B------:R-:W-:Y:S01]  /*1730*/  IADD3.X R5, R20, UR27, RZ, P0, !PT ;  /* 0x0000001b14057c10 */ /* 0x000fe200087fe4ff */
[----:B------:R-:W-:Y:S01]  /*1740*/  IMAD.SHL.U32 R2, R29, 0x8, RZ ;  /* 0x000000081d027824 */ /* 0x000fe200078e00ff */
[----:B------:R-:W-:Y:S01]  /*1750*/  USHF.R.S32.HI UR9, URZ, 0x1f, UR16 ;  /* 0x0000001f3f097899 */ /* 0x000fe20008011410 */
[----:B------:R-:W-:Y:S01]  /*1760*/  IMAD.U32 R6, RZ, RZ, UR10 ;  /* 0x0000000aff067e24 */ /* 0x000fe2000f8e00ff */
[----:B------:R-:W-:Y:S01]  /*1770*/  LOP3.LUT R0, R0, 0x1c0, RZ, 0xc0, !PT ;  /* 0x000001c000007812 */ /* 0x000fe200078ec0ff */
[----:B------:R-:W-:Y:S01]  /*1780*/  IMAD.WIDE R10, R10, 0x40, R4 ;  /* 0x000000400a0a7825 */ /* 0x000fe200078e0204 */
[--C-:B------:R-:W-:Y:S01]  /*1790*/  SHF.R.S32.HI R3, RZ, 0x1f, R2.reuse ;  /* 0x0000001fff037819 */ /* 0x100fe20000011402 */
[----:B------:R-:W-:Y:S01]  /*17a0*/  UIMAD UR7, UR10, UR7, UR6 ;  /* 0x000000070a0772a4 */ /* 0x000fe2000f8e0206 */
[----:B------:R-:W-:Y:S01]  /*17b0*/  LOP3.LUT R4, R0, 0x38, R2, 0xf8, !PT ;  /* 0x0000003800047812 */ /* 0x000fe200078ef802 */
[----:B------:R-:W-:Y:S01]  /*17c0*/  UIMAD UR6, UR10, UR5, UR4 ;  /* 0x000000050a0672a4 */ /* 0x000fe2000f8e0204 */
[----:B------:R-:W-:Y:S01]  /*17d0*/  SHF.R.U32.HI R0, RZ, 0x3, R0 ;  /* 0x00000003ff007819 */ /* 0x000fe20000011600 */
[----:B------:R-:W-:Y:S01]  /*17e0*/  USEL UR19, UR16, URZ, !UP1 ;  /* 0x0000003f10137287 */ /* 0x000fe2000c800000 */
[----:B------:R-:W-:Y:S01]  /*17f0*/  IADD3 R19, R13, UR8, RZ ;  /* 0x000000080d137c10 */ /* 0x000fe2000fffe0ff */
[----:B------:R-:W-:Y:S01]  /*1800*/  USEL UR8, UR9, URZ, !UP1 ;  /* 0x0000003f09087287 */ /* 0x000fe2000c800000 */
[----:B------:R-:W-:Y:S01]  /*1810*/  LOP3.LUT R240, R4, R0, RZ, 0x3c, !PT ;  /* 0x0000000004f07212 */ /* 0x000fe200078e3cff */
[----:B------:R-:W-:Y:S01]  /*1820*/  ULDC.64 UR4, c[0x0][0x1e8] ;  /* 0x00007a0000047ab9 */ /* 0x000fe20000000a00 */
[----:B------:R-:W-:Y:S01]  /*1830*/  IMAD.WIDE.U32 R4, R6, c[0x0][0x1e0], R2 ;  /* 0x0000780006047a25 */ /* 0x000fe200078e0002 */
[----:B------:R-:W-:Y:S01]  /*1840*/  UIMAD UR4, UR8, UR4, URZ ;  /* 0x00000004080472a4 */ /* 0x000fe2000f8e023f */
[----:B------:R-:W-:Y:S01]  /*1850*/  IADD3 R17, P0, R248, UR24, RZ ;  /* 0x00000018f8117c10 */ /* 0x000fe2000ff1e0ff */
[----:B------:R-:W-:Y:S01]  /*1860*/  USHF.R.S32.HI UR22, URZ, 0x1f, UR13 ;  /* 0x0000001f3f167899 */ /* 0x000fe2000801140d */
[----:B------:R-:W-:Y:S01]  /*1870*/  IMAD.MOV.U32 R18, RZ, RZ, R12 ;  /* 0x000000ffff127224 */ /* 0x000fe200078e000c */
[----:B------:R-:W-:Y:S01]  /*1880*/  IADD3 R5, R5, UR7, RZ ;  /* 0x0000000705057c10 */ /* 0x000fe2000fffe0ff */
[----:B------:R-:W-:Y:S01]  /*1890*/  IMAD.WIDE.U32 R6, R6, c[0x0][0x1b0], R2 ;  /* 0x00006c0006067a25 */ /* 0x000fe200078e0002 */
[----:B------:R-:W-:Y:S01]  /*18a0*/  IADD3.X R20, R20, UR25, RZ, P0, !PT ;  /* 0x0000001914147c10 */ /* 0x000fe200087fe4ff */
[----:B------:R-:W-:Y:S01]  /*18b0*/  UIMAD UR7, UR19, UR5, UR4 ;  /* 0x00000005130772a4 */ /* 0x000fe2000f8e0204 */
[----:B------:R-:W-:Y:S01]  /*18c0*/  IADD3 R21, R2, 0x40, RZ ;  /* 0x0000004002157810 */ /* 0x000fe20007ffe0ff */
[----:B------:R-:W-:Y:S01]  /*18d0*/  IMAD.U32 R12, RZ, RZ, UR19 ;  /* 0x00000013ff0c7e24 */ /* 0x000fe2000f8e00ff */
[----:B------:R-:W-:Y:S01]  /*18e0*/  ULDC.64 UR4, c[0x0][0x1b8] ;  /* 0x00006e0000047ab9 */ /* 0x000fe20000000a00 */
[----:B------:R-:W-:Y:S01]  /*18f0*/  IADD3 R7, R7, UR6, RZ ;  /* 0x0000000607077c10 */ /* 0x000fe2000fffe0ff */
[----:B------:R-:W-:Y:S01]  /*1900*/  IMAD R0, R20, c[0x0][0x178], RZ ;  /* 0x00005e0014007a24 */ /* 0x000fe200078e02ff */
[----:B------:R-:W-:Y:S01]  /*1910*/  UIMAD UR4, UR8, UR4, URZ ;  /* 0x00000004080472a4 */ /* 0x000fe2000f8e023f */
[----:B------:R-:W-:Y:S01]  /*1920*/  IMAD.WIDE.U32 R4, R12, c[0x0][0x1e8], R4 ;  /* 0x00007a000c047a25 */ /* 0x000fe200078e0004 */
[----:B------:R-:W-:Y:S01]  /*1930*/  UIADD3 UR8, -UR11, UR14, URZ ;  /* 0x0000000e0b087290 */ /* 0x000fe2000fffe13f */
[C---:B------:R-:W-:Y:S01]  /*1940*/  ISETP.GE.AND P6, PT, R2.reuse, c[0x0][0x1cc], PT ;  /* 0x0000730002007a0c */ /* 0x040fe20003fc6270 */
[----:B------:R-:W-:Y:S01]  /*1950*/  UIMAD UR4, UR19, UR5, UR4 ;  /* 0x00000005130472a4 */ /* 0x000fe2000f8e0204 */
[----:B------:R-:W-:Y:S01]  /*1960*/  IMAD R13, R17, c[0x0][0x17c], R0 ;  /* 0x00005f00110d7a24 */ /* 0x000fe200078e0200 */
[----:B------:R-:W-:Y:S01]  /*1970*/  IADD3 R5, R5, UR7, RZ ;  /* 0x0000000705057c10 */ /* 0x000fe2000fffe0ff */
[----:B------:R-:W-:Y:S01]  /*1980*/  IMAD.WIDE.U32 R8, R17, c[0x0][0x178], R2 ;  /* 0x00005e0011087a25 */ /* 0x000fe200078e0002 */
[----:B------:R-:W-:Y:S01]  /*1990*/  IADD3 R22, R2, 0xc0, RZ ;  /* 0x000000c002167810 */ /* 0x000fe20007ffe0ff */
[----:B------:R-:W-:Y:S01]  /*19a0*/  USEL UR10, UR16, URZ, !UP2 ;  /* 0x0000003f100a7287 */ /* 0x000fe2000d000000 */
[----:B------:R-:W-:Y:S01]  /*19b0*/  CS2R R162, SRZ ;  /* 0x0000000000a27805 */ /* 0x000fe2000001ff00 */
[----:B------:R-:W-:Y:S01]  /*19c0*/  IMAD.WIDE.U32 R6, R12, c[0x0][0x1b8], R6 ;  /* 0x00006e000c067a25 */ /* 0x000fe200078e0006 */
[----:B------:R-:W-:Y:S01]  /*19d0*/  USEL UR9, UR9, URZ, !UP2 ;  /* 0x0000003f09097287 */ /* 0x000fe2000d000000 */
[----:B------:R-:W-:Y:S01]  /*19e0*/  CS2R R160, SRZ ;  /* 0x0000000000a07805 */ /* 0x000fe2000001ff00 */
[----:B------:R-:W-:Y:S01]  /*19f0*/  USHF.L.U32 UR19, UR13, 0x6, URZ ;  /* 0x000000060d137899 */ /* 0x000fe2000800063f */
[----:B------:R-:W-:Y:S01]  /*1a00*/  IMAD R0, R11, c[0x0][0x1d8], RZ ;  /* 0x000076000b007a24 */ /* 0x000fe200078e02ff */
[----:B------:R-:W-:Y:S01]  /*1a10*/  IADD3 R7, R7, UR4, RZ ;  /* 0x0000000407077c10 */ /* 0x000fe2000fffe0ff */
[----:B------:R-:W-:Y:S01]  /*1a20*/  IMAD.IADD R9, R9, 0x1, R13 ;  /* 0x0000000109097824 */ /* 0x000fe200078e020d */
[----:B------:R-:W-:Y:S01]  /*1a30*/  ULDC.64 UR4, c[0x0][0x180] ;  /* 0x0000600000047ab9 */ /* 0x000fe20000000a00 */
[C---:B------:R-:W-:Y:S01]  /*1a40*/  IMAD R16, R10.reuse, c[0x0][0x1dc], R0 ;  /* 0x000077000a107a24 */ /* 0x040fe200078e0200 */
[----:B------:R-:W-:Y:S01]  /*1a50*/  UIMAD UR4, UR23, UR4, URZ ;  /* 0x00000004170472a4 */ /* 0x000fe2000f8e023f */
[----:B------:R-:W-:Y:S01]  /*1a60*/  IMAD.WIDE.U32 R12, R10, c[0x0][0x1d8], R4 ;  /* 0x000076000a0c7a25 */ /* 0x000fe200078e0004 */
[----:B------:R-:W-:Y:S01]  /*1a70*/  CS2R R158, SRZ ;  /* 0x00000000009e7805 */ /* 0x000fe2000001ff00 */
[----:B------:R-:W-:Y:S01]  /*1a80*/  CS2R R156, SRZ ;  /* 0x00000000009c7805 */ /* 0x000fe2000001ff00 */
[----:B------:R-:W-:Y:S01]  /*1a90*/  UIMAD UR6, UR17, UR5, UR4 ;  /* 0x00000005110672a4 */ /* 0x000fe2000f8e0204 */
[----:B------:R-:W-:Y:S01]  /*1aa0*/  IMAD R0, R11, c[0x0][0x1a8], RZ ;  /* 0x00006a000b007a24 */ /* 0x000fe200078e02ff */
[----:B------:R-:W-:Y:S01]  /*1ab0*/  LEA R4, P0, R12, c[0x0][0x1c0], 0x1 ;  /* 0x000070000c047a11 */ /* 0x000fe200078008ff */
[----:B------:R-:W-:Y:S01]  /*1ac0*/  IMAD.IADD R5, R13, 0x1, R16 ;  /* 0x000000010d057824 */ /* 0x000fe200078e0210 */
[----:B------:R-:W-:Y:S01]  /*1ad0*/  IADD3 R16, R2, 0x80, RZ ;  /* 0x0000008002107810 */ /* 0x000fe20007ffe0ff */
[C---:B------:R-:W-:Y:S01]  /*1ae0*/  IMAD R0, R10.reuse, c[0x0][0x1ac], R0 ;  /* 0x00006b000a007a24 */ /* 0x040fe200078e0200 */
[----:B------:R-:W-:Y:S01]  /*1af0*/  ULDC.64 UR4, c[0x0][0x178] ;  /* 0x00005e0000047ab9 */ /* 0x000fe20000000a00 */
[----:B------:R-:W-:Y:S01]  /*1b00*/  IMAD.WIDE.U32 R10, R10, c[0x0][0x1a8], R6 ;  /* 0x00006a000a0a7a25 */ /* 0x000fe200078e0006 */
[----:B------:R-:W-:Y:S01]  /*1b10*/  LEA.HI.X R5, R12, c[0x0][0x1c4], R5, 0x1, P0 ;  /* 0x000071000c057a11 */ /* 0x000fe200000f0c05 */
[----:B------:R-:W-:Y:S01]  /*1b20*/  UIMAD.WIDE.U32 UR24, UR13, UR4, URZ ;  /* 0x000000040d1872a5 */ /* 0x000fe2000f8e003f */
[----:B------:R-:W-:Y:S01]  /*1b30*/  ISETP.GE.AND P2, PT, R16, c[0x0][0x1cc], PT ;  /* 0x0000730010007a0c */ /* 0x000fe20003f46270 */
[----:B------:R-:W-:Y:S01]  /*1b40*/  IMAD.IADD R0, R11, 0x1, R0 ;  /* 0x000000010b007824 */ /* 0x000fe200078e0200 */
[C---:B------:R-:W-:Y:S01]  /*1b50*/  LEA R6, P0, R10.reuse, c[0x0][0x190], 0x1 ;  /* 0x000064000a067a11 */ /* 0x040fe200078008ff */
[----:B------:R-:W-:Y:S01]  /*1b60*/  IMAD.U32 R14, RZ, RZ, UR17 ;  /* 0x00000011ff0e7e24 */ /* 0x000fe2000f8e00ff */
[----:B------:R-:W-:Y:S01]  /*1b70*/  UIMAD UR4, UR22, UR4, URZ ;  /* 0x00000004160472a4 */ /* 0x000fe2000f8e023f */
[----:B------:R-:W-:Y:S01]  /*1b80*/  IMAD.MOV.U32 R11, RZ, RZ, c[0x0][0x1dc] ;  /* 0x00007700ff0b7624 */ /* 0x000fe200078e00ff */
[----:B------:R-:W-:Y:S01]  /*1b90*/  LEA.HI.X R7, R10, c[0x0][0x194], R0, 0x1, P0 ;  /* 0x000065000a077a11 */ /* 0x000fe200000f0c00 */
[----:B------:R-:W-:Y:S01]  /*1ba0*/  IMAD.WIDE.U32 R14, R14, c[0x0][0x180], R8 ;  /* 0x000060000e0e7a25 */ /* 0x000fe200078e0008 */
[----:B------:R-:W-:Y:S01]  /*1bb0*/  LEA.HI R10, R34, R166, RZ, 0x6 ;  /* 0x000000a6220a7211 */ /* 0x000fe200078f30ff */
[----:B------:R-:W-:Y:S01]  /*1bc0*/  CS2R R154, SRZ ;  /* 0x00000000009a7805 */ /* 0x000fe2000001ff00 */
[----:B------:R-:W-:Y:S01]  /*1bd0*/  IADD3 R0, -R248, UR8, RZ ;  /* 0x00000008f8007c10 */ /* 0x000fe2000fffe1ff */
[----:B------:R-:W-:Y:S01]  /*1be0*/  IMAD.MOV.U32 R9, RZ, RZ, c[0x0][0x1d8] ;  /* 0x00007600ff097624 */ /* 0x000fe200078e00ff */
[----:B------:R-:W-:Y:S01]  /*1bf0*/  ISETP.GE.AND P0, PT, R21, c[0x0][0x1cc], PT ;  /* 0x0000730015007a0c */ /* 0x000fe20003f06270 */
[----:B------:R-:W-:Y:S01]  /*1c00*/  IMAD.MOV.U32 R36, RZ, RZ, c[0x0][0x1ac] ;  /* 0x00006b00ff247624 */ /* 0x000fe200078e00ff */
[----:B------:R-:W-:Y:S01]  /*1c10*/  SHF.R.S32.HI R23, RZ, 0x6, R10 ;  /* 0x00000006ff177819 */ /* 0x000fe2000001140a */
[----:B------:R-:W-:Y:S01]  /*1c20*/  IMAD.MOV.U32 R12, RZ, RZ, R14 ;  /* 0x000000ffff0c7224 */ /* 0x000fe200078e000e */
[C---:B------:R-:W-:Y:S01]  /*1c30*/  ISETP.LT.OR P4, PT, R0.reuse, 0x1, P6 ;  /* 0x000000010000780c */ /* 0x040fe20003781670 */
[----:B------:R-:W-:Y:S01]  /*1c40*/  IMAD.U32 R14, RZ, RZ, UR10 ;  /* 0x0000000aff0e7e24 */ /* 0x000fe2000f8e00ff */
[----:B------:R-:W-:Y:S01]  /*1c50*/  ISETP.LT.OR P3, PT, R0, 0x1, P0 ;  /* 0x000000010000780c */ /* 0x000fe20000761670 */
[----:B------:R-:W-:Y:S01]  /*1c60*/  IMAD R240, R23, 0x200, R240 ;  /* 0x0000020017f07824 */ /* 0x000fe200078e02f0 */
[C---:B------:R-:W-:Y:S01]  /*1c70*/  LEA R8, P1, R9.reuse, R4, 0x6 ;  /* 0x0000000409087211 */ /* 0x040fe200078230ff */
[----:B------:R-:W-:Y:S01]  /*1c80*/  IMAD.WIDE.U32 R18, R14, c[0x0][0x278], R18 ;  /* 0x00009e000e127a25 */ /* 0x000fe200078e0012 */
[----:B------:R-:W-:Y:S01]  /*1c90*/  ISETP.LT.OR P0, PT, R0, 0x21, P0 ;  /* 0x000000210000780c */ /* 0x000fe20000701670 */
[----:B------:R-:W-:Y:S01]  /*1ca0*/  CS2R R152, SRZ ;  /* 0x0000000000987805 */ /* 0x000fe2000001ff00 */
[----:B------:R-:W-:Y:S01]  /*1cb0*/  LEA.HI.X R9, R9, R5, R11, 0x6, P1 ;  /* 0x0000000509097211 */ /* 0x000fe200008f340b */
[----:B------:R-:W-:Y:S01]  /*1cc0*/  IMAD.MOV.U32 R11, RZ, RZ, c[0x0][0x1a8] ;  /* 0x00006a00ff0b7624 */ /* 0x000fe200078e00ff */
[----:B------:R-:W-:Y:S01]  /*1cd0*/  ISETP.GE.AND P1, PT, R22, c[0x0][0x1cc], PT ;  /* 0x0000730016007a0c */ /* 0x000fe20003f26270 */
[----:B------:R-:W-:Y:S01]  /*1ce0*/  IMAD.SHL.U32 R240, R240, 0x2, RZ ;  /* 0x00000002f0f07824 */ /* 0x000fe200078e00ff */
[----:B------:R-:W-:Y:S01]  /*1cf0*/  IADD3 R13, R15, UR6, RZ ;  /* 0x000000060f0d7c10 */ /* 0x000fe2000fffe0ff */
[----:B------:R-:W-:Y:S01]  /*1d00*/  UIMAD UR6, UR13, UR5, UR4 ;  /* 0x000000050d0672a4 */ /* 0x000fe2000f8e0204 */
[C---:B------:R-:W-:Y:S01]  /*1d10*/  LEA R10, P5, R11.reuse, R6, 0x6 ;  /* 0x000000060b0a7211 */ /* 0x040fe200078a30ff */
[----:B------:R-:W-:Y:S01]  /*1d20*/  IMAD.MOV.U32 R246, RZ, RZ, 0x20 ;  /* 0x00000020fff67424 */ /* 0x000fe200078e00ff */
[----:B------:R-:W-:Y:S01]  /*1d30*/  @!PT LDS RZ, [RZ] ;  /* 0x00000000fffff984 */ /* 0x000fe20000000800 */
[----:B------:R-:W-:Y:S01]  /*1d40*/  @!PT LDS RZ, [RZ] ;  /* 0x00000000fffff984 */ /* 0x000fe20000000800 */
[----:B------:R-:W-:Y:S01]  /*1d50*/  @!PT LDS RZ, [RZ] ;  /* 0x00000000fffff984 */ /* 0x000fe20000000800 */
[----:B------:R1:W-:Y:S01]  /*1d60*/  LDGSTS.E.BYPASS.LTC128B.128 [R240+0x8080], [R4.64], !P4 ;  /* 0x0808000004f07fae */ /* 0x0003e2000e101d54 */
[C---:B------:R-:W-:Y:S01]  /*1d70*/  ISETP.LT.OR P4, PT, R0.reuse, 0x1, P2 ;  /* 0x000000010000780c */ /* 0x040fe20001781670 */
[----:B------:R-:W-:Y:S01]  /*1d80*/  ULDC.64 UR4, c[0x0][0x188] ;  /* 0x0000620000047ab9 */ /* 0x000fe20000000a00 */
[----:B------:R-:W-:Y:S01]  /*1d90*/  LEA.HI.X R11, R11, R7, R36, 0x6, P5 ;  /* 0x000000070b0b7211 */ /* 0x000fe200028f3424 */
[----:B------:R1:W-:Y:S01]  /*1da0*/  LDGSTS.E.BYPASS.LTC128B.128 [R240+0xa080], [R4.64+0x80], !P3 ;  /* 0x0a08008004f07fae */ /* 0x0003e2000d901d54 */
[C---:B------:R-:W-:Y:S01]  /*1db0*/  ISETP.LT.OR P3, PT, R0.reuse, 0x1, P1 ;  /* 0x000000010000780c */ /* 0x040fe20000f61670 */
[----:B------:R-:W-:Y:S01]  /*1dc0*/  UIMAD UR4, UR9, UR4, URZ ;  /* 0x00000004090472a4 */ /* 0x000fe2000f8e023f */
[C---:B------:R-:W-:Y:S01]  /*1dd0*/  ISETP.LT.OR P5, PT, R0.reuse, 0x21, P6 ;  /* 0x000000210000780c */ /* 0x040fe200037a1670 */
[----:B------:R-:W-:Y:S01]  /*1de0*/  UIADD3 UR6, UR25, UR6, URZ ;  /* 0x0000000619067290 */ /* 0x000fe2000fffe03f */
[C---:B------:R-:W-:Y:S01]  /*1df0*/  ISETP.LT.OR P2, PT, R0.reuse, 0x21, P2 ;  /* 0x000000210000780c */ /* 0x040fe20001741670 */
[----:B------:R-:W-:Y:S01]  /*1e00*/  UIMAD UR4, UR10, UR5, UR4 ;  /* 0x000000050a0472a4 */ /* 0x000fe2000f8e0204 */
[----:B------:R-:W-:Y:S01]  /*1e10*/  ISETP.LT.OR P1, PT, R0, 0x21, P1 ;  /* 0x000000210000780c */ /* 0x000fe20000f21670 */
[----:B------:R-:W-:Y:S01]  /*1e20*/  IMAD.WIDE.U32 R38, R14, c[0x0][0x188], R12 ;  /* 0x000062000e267a25 */ /* 0x000fe200078e000c */
[----:B------:R-:W-:Y:S01]  /*1e30*/  CS2R R150, SRZ ;  /* 0x0000000000967805 */ /* 0x000fe2000001ff00 */
[----:B------:R1:W-:Y:S01]  /*1e40*/  LDGSTS.E.BYPASS.LTC128B.128 [R240+0xc080], [R4.64+0x100], !P4 ;  /* 0x0c08010004f07fae */ /* 0x0003e2000e101d54 */
[----:B------:R-:W-:Y:S01]  /*1e50*/  ISETP.GE.AND P4, PT, R2, c[0x0][0x19c], PT ;  /* 0x0000670002007a0c */ /* 0x000fe20003f86270 */
[----:B------:R-:W-:Y:S01]  /*1e60*/  IMAD.WIDE.U32 R12, R17, c[0x0][0x208], R2 ;  /* 0x00008200110c7a25 */ /* 0x000fe200078e0002 */
[----:B------:R-:W-:Y:S01]  /*1e70*/  IADD3 R37, R39, UR4, RZ ;  /* 0x0000000427257c10 */ /* 0x000fe2000fffe0ff */
[----:B------:R1:W-:Y:S01]  /*1e80*/  LDGSTS.E.BYPASS.LTC128B.128 [R240+0xe080], [R4.64+0x180], !P3 ;  /* 0x0e08018004f07fae */ /* 0x0003e2000d901d54 */
[C---:B------:R-:W-:Y:S01]  /*1e90*/  ISETP.GE.AND P3, PT, R21.reuse, c[0x0][0x19c], PT ;  /* 0x0000670015007a0c */ /* 0x040fe20003f66270 */
[----:B------:R-:W-:Y:S01]  /*1ea0*/  ULDC.64 UR4, c[0x0][0x288] ;  /* 0x0000a20000047ab9 */ /* 0x000fe20000000a00 */
[----:B------:R-:W-:Y:S01]  /*1eb0*/  IMAD.MOV.U32 R3, RZ, RZ, c[0x0][0x178] ;  /* 0x00005e00ff037624 */ /* 0x000fe200078e00ff */
[----:B------:R2:W-:Y:S01]  /*1ec0*/  LDGSTS.E.BYPASS.LTC128B.128 [R240+0x9080], [R8.64], !P5 ;  /* 0x0908000008f07fae */ /* 0x0005e2000e901d54 */
[C---:B------:R-:W-:Y:S01]  /*1ed0*/  ISETP.LT.OR P5, PT, R0.reuse, 0x1, P4 ;  /* 0x000000010000780c */ /* 0x040fe200027a1670 */
[----:B------:R-:W-:Y:S01]  /*1ee0*/  UIMAD UR4, UR23, UR4, URZ ;  /* 0x00000004170472a4 */ /* 0x000fe2000f8e023f */
[C---:B------:R-:W-:Y:S01]  /*1ef0*/  ISETP.LT.OR P4, PT, R0.reuse, 0x21, P4 ;  /* 0x000000210000780c */ /* 0x040fe20002781670 */
        /* <DEDUP_REMOVED lines=11> */
[C---:B------:R-:W-:Y:S01]  /*1fb0*/  ISETP.LT.OR P6, PT, R0.reuse, 0x1, P2 ;  /* 0x000000010000780c */ /* 0x040fe200017c1670 */
[----:B------:R3:W-:Y:S01]  /*1fc0*/  LDGSTS.E.BYPASS.LTC128B.128 [R240+0x80], [R6.64], !P5 ;  /* 0x0008000006f07fae */ /* 0x0007e2000e901d54 */
[C---:B------:R-:W-:Y:S01]  /*1fd0*/  ISETP.LT.OR P5, PT, R0.reuse, 0x1, P1 ;  /* 0x000000010000780c */ /* 0x040fe20000fa1670 */
[----:B------:R-:W-:Y:S01]  /*1fe0*/  CS2R R140, SRZ ;  /* 0x00000000008c7805 */ /* 0x000fe2000001ff00 */
[C---:B------:R-:W-:Y:S01]  /*1ff0*/  ISETP.LT.OR P2, PT, R0.reuse, 0x21, P2 ;  /* 0x000000210000780c */ /* 0x040fe20001741670 */
[----:B------:R3:W-:Y:S01]  /*2000*/  LDGSTS.E.BYPASS.LTC128B.128 [R240+0x2080], [R6.64+0x80], !P0 ;  /* 0x0208008006f07fae */ /* 0x0007e2000c101d54 */
[----:B------:R-:W-:Y:S01]  /*2010*/  ISETP.LT.OR P1, PT, R0, 0x21, P1 ;  /* 0x000000210000780c */ /* 0x000fe20000f21670 */
[----:B------:R-:W-:Y:S01]  /*2020*/  CS2R R138, SRZ ;  /* 0x00000000008a7805 */ /* 0x000fe2000001ff00 */
[----:B-1----:R-:W-:Y:S01]  /*2030*/  IMAD.U32 R4, RZ, RZ, UR24 ;  /* 0x00000018ff047e24 */ /* 0x002fe2000f8e00ff */
[----:B------:R1:W-:Y:S01]  /*2040*/  STL.64 [R1], R38 ;  /* 0x0000002601007387 */ /* 0x0003e20000100a00 */
[----:B------:R-:W-:Y:S01]  /*2050*/  IMAD.U32 R5, RZ, RZ, UR25 ;  /* 0x00000019ff057e24 */ /* 0x000fe2000f8e00ff */
[----:B------:R-:W-:Y:S01]  /*2060*/  UIMAD UR25, UR17, UR5, UR4 ;  /* 0x00000005111972a4 */ /* 0x000fe2000f8e0204 */
[----:B------:R-:W-:Y:S01]  /*2070*/  CS2R R136, SRZ ;  /* 0x0000000000887805 */ /* 0x000fe2000001ff00 */
[----:B------:R-:W-:Y:S01]  /*2080*/  LEA R5, P0, R4, R38, 0x6 ;  /* 0x0000002604057211 */ /* 0x000fe200078030ff */
[----:B------:R3:W-:Y:S01]  /*2090*/  LDGSTS.E.BYPASS.LTC128B.128 [R240+0x4080], [R6.64+0x100], !P6 ;  /* 0x0408010006f07fae */ /* 0x0007e2000f101d54 */
[----:B------:R-:W-:Y:S01]  /*20a0*/  ISETP.GE.AND P6, PT, R2, c[0x0][0x16c], PT ;  /* 0x00005b0002007a0c */ /* 0x000fe20003fc6270 */
[----:B------:R-:W-:Y:S01]  /*20b0*/  ULDC.64 UR4, c[0x0][0x238] ;  /* 0x00008e0000047ab9 */ /* 0x000fe20000000a00 */
[----:B------:R-:W-:Y:S01]  /*20c0*/  CS2R R134, SRZ ;  /* 0x0000000000867805 */ /* 0x000fe2000001ff00 */
[----:B------:R3:W-:Y:S01]  /*20d0*/  LDGSTS.E.BYPASS.LTC128B.128 [R240+0x6080], [R6.64+0x180], !P5 ;  /* 0x0608018006f07fae */ /* 0x0007e2000e901d54 */
[----:B------:R-:W-:Y:S01]  /*20e0*/  ISETP.GE.AND P5, PT, R16, c[0x0][0x16c], PT ;  /* 0x00005b0010007a0c */ /* 0x000fe20003fa6270 */
[----:B------:R-:W-:Y:S01]  /*20f0*/  UIMAD UR4, UR23, UR4, URZ ;  /* 0x00000004170472a4 */ /* 0x000fe2000f8e023f */
[----:B------:R-:W-:Y:S01]  /*2100*/  CS2R R132, SRZ ;  /* 0x0000000000847805 */ /* 0x000fe2000001ff00 */
[----:B------:R4:W-:Y:S01]  /*2110*/  LDGSTS.E.BYPASS.LTC128B.128 [R240+0x1080], [R10.64], !P4 ;  /* 0x010800000af07fae */ /* 0x0009e2000e101d54 */
[----:B------:R-:W-:Y:S01]  /*2120*/  CS2R R130, SRZ ;  /* 0x0000000000827805 */ /* 0x000fe2000001ff00 */
[----:B--2---:R-:W-:Y:S01]  /*2130*/  IMAD.U32 R8, RZ, RZ, UR6 ;  /* 0x00000006ff087e24 */ /* 0x004fe2000f8e00ff */
[----:B------:R-:W-:Y:S01]  /*2140*/  ULDC.64 UR6, c[0x0][0x210] ;  /* 0x0000840000067ab9 */ /* 0x000fe20000000a00 */
[----:B------:R4:W-:Y:S01]  /*2150*/  LDGSTS.E.BYPASS.LTC128B.128 [R240+0x3080], [R10.64+0x80], !P3 ;  /* 0x030800800af07fae */ /* 0x0009e2000d901d54 */
[----:B------:R-:W-:Y:S01]  /*2160*/  ISETP.GE.AND P3, PT, R21, c[0x0][0x16c], PT ;  /* 0x00005b0015007a0c */ /* 0x000fe20003f66270 */
[----:B------:R-:W-:Y:S01]  /*2170*/  UIMAD UR6, UR23, UR6, URZ ;  /* 0x00000006170672a4 */ /* 0x000fe2000f8e023f */
[----:B------:R-:W-:Y:S01]  /*2180*/  LEA.HI.X R0, R4, R37, R8, 0x6, P0 ;  /* 0x0000002504007211 */ /* 0x000fe200000f3408 */
[----:B------:R4:W-:Y:S01]  /*2190*/  LDGSTS.E.BYPASS.LTC128B.128 [R240+0x5080], [R10.64+0x100], !P2 ;  /* 0x050801000af07fae */ /* 0x0009e2000d101d54 */
[C---:B------:R-:W-:Y:S01]  /*21a0*/  LEA R4, P0, R5.reuse, c[0x0][0x160], 0x1 ;  /* 0x0000580005047a11 */ /* 0x040fe200078008ff */
[----:B------:R-:W-:Y:S01]  /*21b0*/  IMAD R9, R20, c[0x0][0x208], RZ ;  /* 0x0000820014097a24 */ /* 0x000fe200078e02ff */
[----:B------:R-:W-:Y:S01]  /*21c0*/  UIMAD UR24, UR17, UR7, UR6 ;  /* 0x00000007111872a4 */ /* 0x000fe2000f8e0206 */
[----:B------:R4:W-:Y:S01]  /*21d0*/  LDGSTS.E.BYPASS.LTC128B.128 [R240+0x7080], [R10.64+0x180], !P1 ;  /* 0x070801800af07fae */ /* 0x0009e2000c901d54 */
[----:B------:R-:W-:Y:S01]  /*21e0*/  LEA.HI.X R5, R5, c[0x0][0x164], R0, 0x1, P0 ;  /* 0x0000590005057a11 */ /* 0x000fe200000f0c00 */
[----:B------:R-:W-:Y:S01]  /*21f0*/  IMAD.U32 R0, RZ, RZ, UR19 ;  /* 0x00000013ff007e24 */ /* 0x000fe2000f8e00ff */
[----:B------:R-:W-:Y:S01]  /*2200*/  ISETP.GT.AND P0, PT, R166, 0xf, PT ;  /* 0x0000000fa600780c */ /* 0x000fe20003f04270 */
[----:B------:R-:W-:Y:S01]  /*2210*/  ULDC.64 UR6, c[0x0][0x278] ;  /* 0x00009e0000067ab9 */ /* 0x000fe20000000a00 */
[----:B------:R-:W0:Y:S01]  /*2220*/  LDGDEPBAR ;  /* 0x00000000000079af */ /* 0x000e220000000000 */
[----:B------:R-:W-:Y:S01]  /*2230*/  UIMAD UR6, UR9, UR6, URZ ;  /* 0x00000006090672a4 */ /* 0x000fe2000f8e023f */
[----:B------:R-:W-:Y:S01]  /*2240*/  IADD3 R0, -R0, UR15, -R248 ;  /* 0x0000000f00007c10 */ /* 0x000fe2000fffe9f8 */
[----:B------:R-:W-:Y:S01]  /*2250*/  IMAD R9, R17, c[0x0][0x20c], R9 ;  /* 0x0000830011097a24 */ /* 0x000fe200078e0209 */
[----:B------:R-:W-:Y:S01]  /*2260*/  USHF.R.S32.HI UR23, URZ, 0x1f, UR19 ;  /* 0x0000001f3f177899 */ /* 0x000fe20008011413 */
[----:B------:R-:W-:Y:S01]  /*2270*/  STL [R1+0x8], R37 ;  /* 0x0000082501007387 */ /* 0x000fe20000100800 */
[C---:B------:R-:W-:Y:S01]  /*2280*/  ISETP.LT.OR P2, PT, R0.reuse, 0x1, P6 ;  /* 0x000000010000780c */ /* 0x040fe20003741670 */
[----:B------:R-:W-:Y:S01]  /*2290*/  UIMAD UR7, UR10, UR7, UR6 ;  /* 0x000000070a0772a4 */ /* 0x000fe2000f8e0206 */
[C---:B------:R-:W-:Y:S01]  /*22a0*/  ISETP.LT.OR P4, PT, R0.reuse, 0x1, P3 ;  /* 0x000000010000780c */ /* 0x040fe20001f81670 */
[----:B---3--:R-:W-:Y:S01]  /*22b0*/  IMAD.IADD R7, R13, 0x1, R9 ;  /* 0x000000010d077824 */ /* 0x008fe200078e0209 */
[C---:B------:R-:W-:Y:S01]  /*22c0*/  ISETP.LT.OR P1, PT, R0.reuse, 0x1, P5 ;  /* 0x000000010000780c */ /* 0x040fe20002f21670 */
[----:B------:R-:W-:Y:S01]  /*22d0*/  IMAD.MOV.U32 R6, RZ, RZ, R12 ;  /* 0x000000ffff067224 */ /* 0x000fe200078e000c */
[----:B------:R-:W-:Y:S01]  /*22e0*/  UIMAD UR26, UR17, UR5, UR4 ;  /* 0x00000005111a72a4 */ /* 0x000fe2000f8e0204 */
[----:B------:R-:W-:Y:S01]  /*22f0*/  IADD3 R15, R19, UR7, RZ ;  /* 0x00000007130f7c10 */ /* 0x000fe2000fffe0ff */
[----:B------:R-:W-:Y:S01]  /*2300*/  ULDC.64 UR6, c[0x0][0x208] ;  /* 0x0000820000067ab9 */ /* 0x000fe20000000a00 */
[----:B------:R-:W-:Y:S01]  /*2310*/  ISETP.LT.OR P5, PT, R0, 0x21, P5 ;  /* 0x000000210000780c */ /* 0x000fe20002fa1670 */
[----:B------:R-:W-:Y:S01]  /*2320*/  UIMAD UR22, UR22, UR6, URZ ;  /* 0x00000006161672a4 */ /* 0x000fe2000f8e023f */
[----:B------:R-:W-:Y:S01]  /*2330*/  STL.64 [R1+0x18], R18 ;  /* 0x0000181201007387 */ /* 0x000fe20000100a00 */
[----:B------:R-:W-:Y:S01]  /*2340*/  ULDC.64 UR4, c[0x0][0x218] ;  /* 0x0000860000047ab9 */ /* 0x000fe20000000a00 */
[----:B------:R-:W-:Y:S01]  /*2350*/  CS2R R128, SRZ ;  /* 0x0000000000807805 */ /* 0x000fe2000001ff00 */
[----:B------:R-:W-:Y:S01]  /*2360*/  UIMAD.WIDE.U32 UR28, UR13, UR6, URZ ;  /* 0x000000060d1c72a5 */ /* 0x000fe2000f8e003f */
[----:B------:R2:W-:Y:S01]  /*2370*/  LDGSTS.E.BYPASS.LTC128B.128 [R240+0x10080], [R4.64], !P2 ;  /* 0x1008000004f07fae */ /* 0x0005e2000d101d54 */
[----:B----4-:R-:W-:Y:S01]  /*2380*/  IMAD.MOV.U32 R10, RZ, RZ, c[0x0][0x17c] ;  /* 0x00005f00ff0a7624 */ /* 0x010fe200078e00ff */
[C---:B------:R-:W-:Y:S01]  /*2390*/  LEA R8, P2, R3.reuse, R4, 0x6 ;  /* 0x0000000403087211 */ /* 0x040fe200078430ff */
[----:B------:R-:W-:Y:S01]  /*23a0*/  UIMAD UR22, UR13, UR7, UR22 ;  /* 0x000000070d1672a4 */ /* 0x000fe2000f8e0216 */
[----:B------:R2:W-:Y:S01]  /*23b0*/  LDGSTS.E.BYPASS.LTC128B.128 [R240+0x12080], [R4.64+0x80], !P4 ;  /* 0x1208008004f07fae */ /* 0x0005e2000e101d54 */
[----:B------:R-:W-:Y:S01]  /*23c0*/  ISETP.GE.AND P4, PT, R22, c[0x0][0x16c], PT ;  /* 0x00005b0016007a0c */ /* 0x000fe20003f86270 */
[----:B------:R-:W-:Y:S01]  /*23d0*/  UIMAD UR4, UR9, UR4, URZ ;  /* 0x00000004090472a4 */ /* 0x000fe2000f8e023f */
[----:B------:R-:W-:Y:S01]  /*23e0*/  LEA.HI.X R9, R3, R5, R10, 0x6, P2 ;  /* 0x0000000503097211 */ /* 0x000fe200010f340a */
[----:B------:R-:W-:Y:S01]  /*23f0*/  IMAD.U32 R3, RZ, RZ, UR17 ;  /* 0x00000011ff037e24 */ /* 0x000fe2000f8e00ff */
[----:B------:R-:W-:Y:S01]  /*2400*/  ISETP.LT.OR P2, PT, R0, 0x1, P4 ;  /* 0x000000010000780c */ /* 0x000fe20002741670 */
[----:B------:R2:W-:Y:S01]  /*2410*/  LDGSTS.E.BYPASS.LTC128B.128 [R240+0x14080], [R4.64+0x100], !P1 ;  /* 0x1408010004f07fae */ /* 0x0005e2000c901d54 */
[----:B------:R-:W-:Y:S01]  /*2420*/  @!P0 IADD3 R10, P1, R18, UR19, RZ ;  /* 0x00000013120a8c10 */ /* 0x000fe2000ff3e0ff */
[----:B------:R-:W-:Y:S01]  /*2430*/  IMAD.WIDE.U32 R6, R3, c[0x0][0x210], R6 ;  /* 0x0000840003067a25 */ /* 0x000fe200078e0006 */
[----:B------:R-:W-:Y:S01]  /*2440*/  ISETP.LT.OR P4, PT, R0, 0x21, P4 ;  /* 0x000000210000780c */ /* 0x000fe20002781670 */
[----:B------:R-:W-:Y:S01]  /*2450*/  UIADD3 UR22, UR29, UR22, URZ ;  /* 0x000000161d167290 */ /* 0x000fe2000fffe03f */
[----:B------:R-:W-:Y:S01]  /*2460*/  @!P0 IADD3.X R3, R15, UR23, RZ, P1, !PT ;  /* 0x000000170f038c10 */ /* 0x000fe20008ffe4ff */
[----:B------:R-:W-:Y:S01]  /*2470*/  UIMAD UR4, UR10, UR5, UR4 ;  /* 0x000000050a0472a4 */ /* 0x000fe2000f8e0204 */
[C---:B------:R-:W-:Y:S01]  /*2480*/  @!P0 LEA R12, P1, R10.reuse, c[0x0][0x258], 0x2 ;  /* 0x000096000a0c8a11 */ /* 0x040fe200078210ff */
[----:B------:R-:W-:Y:S01]  /*2490*/  IMAD.U32 R11, RZ, RZ, UR29 ;  /* 0x0000001dff0b7e24 */ /* 0x000fe2000f8e00ff */
[----:B------:R-:W-:Y:S01]  /*24a0*/  IADD3 R7, R7, UR24, RZ ;  /* 0x0000001807077c10 */ /* 0x000fe2000fffe0ff */
[----:B------:R-:W-:Y:S01]  /*24b0*/  IMAD.U32 R11, RZ, RZ, UR22 ;  /* 0x00000016ff0b7e24 */ /* 0x000fe2000f8e00ff */
[----:B------:R-:W-:Y:S01]  /*24c0*/  @!P0 LEA.HI.X R13, R10, c[0x0][0x25c], R3, 0x2, P1 ;  /* 0x000097000a0d8a11 */ /* 0x000fe200008f1403 */
[----:B------:R2:W-:Y:S01]  /*24d0*/  LDGSTS.E.BYPASS.LTC128B.128 [R240+0x16080], [R4.64+0x180], !P2 ;  /* 0x1608018004f07fae */ /* 0x0005e2000d101d54 */
[C---:B------:R-:W-:Y:S01]  /*24e0*/  ISETP.LT.OR P1, PT, R0.reuse, 0x21, P6 ;  /* 0x000000210000780c */ /* 0x040fe20003721670 */
[----:B------:R-:W-:Y:S01]  /*24f0*/  IMAD.U32 R10, RZ, RZ, UR28 ;  /* 0x0000001cff0a7e24 */ /* 0x000fe2000f8e00ff */
[----:B------:R-:W-:Y:S01]  /*2500*/  ISETP.LT.OR P2, PT, R0, 0x21, P3 ;  /* 0x000000210000780c */ /* 0x000fe20001f41670 */
[----:B------:R-:W-:Y:S01]  /*2510*/  IMAD.WIDE.U32 R250, R14, c[0x0][0x218], R6 ;  /* 0x000086000efa7a25 */ /* 0x000fe200078e0006 */
[C---:B------:R-:W-:Y:S01]  /*2520*/  ISETP.GE.AND P3, PT, R2.reuse, c[0x0][0x16c], PT ;  /* 0x00005b0002007a0c */ /* 0x040fe20003f66270 */
[----:B------:R3:W-:Y:S01]  /*2530*/  STL [R1+0x24], R15 ;  /* 0x0000240f01007387 */ /* 0x0007e20000100800 */
[C---:B------:R-:W-:Y:S01]  /*2540*/  ISETP.GE.AND P6, PT, R2.reuse, c[0x0][0x1fc], PT ;  /* 0x00007f0002007a0c */ /* 0x040fe20003fc6270 */
[----:B------:R-:W-:Y:S01]  /*2550*/  IMAD.MOV.U32 R6, RZ, RZ, R26 ;  /* 0x000000ffff067224 */ /* 0x000fe200078e001a */
[----:B------:R-:W-:Y:S01]  /*2560*/  IADD3 R252, R251, UR4, RZ ;  /* 0x00000004fbfc7c10 */ /* 0x000fe2000fffe0ff */
[----:B------:R-:W-:Y:S01]  /*2570*/  ULDC.64 UR4, c[0x0][0x290] ;  /* 0x0000a40000047ab9 */ /* 0x000fe20000000a00 */
[----:B------:R-:W-:Y:S01]  /*2580*/  IADD3 R7, R27, UR25, RZ ;  /* 0x000000191b077c10 */ /* 0x000fe2000fffe0ff */
[----:B------:R-:W-:Y:S01]  /*2590*/  UIMAD UR4, UR9, UR4, URZ ;  /* 0x00000004090472a4 */ /* 0x000fe2000f8e023f */
[----:B------:R-:W-:Y:S01]  /*25a0*/  CS2R R126, SRZ ;  /* 0x00000000007e7805 */ /* 0x000fe2000001ff00 */
[----:B------:R4:W-:Y:S01]  /*25b0*/  LDGSTS.E.BYPASS.LTC128B.128 [R240+0x11080], [R8.64], !P1 ;  /* 0x1108000008f07fae */ /* 0x0009e2000c901d54 */
[----:B------:R-:W-:Y:S01]  /*25c0*/  ISETP.GE.AND P1, PT, R2, c[0x0][0x1fc], PT ;  /* 0x00007f0002007a0c */ /* 0x000fe20003f26270 */
[----:B-1----:R-:W-:Y:S01]  /*25d0*/  IMAD.WIDE.U32 R38, R14, c[0x0][0x290], R6 ;  /* 0x0000a4000e267a25 */ /* 0x002fe200078e0006 */
[----:B------:R-:W-:Y:S01]  /*25e0*/  UIMAD UR4, UR10, UR5, UR4 ;  /* 0x000000050a0472a4 */ /* 0x000fe2000f8e0204 */
[----:B------:R4:W-:Y:S01]  /*25f0*/  LDGSTS.E.BYPASS.LTC128B.128 [R240+0x13080], [R8.64+0x80], !P2 ;  /* 0x1308008008f07fae */ /* 0x0009e2000d101d54 */
[----:B------:R-:W-:Y:S01]  /*2600*/  LEA R3, P2, R10, R250, 0x6 ;  /* 0x000000fa0a037211 */ /* 0x000fe200078430ff */
[----:B------:R-:W-:Y:S01]  /*2610*/  IMAD.SHL.U32 R6, R236, 0x10, RZ ;  /* 0x00000010ec067824 */ /* 0x000fe200078e00ff */
[----:B------:R-:W-:Y:S01]  /*2620*/  CS2R R124, SRZ ;  /* 0x00000000007c7805 */ /* 0x000fe2000001ff00 */
[----:B------:R4:W-:Y:S01]  /*2630*/  LDGSTS.E.BYPASS.LTC128B.128 [R240+0x15080], [R8.64+0x100], !P5 ;  /* 0x1508010008f07fae */ /* 0x0009e2000e901d54 */
[----:B------:R-:W-:Y:S01]  /*2640*/  LEA.HI.X R11, R10, R252, R11, 0x6, P2 ;  /* 0x000000fc0a0b7211 */ /* 0x000fe200010f340b */
[----:B------:R-:W-:Y:S01]  /*2650*/  CS2R R122, SRZ ;  /* 0x00000000007a7805 */ /* 0x000fe2000001ff00 */
[C---:B------:R-:W-:Y:S01]  /*2660*/  ISETP.GE.AND P2, PT, R21.reuse, c[0x0][0x1fc], PT ;  /* 0x00007f0015007a0c */ /* 0x040fe20003f46270 */
[----:B------:R4:W-:Y:S01]  /*2670*/  LDGSTS.E.BYPASS.LTC128B.128 [R240+0x17080], [R8.64+0x180], !P4 ;  /* 0x1708018008f07fae */ /* 0x0009e2000e101d54 */
[----:B--2---:R-:W-:Y:S01]  /*2680*/  IMAD.MOV.U32 R4, RZ, RZ, R24 ;  /* 0x000000ffff047224 */ /* 0x004fe200078e0018 */
[----:B------:R-:W-:Y:S01]  /*2690*/  SEL R24, RZ, 0x1, P3 ;  /* 0x00000001ff187807 */ /* 0x000fe20001800000 */
[----:B------:R-:W-:Y:S01]  /*26a0*/  CS2R R120, SRZ ;  /* 0x0000000000787805 */ /* 0x000fe2000001ff00 */
[C---:B------:R-:W-:Y:S01]  /*26b0*/  ISETP.GE.AND P4, PT, R21.reuse, c[0x0][0x16c], PT ;  /* 0x00005b0015007a0c */ /* 0x040fe20003f86270 */
[----:B---3--:R-:W-:Y:S01]  /*26c0*/  @!P0 IMAD.SHL.U32 R15, R166, 0x10, RZ ;  /* 0x00000010a60f8824 */ /* 0x008fe200078e00ff */
[----:B------:R-:W-:Y:S01]  /*26d0*/  ISETP.GE.AND P3, PT, R16, c[0x0][0x16c], PT ;  /* 0x00005b0010007a0c */ /* 0x000fe20003f66270 */
[----:B------:R1:W-:Y:S01]  /*26e0*/  STL.64 [R1+0x10], R38 ;  /* 0x0000102601007387 */ /* 0x0003e20000100a00 */
[----:B------:R-:W-:Y:S01]  /*26f0*/  ISETP.GE.AND P5, PT, R21, c[0x0][0x1fc], PT ;  /* 0x00007f0015007a0c */ /* 0x000fe20003fa6270 */
[----:B------:R-:W-:Y:S01]  /*2700*/  CS2R R118, SRZ ;  /* 0x0000000000767805 */ /* 0x000fe2000001ff00 */
[----:B------:R-:W-:Y:S01]  /*2710*/  SEL R19, RZ, 0xffffffff, P4 ;  /* 0xffffffffff137807 */ /* 0x000fe20002000000 */
[----:B------:R2:W-:Y:S01]  /*2720*/  @!P0 LDGSTS.E.BYPASS.LTC128B.128 [R15+0x20080], [R12.64] ;  /* 0x200800000c0f8fae */ /* 0x0005e2000b901d54 */
[----:B------:R-:W-:Y:S01]  /*2730*/  SEL R21, RZ, 0x4, P3 ;  /* 0x00000004ff157807 */ /* 0x000fe20001800000 */
[----:B------:R-:W-:Y:S01]  /*2740*/  CS2R R116, SRZ ;  /* 0x0000000000747805 */ /* 0x000fe2000001ff00 */
[----:B------:R-:W-:Y:S01]  /*2750*/  ISETP.GE.AND P4, PT, R22, c[0x0][0x16c], PT ;  /* 0x00005b0016007a0c */ /* 0x000fe20003f86270 */
[----:B------:R-:W0:Y:S01]  /*2760*/  LDGDEPBAR ;  /* 0x00000000000079af */ /* 0x000e220000000000 */
[----:B------:R-:W-:Y:S01]  /*2770*/  ISETP.GE.AND P3, PT, R16, c[0x0][0x1fc], PT ;  /* 0x00007f0010007a0c */ /* 0x000fe20003f66270 */
[----:B------:R-:W-:Y:S01]  /*2780*/  CS2R R114, SRZ ;  /* 0x0000000000727805 */ /* 0x000fe2000001ff00 */
[----:B------:R-:W-:Y:S01]  /*2790*/  IADD3 R5, R25, UR26, RZ ;  /* 0x0000001a19057c10 */ /* 0x000fe2000fffe0ff */
[----:B------:R-:W-:Y:S01]  /*27a0*/  CS2R R112, SRZ ;  /* 0x0000000000707805 */ /* 0x000fe2000001ff00 */
[----:B------:R-:W-:Y:S01]  /*27b0*/  SEL R25, RZ, 0x1, P1 ;  /* 0x00000001ff197807 */ /* 0x000fe20000800000 */
[----:B------:R-:W-:Y:S01]  /*27c0*/  CS2R R110, SRZ ;  /* 0x00000000006e7805 */ /* 0x000fe2000001ff00 */
[----:B------:R-:W-:Y:S01]  /*27d0*/  SEL R20, RZ, 0xffffffff, P2 ;  /* 0xffffffffff147807 */ /* 0x000fe20001000000 */
[----:B------:R-:W-:Y:S01]  /*27e0*/  IMAD.WIDE.U32 R164, R14, c[0x0][0x240], R4 ;  /* 0x000090000ea47a25 */ /* 0x000fe200078e0004 */
[----:B------:R-:W-:Y:S01]  /*27f0*/  SEL R243, RZ, 0x8, P4 ;  /* 0x00000008fff37807 */ /* 0x000fe20002000000 */
[----:B------:R-:W-:Y:S01]  /*2800*/  CS2R R108, SRZ ;  /* 0x00000000006c7805 */ /* 0x000fe2000001ff00 */
[C---:B------:R-:W-:Y:S01]  /*2810*/  LEA R2, P1, R3.reuse, c[0x0][0x1f0], 0x1 ;  /* 0x00007c0003027a11 */ /* 0x040fe200078208ff */
[----:B------:R-:W-:Y:S01]  /*2820*/  IMAD.SHL.U32 R5, R248, 0x8, RZ ;  /* 0x00000008f8057824 */ /* 0x000fe200078e00ff */
[----:B------:R-:W-:Y:S01]  /*2830*/  ISETP.LT.OR P2, PT, R0, 0x1, P6 ;  /* 0x000000010000780c */ /* 0x000fe20003741670 */
[----:B------:R-:W-:Y:S01]  /*2840*/  IMAD.U32 R14, RZ, RZ, UR6 ;  /* 0x00000006ff0e7e24 */ /* 0x000fe2000f8e00ff */
[----:B------:R-:W-:Y:S01]  /*2850*/  SEL R242, RZ, 0x4, P3 ;  /* 0x00000004fff27807 */ /* 0x000fe20001800000 */
[----:B------:R-:W-:Y:S01]  /*2860*/  STL.64 [R1+0x28], R164 ;  /* 0x000028a401007387 */ /* 0x000fe20000100a00 */
[----:B------:R-:W-:Y:S01]  /*2870*/  ISETP.GE.AND P4, PT, R16, c[0x0][0x1fc], PT ;  /* 0x00007f0010007a0c */ /* 0x000fe20003f86270 */
[----:B------:R-:W-:Y:S01]  /*2880*/  CS2R R106, SRZ ;  /* 0x00000000006a7805 */ /* 0x000fe2000001ff00 */
[----:B------:R-:W-:Y:S01]  /*2890*/  ISETP.LT.OR P3, PT, R0, 0x1, P5 ;  /* 0x000000010000780c */ /* 0x000fe20002f61670 */
[----:B------:R-:W-:Y:S01]  /*28a0*/  CS2R R104, SRZ ;  /* 0x0000000000687805 */ /* 0x000fe2000001ff00 */
[----:B----4-:R-:W-:Y:S01]  /*28b0*/  LOP3.LUT R9, R32, 0xffffffe0, RZ, 0xc0, !PT ;  /* 0xffffffe020097812 */ /* 0x010fe200078ec0ff */
[----:B------:R-:W-:Y:S01]  /*28c0*/  CS2R R102, SRZ ;  /* 0x0000000000667805 */ /* 0x000fe2000001ff00 */
[----:B------:R-:W-:Y:S01]  /*28d0*/  LEA.HI.X R3, R3, c[0x0][0x1f4], R11, 0x1, P1 ;  /* 0x00007d0003037a11 */ /* 0x000fe200008f0c0b */
[----:B--2---:R-:W-:Y:S01]  /*28e0*/  IMAD.U32 R15, RZ, RZ, UR7 ;  /* 0x00000007ff0f7e24 */ /* 0x004fe2000f8e00ff */
[----:B------:R-:W-:Y:S01]  /*28f0*/  ISETP.LT.OR P1, PT, R0, 0x1, P4 ;  /* 0x000000010000780c */ /* 0x000fe20002721670 */
[----:B------:R-:W-:Y:S01]  /*2900*/  IMAD.IADD R9, R166, 0x1, -R9 ;  /* 0x00000001a6097824 */ /* 0x000fe200078e0a09 */
[----:B------:R-:W-:Y:S01]  /*2910*/  LOP3.LUT R8, R33, 0xfffffff0, RZ, 0xc0, !PT ;  /* 0xfffffff021087812 */ /* 0x000fe200078ec0ff */
[----:B------:R2:W-:Y:S01]  /*2920*/  LDGSTS.E.BYPASS.LTC128B.128 [R240+0x18080], [R2.64], !P2 ;  /* 0x1808000002f07fae */ /* 0x0005e2000d101d54 */
[----:B------:R-:W-:Y:S01]  /*2930*/  ISETP.LT.OR P6, PT, R0, 0x21, P6 ;  /* 0x000000210000780c */ /* 0x000fe200037c1670 */
[----:B------:R-:W-:Y:S01]  /*2940*/  CS2R R100, SRZ ;  /* 0x0000000000647805 */ /* 0x000fe2000001ff00 */
[----:B------:R-:W-:Y:S01]  /*2950*/  SHF.R.S32.HI R11, RZ, 0x1f, R9 ;  /* 0x0000001fff0b7819 */ /* 0x000fe20000011409 */
[----:B------:R2:W-:Y:S01]  /*2960*/  LDGSTS.E.BYPASS.LTC128B.128 [R240+0x1a080], [R2.64+0x80], !P3 ;  /* 0x1a08008002f07fae */ /* 0x0005e2000d901d54 */
[----:B------:R-:W-:Y:S01]  /*2970*/  ISETP.GE.AND P3, PT, R22, c[0x0][0x1fc], PT ;  /* 0x00007f0016007a0c */ /* 0x000fe20003f66270 */
[----:B------:R-:W-:Y:S01]  /*2980*/  IMAD.IADD R8, R166, 0x1, -R8 ;  /* 0x00000001a6087824 */ /* 0x000fe200078e0a08 */
[----:B------:R-:W-:Y:S01]  /*2990*/  LEA.HI R13, R11, R9, RZ, 0x2 ;  /* 0x000000090b0d7211 */ /* 0x000fe200078f10ff */
[----:B------:R-:W-:Y:S01]  /*29a0*/  CS2R R98, SRZ ;  /* 0x0000000000627805 */ /* 0x000fe2000001ff00 */
[C---:B------:R-:W-:Y:S01]  /*29b0*/  ISETP.LT.OR P5, PT, R0.reuse, 0x21, P5 ;  /* 0x000000210000780c */ /* 0x040fe20002fa1670 */
[----:B------:R2:W-:Y:S01]  /*29c0*/  LDGSTS.E.BYPASS.LTC128B.128 [R240+0x1c080], [R2.64+0x100], !P1 ;  /* 0x1c08010002f07fae */ /* 0x0005e2000c901d54 */
[C---:B------:R-:W-:Y:S01]  /*29d0*/  ISETP.LT.OR P1, PT, R0.reuse, 0x1, P3 ;  /* 0x000000010000780c */ /* 0x040fe20001f21670 */
[----:B------:R-:W-:Y:S01]  /*29e0*/  CS2R R96, SRZ ;  /* 0x0000000000607805 */ /* 0x000fe2000001ff00 */
[----:B------:R-:W-:Y:S01]  /*29f0*/  LOP3.LUT R4, R13, 0x7ffffffc, RZ, 0xc0, !PT ;  /* 0x7ffffffc0d047812 */ /* 0x000fe200078ec0ff */
[----:B------:R-:W-:Y:S01]  /*2a00*/  CS2R R94, SRZ ;  /* 0x00000000005e7805 */ /* 0x000fe2000001ff00 */
[C---:B------:R-:W-:Y:S01]  /*2a10*/  ISETP.LT.OR P4, PT, R0.reuse, 0x21, P4 ;  /* 0x000000210000780c */ /* 0x040fe20002781670 */
[----:B------:R-:W-:Y:S01]  /*2a20*/  CS2R R92, SRZ ;  /* 0x00000000005c7805 */ /* 0x000fe2000001ff00 */
[----:B------:R-:W-:Y:S01]  /*2a30*/  ISETP.LT.OR P3, PT, R0, 0x21, P3 ;  /* 0x000000210000780c */ /* 0x000fe20001f61670 */
[----:B------:R-:W-:Y:S01]  /*2a40*/  IMAD.SHL.U32 R0, R29, 0x40, RZ ;  /* 0x000000401d007824 */ /* 0x000fe200078e00ff */
[----:B------:R-:W-:Y:S01]  /*2a50*/  SHF.R.S32.HI R10, RZ, 0x1f, R8 ;  /* 0x0000001fff0a7819 */ /* 0x000fe20000011408 */
[----:B------:R-:W-:Y:S01]  /*2a60*/  IMAD.IADD R12, R9, 0x1, -R4 ;  /* 0x00000001090c7824 */ /* 0x000fe200078e0a04 */
[----:B------:R-:W-:Y:S01]  /*2a70*/  LOP3.LUT R5, R5, 0x8, RZ, 0xc0, !PT ;  /* 0x0000000805057812 */ /* 0x000fe200078ec0ff */
[----:B------:R-:W-:Y:S01]  /*2a80*/  IMAD.SHL.U32 R9, R23, 0x8, RZ ;  /* 0x0000000817097824 */ /* 0x000fe200078e00ff */
[----:B------:R-:W-:Y:S01]  /*2a90*/  LOP3.LUT R4, R0, 0x1c0, RZ, 0xc0, !PT ;  /* 0x000001c000047812 */ /* 0x000fe200078ec0ff */
[----:B------:R2:W-:Y:S01]  /*2aa0*/  LDGSTS.E.BYPASS.LTC128B.128 [R240+0x1e080], [R2.64+0x180], !P1 ;  /* 0x1e08018002f07fae */ /* 0x0005e2000c901d54 */
[----:B------:R-:W-:Y:S01]  /*2ab0*/  LEA.HI R0, R34, R166, RZ, 0x7 ;  /* 0x000000a622007211 */ /* 0x000fe200078f38ff */
[----:B------:R-:W-:Y:S01]  /*2ac0*/  CS2R R90, SRZ ;  /* 0x00000000005a7805 */ /* 0x000fe2000001ff00 */
[----:B------:R-:W-:Y:S01]  /*2ad0*/  SHF.R.U32.HI R7, RZ, 0x3, R4 ;  /* 0x00000003ff077819 */ /* 0x000fe20000011604 */
[----:B------:R-:W-:Y:S01]  /*2ae0*/  CS2R R88, SRZ ;  /* 0x0000000000587805 */ /* 0x000fe2000001ff00 */
[----:B------:R-:W-:Y:S01]  /*2af0*/  SHF.R.S32.HI R0, RZ, 0x7, R0 ;  /* 0x00000007ff007819 */ /* 0x000fe20000011400 */
[----:B------:R-:W-:Y:S01]  /*2b00*/  CS2R R86, SRZ ;  /* 0x0000000000567805 */ /* 0x000fe2000001ff00 */
[----:B------:R-:W-:Y:S01]  /*2b10*/  LEA.HI R230, R10, R8, RZ, 0x3 ;  /* 0x000000080ae67211 */ /* 0x000fe200078f18ff */
[----:B------:R-:W-:Y:S01]  /*2b20*/  CS2R R84, SRZ ;  /* 0x0000000000547805 */ /* 0x000fe2000001ff00 */
[----:B------:R-:W-:Y:S01]  /*2b30*/  LOP3.LUT R6, R4, 0x10, R6, 0xf8, !PT ;  /* 0x0000001004067812 */ /* 0x000fe200078ef806 */
[----:B------:R-:W-:Y:S01]  /*2b40*/  CS2R R82, SRZ ;  /* 0x0000000000527805 */ /* 0x000fe2000001ff00 */
[C---:B------:R-:W-:Y:S01]  /*2b50*/  LOP3.LUT R11, R7.reuse, R5, R4, 0x1e, !PT ;  /* 0x00000005070b7212 */ /* 0x040fe200078e1e04 */
[----:B------:R-:W-:Y:S01]  /*2b60*/  CS2R R80, SRZ ;  /* 0x0000000000507805 */ /* 0x000fe2000001ff00 */
[----:B------:R-:W-:Y:S01]  /*2b70*/  LEA.HI R4, R0, R0, RZ, 0x1 ;  /* 0x0000000000047211 */ /* 0x000fe200078f08ff */
[----:B------:R-:W-:Y:S01]  /*2b80*/  CS2R R78, SRZ ;  /* 0x00000000004e7805 */ /* 0x000fe2000001ff00 */
[C---:B------:R-:W-:Y:S01]  /*2b90*/  LOP3.LUT R10, R230.reuse, 0xfffffff8, RZ, 0xc0, !PT ;  /* 0xfffffff8e60a7812 */ /* 0x040fe200078ec0ff */
[----:B------:R-:W-:Y:S01]  /*2ba0*/  IMAD.SHL.U32 R230, R230, 0x40, RZ ;  /* 0x00000040e6e67824 */ /* 0x000fe200078e00ff */
[----:B------:R-:W-:Y:S01]  /*2bb0*/  LOP3.LUT R18, R7, R6, R5, 0x1e, !PT ;  /* 0x0000000607127212 */ /* 0x000fe200078e1e05 */
[----:B------:R-:W-:Y:S01]  /*2bc0*/  IMAD.SHL.U32 R5, R28, 0x20, RZ ;  /* 0x000000201c057824 */ /* 0x000fe200078e00ff */
[----:B------:R-:W-:Y:S01]  /*2bd0*/  LOP3.LUT R4, R4, 0x1ffffffe, RZ, 0xc0, !PT ;  /* 0x1ffffffe04047812 */ /* 0x000fe200078ec0ff */
[----:B------:R-:W-:Y:S01]  /*2be0*/  IMAD.SHL.U32 R6, R31, 0x40, RZ ;  /* 0x000000401f067824 */ /* 0x000fe200078e00ff */
[----:B------:R-:W-:Y:S01]  /*2bf0*/  IADD3 R36, R39, UR4, RZ ;  /* 0x0000000427247c10 */ /* 0x000fe2000fffe0ff */
[----:B------:R-:W-:Y:S01]  /*2c00*/  IMAD.IADD R16, R8, 0x1, -R10 ;  /* 0x0000000108107824 */ /* 0x000fe200078e0a0a */
[----:B------:R-:W-:Y:S01]  /*2c10*/  LOP3.LUT R5, R5, 0x20, RZ, 0xc0, !PT ;  /* 0x0000002005057812 */ /* 0x000fe200078ec0ff */
[----:B------:R-:W-:Y:S01]  /*2c20*/  IMAD.IADD R10, R0, 0x1, -R4 ;  /* 0x00000001000a7824 */ /* 0x000fe200078e0a04 */
[----:B------:R-:W-:Y:S01]  /*2c30*/  LEA R8, P1, R14, R2, 0x6 ;  /* 0x000000020e087211 */ /* 0x000fe200078230ff */
[----:B------:R-:W-:Y:S01]  /*2c40*/  IMAD.SHL.U32 R7, R0, 0x8, RZ ;  /* 0x0000000800077824 */ /* 0x000fe200078e00ff */
[----:B------:R-:W-:Y:S01]  /*2c50*/  LOP3.LUT R17, R5, 0x18, R9, 0xf8, !PT ;  /* 0x0000001805117812 */ /* 0x000fe200078ef809 */
[----:B------:R-:W-:Y:S01]  /*2c60*/  IMAD R4, R28, 0x2, R0 ;  /* 0x000000021c047824 */ /* 0x000fe200078e0200 */
[----:B------:R-:W-:Y:S01]  /*2c70*/  LOP3.LUT R0, R6, 0x1c0, RZ, 0xc0, !PT ;  /* 0x000001c006007812 */ /* 0x000fe200078ec0ff */
[----:B------:R-:W-:Y:S01]  /*2c80*/  IMAD.SHL.U32 R6, R19, 0x2, RZ ;  /* 0x0000000213067824 */ /* 0x000fe200078e00ff */
[----:B------:R-:W-:Y:S01]  /*2c90*/  LEA.HI.X R9, R14, R3, R15, 0x6, P1 ;  /* 0x000000030e097211 */ /* 0x000fe200008f340f */
[----:B--2---:R-:W-:Y:S01]  /*2ca0*/  IMAD.U32 R2, R4, 0x200, R11 ;  /* 0x0000020004027824 */ /* 0x004fe200078e000b */
[----:B------:R-:W-:Y:S01]  /*2cb0*/  LOP3.LUT R4, R0, 0x8, R7, 0xf8, !PT ;  /* 0x0000000800047812 */ /* 0x000fe200078ef807 */
[----:B------:R-:W-:Y:S01]  /*2cc0*/  ULDC.64 UR4, c[0x0][0x240] ;  /* 0x0000900000047ab9 */ /* 0x000fe20000000a00 */
[----:B------:R-:W-:Y:S01]  /*2cd0*/  SHF.R.U32.HI R3, RZ, 0x3, R0 ;  /* 0x00000003ff037819 */ /* 0x000fe20000011600 */
[----:B------:R2:W-:Y:S01]  /*2ce0*/  LDGSTS.E.BYPASS.LTC128B.128 [R240+0x19080], [R8.64], !P6 ;  /* 0x1908000008f07fae */ /* 0x0005e2000f101d54 */
[----:B------:R-:W-:Y:S01]  /*2cf0*/  IADD3 R0, P1, R38, UR19, RZ ;  /* 0x0000001326007c10 */ /* 0x000fe2000ff3e0ff */
[----:B------:R-:W-:Y:S01]  /*2d00*/  UIMAD UR4, UR9, UR4, URZ ;  /* 0x00000004090472a4 */ /* 0x000fe2000f8e023f */
[----:B------:R-:W-:Y:S01]  /*2d10*/  LOP3.LUT R7, R4, R3, RZ, 0x3c, !PT ;  /* 0x0000000304077212 */ /* 0x000fe200078e3cff */
[----:B------:R2:W-:Y:S01]  /*2d20*/  LDGSTS.E.BYPASS.LTC128B.128 [R240+0x1b080], [R8.64+0x80], !P5 ;  /* 0x1b08008008f07fae */ /* 0x0005e2000e901d54 */
[----:B------:R-:W-:Y:S01]  /*2d30*/  IADD3.X R3, R36, UR23, RZ, P1, !PT ;  /* 0x0000001724037c10 */ /* 0x000fe20008ffe4ff */
[----:B------:R-:W-:Y:S01]  /*2d40*/  UIMAD UR4, UR10, UR5, UR4 ;  /* 0x000000050a0472a4 */ /* 0x000fe2000f8e0204 */
[----:B------:R-:W-:Y:S01]  /*2d50*/  LEA R14, P1, R0, c[0x0][0x280], 0x2 ;  /* 0x0000a000000e7a11 */ /* 0x000fe200078210ff */
[----:B------:R2:W-:Y:S01]  /*2d60*/  LDGSTS.E.BYPASS.LTC128B.128 [R240+0x1d080], [R8.64+0x100], !P4 ;  /* 0x1d08010008f07fae */ /* 0x0005e2000e101d54 */
[----:B------:R-:W-:Y:S01]  /*2d70*/  ISETP.GE.AND P2, PT, R22, c[0x0][0x1fc], PT ;  /* 0x00007f0016007a0c */ /* 0x000fe20003f46270 */
[----:B------:R-:W-:Y:S01]  /*2d80*/  IMAD R22, R10, 0x4, R12 ;  /* 0x000000040a167824 */ /* 0x000fe200078e020c */
[----:B------:R-:W-:Y:S01]  /*2d90*/  LEA.HI.X R15, R0, c[0x0][0x284], R3, 0x2, P1 ;  /* 0x0000a100000f7a11 */ /* 0x000fe200008f1403 */
[----:B------:R-:W-:Y:S01]  /*2da0*/  IMAD.SHL.U32 R3, R20, 0x2, RZ ;  /* 0x0000000214037824 */ /* 0x000fe200078e00ff */
[----:B------:R-:W-:Y:S01]  /*2db0*/  LOP3.LUT R10, R6, 0x2, R24, 0xe2, !PT ;  /* 0x00000002060a7812 */ /* 0x000fe200078ee218 */
[----:B------:R-:W-:Y:S01]  /*2dc0*/  IMAD.SHL.U32 R12, R30, 0x400, RZ ;  /* 0x000004001e0c7824 */ /* 0x000fe200078e00ff */
[----:B------:R-:W-:Y:S01]  /*2dd0*/  LOP3.LUT R4, R35, 0x3ffffffc, RZ, 0xc0, !PT ;  /* 0x3ffffffc23047812 */ /* 0x000fe200078ec0ff */
[----:B------:R2:W-:Y:S01]  /*2de0*/  LDGSTS.E.BYPASS.LTC128B.128 [R240+0x1f080], [R8.64+0x180], !P3 ;  /* 0x1f08018008f07fae */ /* 0x0005e2000d901d54 */
[----:B------:R-:W-:Y:S01]  /*2df0*/  SHF.R.S32.HI R5, RZ, 0x2, R13 ;  /* 0x00000002ff057819 */ /* 0x000fe2000001140d */
[----:B------:R-:W-:Y:S01]  /*2e00*/  IMAD.MOV.U32 R13, RZ, RZ, 0x10 ;  /* 0x00000010ff0d7424 */ /* 0x000fe200078e00ff */
[----:B------:R-:W-:Y:S01]  /*2e10*/  SEL R6, RZ, 0x8, P2 ;  /* 0x00000008ff067807 */ /* 0x000fe20001000000 */
[----:B------:R-:W-:Y:S01]  /*2e20*/  IMAD.IADD R0, R166, 0x1, -R4 ;  /* 0x00000001a6007824 */ /* 0x000fe200078e0a04 */
[----:B------:R-:W-:Y:S01]  /*2e30*/  R2P PR, R16, 0x6 ;  /* 0x0000000610007804 */ /* 0x000fe20000000000 */
[----:B------:R-:W-:Y:S01]  /*2e40*/  IMAD R241, R30, 0x10, R5 ;  /* 0x000000101ef17824 */ /* 0x000fe200078e0205 */
[----:B------:R-:W-:Y:S01]  /*2e50*/  LOP3.LUT R3, R3, 0x2, R25, 0xe2, !PT ;  /* 0x0000000203037812 */ /* 0x000fe200078ee219 */
[----:B------:R-:W-:Y:S01]  /*2e60*/  IMAD R0, R0, 0x2, R12 ;  /* 0x0000000200007824 */ /* 0x000fe200078e020c */
[----:B------:R-:W-:Y:S01]  /*2e70*/  LOP3.LUT R243, R243, R10, R21, 0xfe, !PT ;  /* 0x0000000af3f37212 */ /* 0x000fe200078efe15 */
[----:B------:R-:W-:Y:S01]  /*2e80*/  IMAD.SHL.U32 R10, R28, 0x8, RZ ;  /* 0x000000081c0a7824 */ /* 0x000fe200078e00ff */
[----:B------:R-:W-:Y:S01]  /*2e90*/  SEL R5, R13, 0xfffffff0, !P1 ;  /* 0xfffffff00d057807 */ /* 0x000fe20004800000 */
[----:B------:R-:W-:Y:S01]  /*2ea0*/  IMAD.IADD R11, R7, 0x1, R0 ;  /* 0x00000001070b7824 */ /* 0x000fe200078e0200 */
[----:B------:R-:W-:Y:S01]  /*2eb0*/  SEL R4, R246, 0xffffffe0, !P2 ;  /* 0xffffffe0f6047807 */ /* 0x000fe20005000000 */
[----:B------:R3:W-:Y:S01]  /*2ec0*/  STL [R1+0x20], R36 ;  /* 0x0000202401007387 */ /* 0x0007e20000100800 */
[----:B------:R-:W-:Y:S01]  /*2ed0*/  LOP3.LUT R242, R6, R3, R242, 0xfe, !PT ;  /* 0x0000000306f27212 */ /* 0x000fe200078efef2 */
[----:B------:R-:W-:Y:S01]  /*2ee0*/  IMAD.SHL.U32 R6, R16, 0x40, RZ ;  /* 0x0000004010067824 */ /* 0x000fe200078e00ff */
[----:B------:R-:W-:Y:S01]  /*2ef0*/  R2P PR, R29, 0x6 ;  /* 0x000000061d007804 */ /* 0x000fe20000000000 */
[----:B------:R-:W-:Y:S01]  /*2f00*/  IMAD.SHL.U32 R244, R11, 0x2, RZ ;  /* 0x000000020bf47824 */ /* 0x000fe200078e00ff */
[----:B------:R-:W-:Y:S01]  /*2f10*/  LOP3.LUT R230, R230, 0xfffffe00, RZ, 0xc0, !PT ;  /* 0xfffffe00e6e67812 */ /* 0x000fe200078ec0ff */
[----:B------:R-:W-:Y:S01]  /*2f20*/  IMAD R0, R28, 0x200, R18 ;  /* 0x000002001c007824 */ /* 0x000fe200078e0212 */
[----:B------:R-:W-:Y:S01]  /*2f30*/  LOP3.LUT R6, R6, 0x1c0, RZ, 0xc0, !PT ;  /* 0x000001c006067812 */ /* 0x000fe200078ec0ff */
[----:B------:R-:W-:Y:S01]  /*2f40*/  IMAD.SHL.U32 R2, R2, 0x2, RZ ;  /* 0x0000000202027824 */ /* 0x000fe200078e00ff */
[----:B------:R-:W-:Y:S01]  /*2f50*/  SEL R3, R13, 0xfffffff0, !P1 ;  /* 0xfffffff00d037807 */ /* 0x000fe20004800000 */
[----:B------:R-:W-:Y:S01]  /*2f60*/  IMAD R236, R236, 0x400, R230 ;  /* 0x00000400ecec7824 */ /* 0x000fe200078e02e6 */
[----:B------:R-:W-:Y:S01]  /*2f70*/  SEL R228, R246, 0xffffffe0, !P2 ;  /* 0xffffffe0f6e47807 */ /* 0x000fe20005000000 */
[----:B------:R-:W-:Y:S01]  /*2f80*/  IMAD.SHL.U32 R235, R0, 0x2, RZ ;  /* 0x0000000200eb7824 */ /* 0x000fe200078e00ff */
[----:B------:R-:W-:Y:S01]  /*2f90*/  R2P PR, R31, 0x6 ;  /* 0x000000061f007804 */ /* 0x000fe20000000000 */
[----:B------:R-:W-:Y:S01]  /*2fa0*/  IMAD R3, R3, 0x2, R2 ;  /* 0x0000000203037824 */ /* 0x000fe200078e0202 */
[----:B------:R-:W-:Y:S01]  /*2fb0*/  ISETP.GE.AND P6, PT, R166, 0x10, PT ;  /* 0x00000010a600780c */ /* 0x000fe20003fc6270 */
[----:B------:R-:W-:Y:S01]  /*2fc0*/  IMAD.IADD R232, R0, 0x1, R228 ;  /* 0x0000000100e87824 */ /* 0x000fe200078e02e4 */
[----:B------:R-:W-:Y:S01]  /*2fd0*/  SHF.R.U32.HI R7, RZ, 0x3, R6 ;  /* 0x00000003ff077819 */ /* 0x000fe20000011606 */
[----:B------:R-:W-:Y:S01]  /*2fe0*/  IMAD R229, R228, 0x2, R2 ;  /* 0x00000002e4e57824 */ /* 0x000fe200078e0202 */
[----:B------:R-:W-:Y:S01]  /*2ff0*/  LOP3.LUT R10, R6, 0x8, R10, 0xf8, !PT ;  /* 0x00000008060a7812 */ /* 0x000fe200078ef80a */
[----:B------:R-:W-:Y:S01]  /*3000*/  CS2R R76, SRZ ;  /* 0x00000000004c7805 */ /* 0x000fe2000001ff00 */
[----:B------:R-:W-:Y:S01]  /*3010*/  LOP3.LUT R6, R7, R17, R6, 0x1e, !PT ;  /* 0x0000001107067212 */ /* 0x000fe200078e1e06 */
[----:B------:R-:W-:Y:S01]  /*3020*/  CS2R R74, SRZ ;  /* 0x00000000004a7805 */ /* 0x000fe2000001ff00 */
[----:B------:R-:W-:Y:S01]  /*3030*/  LOP3.LUT R7, R10, R7, RZ, 0x3c, !PT ;  /* 0x000000070a077212 */ /* 0x000fe200078e3cff */
[----:B------:R-:W-:Y:S01]  /*3040*/  CS2R R72, SRZ ;  /* 0x0000000000487805 */ /* 0x000fe2000001ff00 */
[-C--:B------:R-:W-:Y:S01]  /*3050*/  LOP3.LUT R6, R6, R230.reuse, RZ, 0xfc, !PT ;  /* 0x000000e606067212 */ /* 0x080fe200078efcff */
[----:B------:R-:W-:Y:S01]  /*3060*/  CS2R R70, SRZ ;  /* 0x0000000000467805 */ /* 0x000fe2000001ff00 */
[C---:B------:R-:W-:Y:S01]  /*3070*/  IADD3 R230, R7.reuse, R230, R12 ;  /* 0x000000e607e67210 */ /* 0x040fe20007ffe00c */
[----:B------:R-:W-:Y:S01]  /*3080*/  IMAD.IADD R236, R7, 0x1, R236 ;  /* 0x0000000107ec7824 */ /* 0x000fe200078e02ec */
[----:B------:R-:W-:Y:S01]  /*3090*/  IADD3 R10, R244, 0x20280, RZ ;  /* 0x00020280f40a7810 */ /* 0x000fe20007ffe0ff */
        /* <DEDUP_REMOVED lines=12> */
[----:B------:R-:W-:Y:S01]  /*3160*/  CS2R R66, SRZ ;  /* 0x0000000000427805 */ /* 0x000fe2000001ff00 */
[----:B------:R-:W0:Y:S01]  /*3170*/  LDGDEPBAR ;  /* 0x00000000000079af */ /* 0x000e220000000000 */
        /* <DEDUP_REMOVED lines=14> */
[----:B-1----:R-:W-:Y:S01]  /*3260*/  CS2R R38, SRZ ;  /* 0x0000000000267805 */ /* 0x002fe2000001ff00 */
[----:B---3--:R-:W-:Y:S01]  /*3270*/  CS2R R36, SRZ ;  /* 0x0000000000247805 */ /* 0x008fe2000001ff00 */
[----:B------:R-:W-:Y:S01]  /*3280*/  IADD3 R249, -R10, UR8, RZ ;  /* 0x000000080af97c10 */ /* 0x000fe2000fffe1ff */
[----:B------:R-:W-:Y:S01]  /*3290*/  IMAD.SHL.U32 R0, R6, 0x2, RZ ;  /* 0x0000000206007824 */ /* 0x000fe200078e00ff */
[----:B----4-:R-:W-:Y:S01]  /*32a0*/  IADD3 R7, R165, UR4, RZ ;  /* 0x00000004a5077c10 */ /* 0x010fe2000fffe0ff */
[----:B------:R-:W-:Y:S01]  /*32b0*/  IMAD R228, R228, 0x2, R3 ;  /* 0x00000002e4e47824 */ /* 0x000fe200078e0203 */
[----:B------:R-:W-:Y:S01]  /*32c0*/  USHF.L.U64.HI UR7, UR6, 0x5, UR7 ;  /* 0x0000000506077899 */ /* 0x000fe20008010207 */
[----:B------:R-:W-:Y:S01]  /*32d0*/  IMAD.SHL.U32 R232, R232, 0x2, RZ ;  /* 0x00000002e8e87824 */ /* 0x000fe200078e00ff */
[----:B------:R-:W-:Y:S01]  /*32e0*/  USHF.L.U32 UR6, UR6, 0x5, URZ ;  /* 0x0000000506067899 */ /* 0x000fe2000800063f */
[----:B------:R2:W-:Y:S01]  /*32f0*/  STL [R1+0x30], R7 ;  /* 0x0000300701007387 */ /* 0x0005e20000100800 */
[----:B------:R-:W-:-:S02]  /*3300*/  IMAD.IADD R246, R246, 0x1, R245 ;  /* 0x00000001f6f67824 */ /* 0x000fc400078e02f5 */
[C---:B------:R-:W-:Y:S02]  /*3310*/  IMAD R234, R4.reuse, 0x2, R230 ;  /* 0x0000000204ea7824 */ /* 0x040fe400078e02e6 */
[C---:B------:R-:W-:Y:S02]  /*3320*/  IMAD R239, R4.reuse, 0x2, R236 ;  /* 0x0000000204ef7824 */ /* 0x040fe400078e02ec */
[C---:B------:R-:W-:Y:S02]  /*3330*/  IMAD R233, R4.reuse, 0x2, R231 ;  /* 0x0000000204e97824 */ /* 0x040fe400078e02e7 */
[----:B------:R-:W-:Y:S02]  /*3340*/  IMAD R238, R4, 0x2, R237 ;  /* 0x0000000204ee7824 */ /* 0x000fe400078e02ed */
.L_x_1118:
        /* <DEDUP_REMOVED lines=561> */
[----:B------:R-:W-:Y:S02]  /*5660*/  ISETP.LT.OR P6, PT, R8, 0x1, !P5 ;  /* 0x000000010800780c */ /* 0x000fe40006fc1670 */
[----:B------:R-:W-:Y:S02]  /*5670*/  IADD3 R9, P3, P2, R250, UR4, R9 ;  /* 0x00000004fa097c10 */ /* 0x000fe4000fa7e009 */
[----:B------:R-:W-:Y:S02]  /*5680*/  ISETP.LT.OR P5, PT, R8, 0x21, !P5 ;  /* 0x000000210800780c */ /* 0x000fe40006fa1670 */
[----:B------:R-:W-:Y:S02]  /*5690*/  IADD3.X R16, R252, UR9, R16, P3, P2 ;  /* 0x00000009fc107c10 */ /* 0x000fe40009fe4410 */
[----:B------:R-:W-:Y:S05]  /*56a0*/  LEA R10, P3, R9, c[0x0][0x1f0], 0x1 ;  /* 0x00007c00090a7a11 */ /* 0x000fea00078608ff */
[----:B------:R-:W-:Y:S01]  /*56b0*/  @!PT LDS RZ, [RZ] ;  /* 0x00000000fffff984 */ /* 0x000fe20000000800 */
[----:B------:R-:W-:Y:S01]  /*56c0*/  @!PT LDS RZ, [RZ] ;  /* 0x00000000fffff984 */ /* 0x000fe20000000800 */
[----:B------:R-:W-:Y:S01]  /*56d0*/  @!PT LDS RZ, [RZ] ;  /* 0x00000000fffff984 */ /* 0x000fe20000000800 */
[----:B------:R1:W-:Y:S01]  /*56e0*/  LDGSTS.E.BYPASS.LTC128B.128 [R240+0x18080], [R12.64], !P6 ;  /* 0x180800000cf07fae */ /* 0x0003e2000f101d54 */
[----:B--2---:R-:W-:Y:S04]  /*56f0*/  IADD3 R11, P1, R202, UR5, RZ ;  /* 0x00000005ca0b7c10 */ /* 0x004fe8000ff3e0ff */
[----:B---3--:R-:W-:Y:S02]  /*5700*/  LEA.HI.X.SX32 R15, R15, R200, 0x1, P1 ;  /* 0x000000c80f0f7211 */ /* 0x008fe400008f0eff */
[----:B------:R-:W2:Y:S01]  /*5710*/  S2R R200, SR_TID.X ;  /* 0x0000000000c87919 */ /* 0x000ea20000002100 */
[C---:B------:R-:W-:Y:S02]  /*5720*/  ISETP.LT.OR P1, PT, R8.reuse, 0x1, !P4 ;  /* 0x000000010800780c */ /* 0x040fe40006721670 */
[C---:B------:R-:W-:Y:S02]  /*5730*/  LEA R14, P2, R11.reuse, c[0x0][0x280], 0x2 ;  /* 0x0000a0000b0e7a11 */ /* 0x040fe400078410ff */
[----:B------:R-:W-:Y:S02]  /*5740*/  ISETP.LT.OR P4, PT, R8, 0x21, !P4 ;  /* 0x000000210800780c */ /* 0x000fe40006781670 */
[----:B------:R-:W-:Y:S02]  /*5750*/  LEA.HI.X R15, R11, c[0x0][0x284], R15, 0x2, P2 ;  /* 0x0000a1000b0f7a11 */ /* 0x000fe400010f140f */
[----:B------:R-:W-:Y:S02]  /*5760*/  LOP3.LUT P2, RZ, R242, 0x4, RZ, 0xc0, !PT ;  /* 0x00000004f2ff7812 */ /* 0x000fe4000784c0ff */
[----:B------:R-:W-:Y:S02]  /*5770*/  LEA.HI.X R11, R9, c[0x0][0x1f4], R16, 0x1, P3 ;  /* 0x00007d00090b7a11 */ /* 0x000fe400018f0c10 */
[----:B------:R-:W-:Y:S01]  /*5780*/  ISETP.LT.OR P6, PT, R8, 0x1, !P2 ;  /* 0x000000010800780c */ /* 0x000fe200057c1670 */
[----:B------:R1:W-:Y:S01]  /*5790*/  LDGSTS.E.BYPASS.LTC128B.128 [R240+0x1a080], [R12.64+0x80], !P1 ;  /* 0x1a0800800cf07fae */ /* 0x0003e2000c901d54 */
[----:B------:R-:W-:Y:S02]  /*57a0*/  LOP3.LUT P3, RZ, R242, 0x8, RZ, 0xc0, !PT ;  /* 0x00000008f2ff7812 */ /* 0x000fe4000786c0ff */
[C---:B------:R-:W-:Y:S02]  /*57b0*/  ISETP.LT.OR P2, PT, R8.reuse, 0x21, !P2 ;  /* 0x000000210800780c */ /* 0x040fe40005741670 */
[C---:B------:R-:W-:Y:S02]  /*57c0*/  ISETP.LT.OR P1, PT, R8.reuse, 0x1, !P3 ;  /* 0x000000010800780c */ /* 0x040fe40005f21670 */
[----:B------:R-:W-:Y:S01]  /*57d0*/  ISETP.LT.OR P3, PT, R8, 0x21, !P3 ;  /* 0x000000210800780c */ /* 0x000fe20005f61670 */
[----:B--2---:R-:W-:Y:S04]  /*57e0*/  @!P0 IMAD.SHL.U32 R8, R200, 0x10, RZ ;  /* 0x00000010c8088824 */ /* 0x004fe800078e00ff */
[----:B------:R1:W-:Y:S06]  /*57f0*/  LDGSTS.E.BYPASS.LTC128B.128 [R240+0x1c080], [R12.64+0x100], !P6 ;  /* 0x1c0801000cf07fae */ /* 0x0003ec000f101d54 */
[----:B------:R1:W-:Y:S04]  /*5800*/  LDGSTS.E.BYPASS.LTC128B.128 [R240+0x1e080], [R12.64+0x180], !P1 ;  /* 0x1e0801800cf07fae */ /* 0x0003e8000c901d54 */
[----:B------:R1:W-:Y:S04]  /*5810*/  LDGSTS.E.BYPASS.LTC128B.128 [R240+0x19080], [R10.64], !P5 ;  /* 0x190800000af07fae */ /* 0x0003e8000e901d54 */
[----:B------:R1:W-:Y:S04]  /*5820*/  LDGSTS.E.BYPASS.LTC128B.128 [R240+0x1b080], [R10.64+0x80], !P4 ;  /* 0x1b0800800af07fae */ /* 0x0003e8000e101d54 */
[----:B------:R1:W-:Y:S04]  /*5830*/  LDGSTS.E.BYPASS.LTC128B.128 [R240+0x1d080], [R10.64+0x100], !P2 ;  /* 0x1d0801000af07fae */ /* 0x0003e8000d101d54 */
[----:B------:R1:W-:Y:S04]  /*5840*/  LDGSTS.E.BYPASS.LTC128B.128 [R240+0x1f080], [R10.64+0x180], !P3 ;  /* 0x1f0801800af07fae */ /* 0x0003e8000d901d54 */
[----:B------:R1:W-:Y:S02]  /*5850*/  @!P0 LDGSTS.E.BYPASS.LTC128B.128 [R8+0x20180], [R14.64] ;  /* 0x201800000e088fae */ /* 0x0003e4000b901d54 */
.L_x_1116:
        /* <DEDUP_REMOVED lines=148> */
.L_x_1117:
        /* <DEDUP_REMOVED lines=218> */
.L_x_1115:
[----:B------:R-:W-:Y:S05]  /*6f40*/  @P1 EXIT ;  /* 0x000000000000194d */ /* 0x000fea0003800000 */
[----:B------:R-:W-:Y:S02]  /*6f50*/  ULDC.64 UR4, c[0x0][0x360] ;  /* 0x0000d80000047ab9 */ /* 0x000fe40000000a00 */
[----:B------:R-:W-:Y:S02]  /*6f60*/  UISETP.NE.U32.AND UP0, UPT, URZ, UR4, UPT ;  /* 0x000000043f00728c */ /* 0x000fe4000bf05070 */
[----:B------:R-:W-:Y:S02]  /*6f70*/  ULDC.64 UR6, c[0x0][0x360] ;  /* 0x0000d80000067ab9 */ /* 0x000fe40000000a00 */
[----:B------:R-:W-:-:S06]  /*6f80*/  UISETP.NE.AND.EX UP0, UPT, URZ, UR5, UPT, UP0 ;  /* 0x000000053f00728c */ /* 0x000fcc000bf05300 */
[----:B------:R-:W-:-:S05]  /*6f90*/  PLOP3.LUT P0, PT, PT, PT, UP0, 0x80, 0x0 ;  /* 0x000000000000781c */ /* 0x000fca0003f0f008 */
[----:B------:R-:W-:Y:S02]  /*6fa0*/  @UP0 UMOV UR4, 0x4 ;  /* 0x0000000400040882 */ /* 0x000fe40000000000 */
[----:B------:R-:W-:-:S06]  /*6fb0*/  @UP0 UIMAD.WIDE UR4, UR16, UR4, UR6 ;  /* 0x00000004100402a5 */ /* 0x000fcc000f8e0206 */
[----:B------:R-:W-:Y:S02]  /*6fc0*/  IMAD.U32 R2, RZ, RZ, UR4 ;  /* 0x00000004ff027e24 */ /* 0x000fe4000f8e00ff */
[----:B------:R-:W-:-:S05]  /*6fd0*/  IMAD.U32 R3, RZ, RZ, UR5 ;  /* 0x00000005ff037e24 */ /* 0x000fca000f8e00ff */
[----:B------:R2:W3:Y:S01]  /*6fe0*/  @P0 LDG.E R0, [R2.64] ;  /* 0x0000001402000981 */ /* 0x0004e2000c1e1900 */
[----:B------:R-:W-:-:S03]  /*6ff0*/  USHF.L.U32 UR18, UR18, 0xe, URZ ;  /* 0x0000000e12127899 */ /* 0x000fc6000800063f */
[----:B-1----:R-:W1:Y:S03]  /*7000*/  S2R R4, SR_TID.X ;  /* 0x0000000000047919 */ /* 0x002e660000002100 */
[----:B--2---:R-:W-:Y:S01]  /*7010*/  IMAD.U32 R2, RZ, RZ, UR18 ;  /* 0x00000012ff027e24 */ /* 0x004fe2000f8e00ff */
[----:B-1----:R-:W-:Y:S01]  /*7020*/  SHF.R.S32.HI R3, RZ, 0x1f, R4 ;  /* 0x0000001fff037819 */ /* 0x002fe20000011404 */
[----:B------:R-:W-:Y:S06]  /*7030*/  BAR.SYNC.DEFER_BLOCKING 0x1, 0x100 ;  /* 0x0044000000007b1d */ /* 0x000fec0000010000 */
[----:B---3--:R-:W1:Y:S02]  /*7040*/  @P0 R2UR UR4, R0 ;  /* 0x00000000000403c2 */ /* 0x008e6400000e0000 */
[----:B-1----:R-:W-:-:S04]  /*7050*/  @UP0 ULEA UR4, UR16, UR4, 0x6 ;  /* 0x0000000410040291 */ /* 0x002fc8000f8e303f */
[----:B------:R-:W-:-:S04]  /*7060*/  @UP0 USHF.R.S32.HI UR8, URZ, 0x1f, UR4 ;  /* 0x0000001f3f080899 */ /* 0x000fc80008011404 */
[----:B------:R-:W-:-:S03]  /*7070*/  @UP0 ULEA.HI UR8, UR8, UR4, URZ, 0x6 ;  /* 0x0000000408080291 */ /* 0x000fc6000f8f303f */
[----:B------:R-:W-:Y:S02]  /*7080*/  ULDC.64 UR4, c[0x0][0x338] ;  /* 0x0000ce0000047ab9 */ /* 0x000fe40000000a00 */
[----:B------:R-:W-:Y:S02]  /*7090*/  UISETP.NE.AND UP1, UPT, UR4, 0x1, UPT ;  /* 0x000000010400788c */ /* 0x000fe4000bf25270 */
[----:B------:R-:W-:Y:S02]  /*70a0*/  @UP0 USHF.L.U32 UR8, UR8, 0x8, URZ ;  /* 0x0000000808080899 */ /* 0x000fe4000800063f */
[----:B------:R-:W-:Y:S02]  /*70b0*/  UIMAD.WIDE.U32 UR6, UR17, UR5, URZ ;  /* 0x00000005110672a5 */ /* 0x000fe4000f8e003f */
[----:B------:R-:W-:Y:S02]  /*70c0*/  @UP0 ULOP3.LUT UR8, UR8, 0xffffc000, URZ, 0xc0, !UPT ;  /* 0xffffc00008080892 */ /* 0x000fe4000f8ec03f */
[----:B------:R-:W-:-:S02]  /*70d0*/  ULDC UR5, c[0x0][0x340] ;  /* 0x0000d00000057ab9 */ /* 0x000fc40000000800 */
[----:B------:R-:W-:Y:S02]  /*70e0*/  @UP0 USHF.R.S32.HI UR9, URZ, 0x1f, UR8 ;  /* 0x0000001f3f090899 */ /* 0x000fe40008011408 */
[----:B------:R-:W-:Y:S02]  /*70f0*/  USHF.R.S32.HI UR4, URZ, 0x1f, UR18 ;  /* 0x0000001f3f047899 */ /* 0x000fe40008011412 */
[----:B------:R-:W-:Y:S02]  /*7100*/  @UP1 USHF.R.U32.HI UR17, URZ, UR5, UR7 ;  /* 0x000000053f111299 */ /* 0x000fe40008011607 */
[----:B------:R-:W-:Y:S02]  /*7110*/  @!UP0 UMOV UR8, URZ ;  /* 0x0000003f00088c82 */ /* 0x000fe40008000000 */
[----:B------:R-:W-:Y:S01]  /*7120*/  IADD3 R2, P1, P0, R2, UR8, R4 ;  /* 0x0000000802027c10 */ /* 0x000fe2000f83e004 */
[----:B------:R-:W-:Y:S01]  /*7130*/  USHF.R.S32.HI UR8, URZ, 0x1f, UR17 ;  /* 0x0000001f3f087899 */ /* 0x000fe20008011411 */
[----:B------:R-:W-:Y:S01]  /*7140*/  IMAD.U32 R0, RZ, RZ, UR4 ;  /* 0x00000004ff007e24 */ /* 0x000fe2000f8e00ff */
[----:B------:R-:W-:Y:S01]  /*7150*/  ULDC.64 UR6, c[0x0][0x328] ;  /* 0x0000ca0000067ab9 */ /* 0x000fe20000000a00 */
[----:B------:R-:W-:Y:S01]  /*7160*/  IMAD.U32 R4, RZ, RZ, UR17 ;  /* 0x00000011ff047e24 */ /* 0x000fe2000f8e00ff */
[----:B------:R-:W-:-:S02]  /*7170*/  UIMAD UR6, UR8, UR6, URZ ;  /* 0x00000006080672a4 */ /* 0x000fc4000f8e023f */
[----:B------:R-:W-:Y:S02]  /*7180*/  @!UP0 UMOV UR9, URZ ;  /* 0x0000003f00098c82 */ /* 0x000fe40008000000 */
[----:B------:R-:W-:Y:S01]  /*7190*/  IADD3.X R3, R0, UR9, R3, P1, P0 ;  /* 0x0000000900037c10 */ /* 0x000fe20008fe0403 */
[----:B------:R-:W-:Y:S01]  /*71a0*/  ULDC.64 UR4, c[0x0][0x300] ;  /* 0x0000c00000047ab9 */ /* 0x000fe20000000a00 */
[----:B------:R-:W-:Y:S01]  /*71b0*/  IMAD.U32 R0, RZ, RZ, UR17 ;  /* 0x00000011ff007e24 */ /* 0x000fe2000f8e00ff */
[----:B------:R-:W-:Y:S02]  /*71c0*/  UIMAD UR6, UR17, UR7, UR6 ;  /* 0x00000007110672a4 */ /* 0x000fe4000f8e0206 */
[----:B------:R-:W-:Y:S01]  /*71d0*/  USHF.R.S32.HI UR7, URZ, 0x1f, UR16 ;  /* 0x0000001f3f077899 */ /* 0x000fe20008011410 */
[--C-:B------:R-:W-:Y:S01]  /*71e0*/  IMAD.WIDE.U32 R4, R4, c[0x0][0x328], R2.reuse ;  /* 0x0000ca0004047a25 */ /* 0x100fe200078e0002 */
[----:B------:R-:W-:Y:S02]  /*71f0*/  UIMAD UR8, UR8, UR4, URZ ;  /* 0x00000004080872a4 */ /* 0x000fe4000f8e023f */
[----:B------:R-:W-:Y:S01]  /*7200*/  USEL UR16, UR16, URZ, !UP0 ;  /* 0x0000003f10107287 */ /* 0x000fe2000c000000 */
[----:B------:R-:W-:Y:S01]  /*7210*/  IMAD.WIDE.U32 R2, R0, c[0x0][0x300], R2 ;  /* 0x0000c00000027a25 */ /* 0x000fe200078e0002 */
[----:B------:R-:W-:Y:S01]  /*7220*/  USEL UR9, UR7, URZ, !UP0 ;  /* 0x0000003f07097287 */ /* 0x000fe2000c000000 */
[----:B------:R-:W-:Y:S01]  /*7230*/  IADD3 R5, R5, UR6, RZ ;  /* 0x0000000605057c10 */ /* 0x000fe2000fffe0ff */
[----:B------:R-:W-:-:S02]  /*7240*/  UIMAD UR8, UR17, UR5, UR8 ;  /* 0x00000005110872a4 */ /* 0x000fc4000f8e0208 */
[----:B------:R-:W-:Y:S01]  /*7250*/  IMAD.U32 R8, RZ, RZ, UR16 ;  /* 0x00000010ff087e24 */ /* 0x000fe2000f8e00ff */
[----:B------:R-:W-:Y:S01]  /*7260*/  ULDC.64 UR4, c[0x0][0x330] ;  /* 0x0000cc0000047ab9 */ /* 0x000fe20000000a00 */
[----:B------:R-:W-:Y:S01]  /*7270*/  IMAD.U32 R6, RZ, RZ, UR16 ;  /* 0x00000010ff067e24 */ /* 0x000fe2000f8e00ff */
[----:B------:R-:W-:Y:S01]  /*7280*/  UIMAD UR4, UR9, UR4, URZ ;  /* 0x00000004090472a4 */ /* 0x000fe2000f8e023f */
[----:B------:R-:W-:Y:S01]  /*7290*/  IMAD.WIDE.U32 R8, R8, c[0x0][0x330], R4 ;  /* 0x0000cc0008087a25 */ /* 0x000fe200078e0004 */
[----:B------:R-:W-:Y:S01]  /*72a0*/  ULDC.64 UR6, c[0x0][0x308] ;  /* 0x0000c20000067ab9 */ /* 0x000fe20000000a00 */
[----:B------:R-:W-:Y:S01]  /*72b0*/  IADD3 R3, R3, UR8, RZ ;  /* 0x0000000803037c10 */ /* 0x000fe2000fffe0ff */
[----:B------:R-:W-:Y:S02]  /*72c0*/  UIMAD UR4, UR16, UR5, UR4 ;  /* 0x00000005100472a4 */ /* 0x000fe4000f8e0204 */
[----:B------:R-:W-:Y:S01]  /*72d0*/  LEA R4, P1, R8, c[0x0][0x310], 0x2 ;  /* 0x0000c40008047a11 */ /* 0x000fe200078210ff */
[----:B------:R-:W-:Y:S01]  /*72e0*/  UIMAD UR6, UR9, UR6, URZ ;  /* 0x00000006090672a4 */ /* 0x000fe2000f8e023f */
[----:B------:R-:W-:-:S02]  /*72f0*/  IMAD.WIDE.U32 R6, R6, c[0x0][0x308], R2 ;  /* 0x0000c20006067a25 */ /* 0x000fc400078e0002 */
[----:B------:R-:W-:Y:S01]  /*7300*/  IADD3 R0, R9, UR4, RZ ;  /* 0x0000000409007c10 */ /* 0x000fe2000fffe0ff */
[----:B------:R-:W-:Y:S02]  /*7310*/  UIMAD UR6, UR16, UR7, UR6 ;  /* 0x00000007100672a4 */ /* 0x000fe4000f8e0206 */
[----:B------:R-:W-:Y:S02]  /*7320*/  LEA R2, P0, R6, c[0x0][0x2e8], 0x2 ;  /* 0x0000ba0006027a11 */ /* 0x000fe400078010ff */
[----:B------:R-:W-:Y:S02]  /*7330*/  LEA.HI.X R5, R8, c[0x0][0x314], R0, 0x2, P1 ;  /* 0x0000c50008057a11 */ /* 0x000fe400008f1400 */
[----:B------:R-:W-:-:S03]  /*7340*/  IADD3 R3, R7, UR6, RZ ;  /* 0x0000000607037c10 */ /* 0x000fc6000fffe0ff */
        /* <DEDUP_REMOVED lines=130> */
.L_x_1119:
        /* <DEDUP_REMOVED lines=9> */
.L_x_1174:


//--------------------- .text._ZN7cutlass13device_kernelIN5flash22FlashAttnBwdPreprocessIN4cute5tupleIJNS3_1CILi64EEENS5_ILi256EEEEEENS_10bfloat16_tEfNS_4arch4Sm80ELb1ELb1EEEEEvNT_6ParamsE --------------------------
	.section	.text._ZN7cutlass13device_kernelIN5flash22FlashAttnBwdPreprocessIN4cute5tupleIJNS3_1CILi64EEENS5_ILi256EEEEEENS_10bfloat16_tEfNS_4arch4Sm80ELb1ELb1EEEEEvNT_6ParamsE,"ax",@progbits
	.sectioninfo	@"SHI_REGISTERS=121"
	.align	128
.text._ZN7cutlass13device_kernelIN5flash22FlashAttnBwdPreprocessIN4cute5tupleIJNS3_1CILi64EEENS5_ILi256EEEEEENS_10bfloat16_tEfNS_4arch4Sm80ELb1ELb1EEEEEvNT_6ParamsE:
        .type           _ZN7cutlass13device_kernelIN5flash22FlashAttnBwdPreprocessIN4cute5tupleIJNS3_1CILi64EEENS5_ILi256EEEEEENS_10bfloat16_tEfNS_4arch4Sm80ELb1ELb1EEEEEvNT_6ParamsE,@function
        .size           _ZN7cutlass13device_kernelIN5flash22FlashAttnBwdPreprocessIN4cute5tupleIJNS3_1CILi64EEENS5_ILi256EEEEEENS_10bfloat16_tEfNS_4arch4Sm80ELb1ELb1EEEEEvNT_6ParamsE,(.L_x_1175 - _ZN7cutlass13device_kernelIN5flash22FlashAttnBwdPreprocessIN4cute5tupleIJNS3_1CILi64EEENS5_ILi256EEEEEENS_10bfloat16_tEfNS_4arch4Sm80ELb1ELb1EEEEEvNT_6ParamsE)
        .other          _ZN7cutlass13device_kernelIN5flash22FlashAttnBwdPreprocessIN4cute5tupleIJNS3_1CILi64EEENS5_ILi256EEEEEENS_10bfloat16_tEfNS_4arch4Sm80ELb1ELb1EEEEEvNT_6ParamsE,@"STO_CUDA_ENTRY STV_DEFAULT"
_ZN7cutlass13device_kernelIN5flash22FlashAttnBwdPreprocessIN4cute5tupleIJNS3_1CILi64EEENS5_ILi256EEEEEENS_10bfloat16_tEfNS_4arch4Sm80ELb1ELb1EEEEEvNT_6ParamsE:
[----:B------:R-:W-:Y:S02]  /*0000*/  IMAD.MOV.U32 R1, RZ, RZ, c[0x0][0x28] ;  /* 0x00000a00ff017624 */ /* 0x000fe400078e00ff */
[----:B------:R-:W0:Y:S01]  /*0010*/  S2UR UR12, SR_CTAID.Z ;  /* 0x00000000000c79c3 */ /* 0x000e220000002700 */
[----:B------:R-:W-:Y:S02]  /*0020*/  ULDC.64 UR4, c[0x0][0x240] ;  /* 0x0000900000047ab9 */ /* 0x000fe40000000a00 */
[----:B------:R-:W-:Y:S02]  /*0030*/  UISETP.NE.U32.AND UP0, UPT, URZ, UR4, UPT ;  /* 0x000000043f00728c */ /* 0x000fe4000bf05070 */
[----:B------:R-:W-:Y:S02]  /*0040*/  UMOV UR13, 0x4 ;  /* 0x00000004000d7882 */ /* 0x000fe40000000000 */
[----:B------:R-:W-:Y:S02]  /*0050*/  UISETP.NE.AND.EX UP0, UPT, URZ, UR5, UPT, UP0 ;  /* 0x000000053f00728c */ /* 0x000fe4000bf05300 */
[----:B------:R-:W-:Y:S02]  /*0060*/  ULDC.64 UR10, c[0x0][0x118] ;  /* 0x00004600000a7ab9 */ /* 0x000fe40000000a00 */
[----:B------:R-:W-:-:S02]  /*0070*/  ULDC.64 UR4, c[0x0][0x240] ;  /* 0x0000900000047ab9 */ /* 0x000fc40000000a00 */
[----:B------:R-:W-:Y:S01]  /*0080*/  PLOP3.LUT P0, PT, PT, PT, UP0, 0x80, 0x0 ;  /* 0x000000000000781c */ /* 0x000fe20003f0f008 */
[----:B0-----:R-:W-:-:S06]  /*0090*/  UIMAD.WIDE UR4, UR12, UR13, UR4 ;  /* 0x0000000d0c0472a5 */ /* 0x001fcc000f8e0204 */
[----:B------:R-:W-:Y:S02]  /*00a0*/  IMAD.U32 R2, RZ, RZ, UR4 ;  /* 0x00000004ff027e24 */ /* 0x000fe4000f8e00ff */
[----:B------:R-:W-:Y:S01]  /*00b0*/  IMAD.U32 R3, RZ, RZ, UR5 ;  /* 0x00000005ff037e24 */ /* 0x000fe2000f8e00ff */
[----:B------:R-:W-:-:S04]  /*00c0*/  ULDC.64 UR4, c[0x0][0x248] ;  /* 0x0000920000047ab9 */ /* 0x000fc80000000a00 */
[----:B------:R-:W2:Y:S01]  /*00d0*/  @P0 LDG.E R0, [R2.64] ;  /* 0x0000000a02000981 */ /* 0x000ea2000c1e1900 */
[----:B------:R-:W-:-:S04]  /*00e0*/  UISETP.NE.U32.AND UP1, UPT, URZ, UR4, UPT ;  /* 0x000000043f00728c */ /* 0x000fc8000bf25070 */
[----:B------:R-:W-:-:S03]  /*00f0*/  UISETP.NE.AND.EX UP1, UPT, URZ, UR5, UPT, UP1 ;  /* 0x000000053f00728c */ /* 0x000fc6000bf25310 */
[----:B------:R-:W-:-:S03]  /*0100*/  ULDC.64 UR4, c[0x0][0x248] ;  /* 0x0000920000047ab9 */ /* 0x000fc60000000a00 */
[----:B------:R-:W-:-:S05]  /*0110*/  PLOP3.LUT P1, PT, PT, PT, UP1, 0x80, 0x0 ;  /* 0x000000000000781c */ /* 0x000fca0003f2f018 */
[----:B------:R-:W-:-:S06]  /*0120*/  @UP1 UIMAD.WIDE UR4, UR12, UR13, UR4 ;  /* 0x0000000d0c0412a5 */ /* 0x000fcc000f8e0204 */
[----:B------:R-:W-:Y:S01]  /*0130*/  MOV R4, UR4 ;  /* 0x0000000400047c02 */ /* 0x000fe20008000f00 */
[----:B------:R-:W-:-:S05]  /*0140*/  IMAD.U32 R5, RZ, RZ, UR5 ;  /* 0x00000005ff057e24 */ /* 0x000fca000f8e00ff */
[----:B------:R-:W3:Y:S01]  /*0150*/  @P1 LDG.E R4, [R4.64] ;  /* 0x0000000a04041981 */ /* 0x000ee2000c1e1900 */
[----:B------:R-:W-:Y:S01]  /*0160*/  ULDC UR8, c[0x0][0x168] ;  /* 0x00005a0000087ab9 */ /* 0x000fe20000000800 */
[----:B------:R-:W0:Y:S01]  /*0170*/  S2UR UR14, SR_CTAID.X ;  /* 0x00000000000e79c3 */ /* 0x000e220000002500 */
[----:B------:R-:W-:Y:S02]  /*0180*/  UMOV UR6, URZ ;  /* 0x0000003f00067c82 */ /* 0x000fe40008000000 */
[----:B------:R-:W-:-:S05]  /*0190*/  UMOV UR7, URZ ;  /* 0x0000003f00077c82 */ /* 0x000fca0008000000 */
[----:B------:R-:W1:Y:S08]  /*01a0*/  S2UR UR15, SR_CTAID.Y ;  /* 0x00000000000f79c3 */ /* 0x000e700000002600 */
[----:B--2---:R-:W2:Y:S02]  /*01b0*/  @P0 R2UR UR9, R0 ;  /* 0x00000000000903c2 */ /* 0x004ea400000e0000 */
[----:B--2---:R-:W-:-:S02]  /*01c0*/  @UP0 ULEA UR4, UR12, UR9, 0x6 ;  /* 0x000000090c040291 */ /* 0x004fc4000f8e303f */
[----:B------:R-:W-:Y:S02]  /*01d0*/  @UP0 USHF.R.S32.HI UR16, URZ, 0x1f, UR9 ;  /* 0x0000001f3f100899 */ /* 0x000fe40008011409 */
[----:B------:R-:W-:Y:S02]  /*01e0*/  @UP0 USHF.R.S32.HI UR5, URZ, 0x1f, UR4 ;  /* 0x0000001f3f050899 */ /* 0x000fe40008011404 */
[----:B---3--:R2:W3:Y:S01]  /*01f0*/  @P1 R2UR UR8, R4 ;  /* 0x00000000040813c2 */ /* 0x0084e200000e0000 */
[----:B------:R-:W-:Y:S02]  /*0200*/  @UP0 UMOV UR6, UR9 ;  /* 0x0000000900060c82 */ /* 0x000fe40008000000 */
[----:B------:R-:W-:Y:S02]  /*0210*/  @UP0 ULEA.HI UR5, UR5, UR4, URZ, 0x6 ;  /* 0x0000000405050291 */ /* 0x000fe4000f8f303f */
[----:B------:R-:W-:Y:S02]  /*0220*/  @UP0 UMOV UR7, UR16 ;  /* 0x0000001000070c82 */ /* 0x000fe40008000000 */
[----:B------:R-:W-:-:S02]  /*0230*/  UMOV UR4, URZ ;  /* 0x0000003f00047c82 */ /* 0x000fc40008000000 */
[----:B------:R-:W-:Y:S01]  /*0240*/  @UP0 ULOP3.LUT UR4, UR5, 0xffffffc0, URZ, 0xc0, !UPT ;  /* 0xffffffc005040892 */ /* 0x000fe2000f8ec03f */
[----:B------:R-:W-:Y:S06]  /*0250*/  @P1 BRA `(.L_x_1120) ;  /* 0x0000006000001947 */ /* 0x000fec0003800000 */
[----:B012---:R-:W-:Y:S05]  /*0260*/  @!P0 BRA `(.L_x_1120) ;  /* 0x0000005000008947 */ /* 0x007fea0003800000 */
[----:B------:R-:W2:Y:S04]  /*0270*/  LDG.E R4, [R2.64] ;  /* 0x0000000a02047981 */ /* 0x000ea8000c1e1900 */
[----:B------:R-:W4:Y:S01]  /*0280*/  LDG.E R0, [R2.64+0x4] ;  /* 0x0000040a02007981 */ /* 0x000f22000c1e1900 */
[----:B--2---:R-:W0:Y:S08]  /*0290*/  R2UR UR5, R4 ;  /* 0x00000000040573c2 */ /* 0x004e3000000e0000 */
[----:B---34-:R-:W0:Y:S02]  /*02a0*/  R2UR UR8, R0 ;  /* 0x00000000000873c2 */ /* 0x018e2400000e0000 */
[----:B0-----:R-:W-:-:S06]  /*02b0*/  UIADD3 UR8, -UR5, UR8, URZ ;  /* 0x0000000805087290 */ /* 0x001fcc000fffe13f */
.L_x_1120:
[----:B012---:R-:W-:Y:S01]  /*02c0*/  ULDC.64 UR18, c[0x0][0x240] ;  /* 0x0000900000127ab9 */ /* 0x007fe20000000a00 */
[----:B---3--:R-:W-:Y:S01]  /*02d0*/  IMAD.U32 R0, RZ, RZ, UR8 ;  /* 0x00000008ff007e24 */ /* 0x008fe2000f8e00ff */
[----:B------:R-:W-:Y:S01]  /*02e0*/  UISETP.NE.U32.AND UP0, UPT, URZ, UR18, UPT ;  /* 0x000000123f00728c */ /* 0x000fe2000bf05070 */
[----:B------:R-:W0:Y:S01]  /*02f0*/  S2R R69, SR_TID.X ;  /* 0x0000000000457919 */ /* 0x000e220000002100 */
[----:B------:R-:W-:-:S02]  /*0300*/  USHF.L.U32 UR17, UR14, 0x6, URZ ;  /* 0x000000060e117899 */ /* 0x000fc4000800063f */
[----:B------:R-:W-:-:S04]  /*0310*/  UISETP.NE.AND.EX UP0, UPT, URZ, UR19, UPT, UP0 ;  /* 0x000000133f00728c */ /* 0x000fc8000bf05300 */
[----:B------:R-:W-:Y:S02]  /*0320*/  ISETP.LE.AND P1, PT, R0, UR17, PT ;  /* 0x0000001100007c0c */ /* 0x000fe4000bf23270 */
[----:B------:R-:W-:-:S13]  /*0330*/  PLOP3.LUT P0, PT, PT, PT, UP0, 0x80, 0x0 ;  /* 0x000000000000781c */ /* 0x000fda0003f0f008 */
[----:B------:R-:W-:Y:S05]  /*0340*/  @P0 EXIT P1 ;  /* 0x000000000000094d */ /* 0x000fea0000800000 */
[----:B------:R-:W-:Y:S01]  /*0350*/  UIADD3 UR9, -UR17, UR8, URZ ;  /* 0x0000000811097290 */ /* 0x000fe2000fffe13f */
[----:B------:R-:W-:Y:S01]  /*0360*/  IMAD.U32 R2, RZ, RZ, UR6 ;  /* 0x00000006ff027e24 */ /* 0x000fe2000f8e00ff */
[----:B------:R-:W-:Y:S01]  /*0370*/  USHF.R.S32.HI UR16, URZ, 0x1f, UR15 ;  /* 0x0000001f3f107899 */ /* 0x000fe2000801140f */
[----:B------:R-:W-:Y:S01]  /*0380*/  IMAD.U32 R0, RZ, RZ, UR17 ;  /* 0x00000011ff007e24 */ /* 0x000fe2000f8e00ff */
[----:B------:R-:W-:Y:S01]  /*0390*/  MOV R3, UR7 ;  /* 0x0000000700037c02 */ /* 0x000fe20008000f00 */
[----:B------:R-:W-:Y:S01]  /*03a0*/  USHF.R.S32.HI UR5, URZ, 0x1f, UR12 ;  /* 0x0000001f3f057899 */ /* 0x000fe2000801140c */
[C---:B0-----:R-:W-:Y:S01]  /*03b0*/  ISETP.GE.AND P0, PT, R69.reuse, UR9, PT ;  /* 0x0000000945007c0c */ /* 0x041fe2000bf06270 */
[----:B------:R-:W-:Y:S01]  /*03c0*/  IMAD.U32 R5, RZ, RZ, UR15 ;  /* 0x0000000fff057e24 */ /* 0x000fe2000f8e00ff */
[----:B------:R-:W-:Y:S01]  /*03d0*/  MOV R7, UR15 ;  /* 0x0000000f00077c02 */ /* 0x000fe20008000f00 */
[----:B------:R-:W-:Y:S01]  /*03e0*/  IMAD.U32 R4, RZ, RZ, UR16 ;  /* 0x00000010ff047e24 */ /* 0x000fe2000f8e00ff */
[----:B------:R-:W-:Y:S01]  /*03f0*/  ISETP.GT.OR P0, PT, R69, 0x3f, P0 ;  /* 0x0000003f4500780c */ /* 0x000fe20000704670 */
[----:B------:R-:W-:Y:S01]  /*0400*/  USEL UR5, UR5, URZ, !UP0 ;  /* 0x0000003f05057287 */ /* 0x000fe2000c000000 */
[----:B------:R-:W-:Y:S01]  /*0410*/  IMAD.MOV.U32 R68, RZ, RZ, 0x7f800000 ;  /* 0x7f800000ff447424 */ /* 0x000fe200078e00ff */
[----:B------:R-:W-:Y:S01]  /*0420*/  USEL UR18, UR12, URZ, !UP0 ;  /* 0x0000003f0c127287 */ /* 0x000fe2000c000000 */
[----:B------:R-:W-:-:S05]  /*0430*/  SHF.R.S32.HI R40, RZ, 0x1f, R69 ;  /* 0x0000001fff287819 */ /* 0x000fca0000011445 */
[----:B------:R-:W-:-:S04]  /*0440*/  IMAD.U32 R9, RZ, RZ, UR18 ;  /* 0x00000012ff097e24 */ /* 0x000fc8000f8e00ff */
[--C-:B------:R-:W-:Y:S01]  /*0450*/  @!P0 IADD3 R2, P1, P2, R2, UR17, R69.reuse ;  /* 0x0000001102028c10 */ /* 0x100fe2000fa3e045 */
[----:B------:R-:W-:Y:S01]  /*0460*/  @!P0 IMAD R4, R4, c[0x0][0x1e0], RZ ;  /* 0x0000780004048a24 */ /* 0x000fe200078e02ff */
[----:B------:R-:W-:Y:S02]  /*0470*/  @!P0 SHF.R.S32.HI R0, RZ, 0x1f, R0 ;  /* 0x0000001fff008819 */ /* 0x000fe40000011400 */
[----:B------:R-:W-:Y:S01]  /*0480*/  @!P0 SHF.R.S32.HI R3, RZ, 0x1f, R69 ;  /* 0x0000001fff038819 */ /* 0x000fe20000011445 */
[----:B------:R-:W-:-:S03]  /*0490*/  @!P0 IMAD R5, R5, c[0x0][0x1e4], R4 ;  /* 0x0000790005058a24 */ /* 0x000fc600078e0204 */
[----:B------:R-:W-:Y:S01]  /*04a0*/  @!P0 IADD3.X R3, R0, UR7, R3, P1, P2 ;  /* 0x0000000700038c10 */ /* 0x000fe20008fe4403 */
[----:B------:R-:W-:-:S04]  /*04b0*/  IMAD.U32 R0, RZ, RZ, UR5 ;  /* 0x00000005ff007e24 */ /* 0x000fc8000f8e00ff */
[----:B------:R-:W-:Y:S01]  /*04c0*/  @!P0 IMAD.WIDE.U32 R2, R7, c[0x0][0x1e0], R2 ;  /* 0x0000780007028a25 */ /* 0x000fe200078e0002 */
[----:B------:R-:W-:-:S03]  /*04d0*/  MOV R7, UR18 ;  /* 0x0000001200077c02 */ /* 0x000fc60008000f00 */
[----:B------:R-:W-:Y:S02]  /*04e0*/  @!P0 IMAD R0, R0, c[0x0][0x1e8], RZ ;  /* 0x00007a0000008a24 */ /* 0x000fe400078e02ff */
[----:B------:R-:W-:Y:S02]  /*04f0*/  @!P0 IMAD.IADD R3, R3, 0x1, R5 ;  /* 0x0000000103038824 */ /* 0x000fe400078e0205 */
[----:B------:R-:W-:Y:S02]  /*0500*/  @!P0 IMAD R5, R9, c[0x0][0x1ec], R0 ;  /* 0x00007b0009058a24 */ /* 0x000fe400078e0200 */
[----:B------:R-:W-:Y:S01]  /*0510*/  @!P0 IMAD.WIDE.U32 R2, R7, c[0x0][0x1e8], R2 ;  /* 0x00007a0007028a25 */ /* 0x000fe200078e0002 */
[----:B------:R-:W-:-:S03]  /*0520*/  LEA.HI R40, R40, R69, RZ, 0x4 ;  /* 0x0000004528287211 */ /* 0x000fc600078f20ff */
[----:B------:R-:W-:Y:S01]  /*0530*/  @!P0 IMAD.IADD R3, R3, 0x1, R5 ;  /* 0x0000000103038824 */ /* 0x000fe200078e0205 */
[C---:B------:R-:W-:Y:S02]  /*0540*/  @!P0 LEA R4, P1, R2.reuse, c[0x0][0x1d8], 0x2 ;  /* 0x0000760002048a11 */ /* 0x040fe400078210ff */
[----:B------:R-:W-:Y:S02]  /*0550*/  SHF.R.S32.HI R67, RZ, 0x4, R40 ;  /* 0x00000004ff437819 */ /* 0x000fe40000011428 */
[----:B------:R-:W-:Y:S02]  /*0560*/  @!P0 LEA.HI.X R5, R2, c[0x0][0x1dc], R3, 0x2, P1 ;  /* 0x0000770002058a11 */ /* 0x000fe400008f1403 */
[C---:B------:R-:W-:Y:S02]  /*0570*/  ISETP.GE.AND P1, PT, R67.reuse, UR9, PT ;  /* 0x0000000943007c0c */ /* 0x040fe4000bf26270 */
[----:B------:R-:W-:Y:S01]  /*0580*/  SHF.R.S32.HI R66, RZ, 0x1f, R67 ;  /* 0x0000001fff427819 */ /* 0x000fe20000011443 */
[----:B------:R0:W5:Y:S01]  /*0590*/  @!P0 LDG.E R68, [R4.64] ;  /* 0x0000000a04448981 */ /* 0x000162000c1e1900 */
[----:B------:R-:W-:Y:S01]  /*05a0*/  IADD3 R78, P0, R67, UR6, RZ ;  /* 0x00000006434e7c10 */ /* 0x000fe2000ff1e0ff */
[----:B------:R-:W-:Y:S01]  /*05b0*/  IMAD.U32 R3, RZ, RZ, UR14 ;  /* 0x0000000eff037e24 */ /* 0x000fe2000f8e00ff */
[----:B------:R-:W-:Y:S01]  /*05c0*/  LOP3.LUT R0, R40, 0xfffffff0, RZ, 0xc0, !PT ;  /* 0xfffffff028007812 */ /* 0x000fe200078ec0ff */
[----:B------:R-:W-:Y:S01]  /*05d0*/  BSSY B0, `(.L_x_1121) ;  /* 0x0000022000007945 */ /* 0x000fe20003800000 */
[----:B------:R-:W-:Y:S01]  /*05e0*/  IADD3.X R79, R66, UR7, RZ, P0, !PT ;  /* 0x00000007424f7c10 */ /* 0x000fe200087fe4ff */
[----:B------:R-:W-:Y:S01]  /*05f0*/  CS2R R6, SRZ ;  /* 0x0000000000067805 */ /* 0x000fe2000001ff00 */
[----:B------:R-:W-:Y:S01]  /*0600*/  CS2R R36, SRZ ;  /* 0x0000000000247805 */ /* 0x000fe2000001ff00 */
[----:B------:R-:W-:Y:S01]  /*0610*/  CS2R R38, SRZ ;  /* 0x0000000000267805 */ /* 0x000fe2000001ff00 */
[----:B------:R-:W-:Y:S01]  /*0620*/  IADD3 R65, -R0, R69, RZ ;  /* 0x0000004500417210 */ /* 0x000fe20007ffe1ff */
[----:B------:R-:W-:Y:S01]  /*0630*/  IMAD.WIDE R78, R3, 0x40, R78 ;  /* 0x00000040034e7825 */ /* 0x000fe200078e024e */
[----:B0-----:R-:W-:Y:S01]  /*0640*/  CS2R R4, SRZ ;  /* 0x0000000000047805 */ /* 0x001fe2000001ff00 */
[----:B------:R-:W-:Y:S05]  /*0650*/  @P1 BRA `(.L_x_1122) ;  /* 0x0000019000001947 */ /* 0x000fea0003800000 */
[----:B------:R-:W-:Y:S01]  /*0660*/  IMAD.SHL.U32 R8, R65, 0x8, RZ ;  /* 0x0000000841087824 */ /* 0x000fe200078e00ff */
[----:B------:R-:W-:Y:S01]  /*0670*/  ULDC.64 UR6, c[0x0][0x180] ;  /* 0x0000600000067ab9 */ /* 0x000fe20000000a00 */
[----:B------:R-:W-:Y:S01]  /*0680*/  IMAD.U32 R3, RZ, RZ, UR15 ;  /* 0x0000000fff037e24 */ /* 0x000fe2000f8e00ff */
[----:B------:R-:W-:-:S02]  /*0690*/  UIMAD UR6, UR16, UR6, URZ ;  /* 0x00000006100672a4 */ /* 0x000fc4000f8e023f */
[--C-:B------:R-:W-:Y:S01]  /*06a0*/  SHF.R.S32.HI R9, RZ, 0x1f, R8.reuse ;  /* 0x0000001fff097819 */ /* 0x100fe20000011408 */
[----:B------:R-:W-:Y:S01]  /*06b0*/  ULDC.64 UR20, c[0x0][0x188] ;  /* 0x0000620000147ab9 */ /* 0x000fe20000000a00 */
[C---:B------:R-:W-:Y:S01]  /*06c0*/  IADD3 R0, R8.reuse, 0x80, RZ ;  /* 0x0000008008007810 */ /* 0x040fe20007ffe0ff */
[----:B------:R-:W-:Y:S01]  /*06d0*/  UIMAD UR6, UR15, UR7, UR6 ;  /* 0x000000070f0672a4 */ /* 0x000fe2000f8e0206 */
[----:B------:R-:W-:Y:S01]  /*06e0*/  ISETP.GE.AND P0, PT, R8, c[0x0][0x16c], PT ;  /* 0x00005b0008007a0c */ /* 0x000fe20003f06270 */
[----:B------:R-:W-:Y:S01]  /*06f0*/  IMAD.WIDE.U32 R2, R3, c[0x0][0x180], R8 ;  /* 0x0000600003027a25 */ /* 0x000fe200078e0008 */
[----:B------:R-:W-:Y:S01]  /*0700*/  UIMAD UR7, UR5, UR20, URZ ;  /* 0x00000014050772a4 */ /* 0x000fe2000f8e023f */
[----:B------:R-:W-:Y:S02]  /*0710*/  ISETP.GE.AND P2, PT, R0, c[0x0][0x16c], PT ;  /* 0x00005b0000007a0c */ /* 0x000fe40003f46270 */
[----:B------:R-:W-:Y:S01]  /*0720*/  IMAD.U32 R9, RZ, RZ, UR18 ;  /* 0x00000012ff097e24 */ /* 0x000fe2000f8e00ff */
[----:B------:R-:W-:Y:S01]  /*0730*/  IADD3 R3, R3, UR6, RZ ;  /* 0x0000000603037c10 */ /* 0x000fe2000fffe0ff */
[----:B------:R-:W-:-:S04]  /*0740*/  UIMAD UR7, UR18, UR21, UR7 ;  /* 0x00000015120772a4 */ /* 0x000fc8000f8e0207 */
[----:B------:R-:W-:-:S04]  /*0750*/  IMAD.WIDE.U32 R2, R9, c[0x0][0x188], R2 ;  /* 0x0000620009027a25 */ /* 0x000fc800078e0002 */
[----:B------:R-:W-:Y:S01]  /*0760*/  IMAD R9, R79, c[0x0][0x178], RZ ;  /* 0x00005e004f097a24 */ /* 0x000fe200078e02ff */
[----:B------:R-:W-:-:S03]  /*0770*/  IADD3 R3, R3, UR7, RZ ;  /* 0x0000000703037c10 */ /* 0x000fc6000fffe0ff */
[C---:B------:R-:W-:Y:S02]  /*0780*/  IMAD R9, R78.reuse, c[0x0][0x17c], R9 ;  /* 0x00005f004e097a24 */ /* 0x040fe400078e0209 */
[----:B------:R-:W-:-:S05]  /*0790*/  IMAD.WIDE.U32 R2, R78, c[0x0][0x178], R2 ;  /* 0x00005e004e027a25 */ /* 0x000fca00078e0002 */
[----:B------:R-:W-:Y:S02]  /*07a0*/  IADD3 R3, R3, R9, RZ ;  /* 0x0000000903037210 */ /* 0x000fe40007ffe0ff */
[----:B------:R-:W-:-:S04]  /*07b0*/  LEA R8, P3, R2, c[0x0][0x160], 0x1 ;  /* 0x0000580002087a11 */ /* 0x000fc800078608ff */
[----:B------:R-:W-:-:S05]  /*07c0*/  LEA.HI.X R9, R2, c[0x0][0x164], R3, 0x1, P3 ;  /* 0x0000590002097a11 */ /* 0x000fca00018f0c03 */
[----:B------:R0:W5:Y:S04]  /*07d0*/  @!P0 LDG.E.128 R4, [R8.64] ;  /* 0x0000000a08048981 */ /* 0x000168000c1e1d00 */
[----:B------:R0:W5:Y:S02]  /*07e0*/  @!P2 LDG.E.128 R36, [R8.64+0x100] ;  /* 0x0001000a0824a981 */ /* 0x000164000c1e1d00 */
.L_x_1122:
[----:B------:R-:W-:Y:S05]  /*07f0*/  BSYNC B0 ;  /* 0x0000000000007941 */ /* 0x000fea0003800000 */
.L_x_1121:
[----:B------:R-:W-:Y:S01]  /*0800*/  UIMAD UR19, UR14, -0x40, UR8 ;  /* 0xffffffc00e1378a4 */ /* 0x000fe2000f8e0208 */
[----:B------:R-:W-:Y:S01]  /*0810*/  IADD3 R64, R67, 0x10, RZ ;  /* 0x0000001043407810 */ /* 0x000fe20007ffe0ff */
[----:B------:R-:W-:Y:S01]  /*0820*/  BSSY B0, `(.L_x_1123) ;  /* 0x000003b000007945 */ /* 0x000fe20003800000 */
[----:B------:R-:W-:Y:S01]  /*0830*/  CS2R R28, SRZ ;  /* 0x00000000001c7805 */ /* 0x000fe2000001ff00 */
[----:B------:R-:W-:Y:S01]  /*0840*/  CS2R R30, SRZ ;  /* 0x00000000001e7805 */ /* 0x000fe2000001ff00 */
[----:B------:R-:W-:Y:S01]  /*0850*/  CS2R R32, SRZ ;  /* 0x0000000000207805 */ /* 0x000fe2000001ff00 */
[----:B------:R-:W-:Y:S01]  /*0860*/  ISETP.GE.AND P0, PT, R64, UR19, PT ;  /* 0x0000001340007c0c */ /* 0x000fe2000bf06270 */
[----:B------:R-:W-:-:S12]  /*0870*/  CS2R R34, SRZ ;  /* 0x0000000000227805 */ /* 0x000fd8000001ff00 */
[----:B------:R-:W-:Y:S05]  /*0880*/  @P0 BRA `(.L_x_1124) ;  /* 0x0000034000000947 */ /* 0x000fea0003800000 */
[----:B0-----:R-:W-:Y:S01]  /*0890*/  IMAD.SHL.U32 R8, R65, 0x8, RZ ;  /* 0x0000000841087824 */ /* 0x001fe200078e00ff */
[----:B------:R-:W-:Y:S04]  /*08a0*/  BSSY B1, `(.L_x_1125) ;  /* 0x000001b000017945 */ /* 0x000fe80003800000 */
[C---:B------:R-:W-:Y:S02]  /*08b0*/  ISETP.GE.AND P0, PT, R8.reuse, c[0x0][0x16c], PT ;  /* 0x00005b0008007a0c */ /* 0x040fe40003f06270 */
[----:B------:R-:W-:-:S04]  /*08c0*/  IADD3 R0, R8, 0x80, RZ ;  /* 0x0000008008007810 */ /* 0x000fc80007ffe0ff */
[----:B------:R-:W-:-:S07]  /*08d0*/  ISETP.GE.AND P2, PT, R0, c[0x0][0x16c], PT ;  /* 0x00005b0000007a0c */ /* 0x000fce0003f46270 */
[----:B------:R-:W-:Y:S05]  /*08e0*/  @P0 BRA `(.L_x_1126) ;  /* 0x0000016000000947 */ /* 0x000fea0003800000 */
[----:B------:R-:W-:Y:S01]  /*08f0*/  ULDC.64 UR6, c[0x0][0x180] ;  /* 0x0000600000067ab9 */ /* 0x000fe20000000a00 */
[--C-:B------:R-:W-:Y:S01]  /*0900*/  SHF.R.S32.HI R9, RZ, 0x1f, R8.reuse ;  /* 0x0000001fff097819 */ /* 0x100fe20000011408 */
[----:B------:R-:W-:Y:S01]  /*0910*/  UIMAD UR6, UR16, UR6, URZ ;  /* 0x00000006100672a4 */ /* 0x000fe2000f8e023f */
[----:B------:R-:W-:Y:S01]  /*0920*/  IMAD.U32 R3, RZ, RZ, UR15 ;  /* 0x0000000fff037e24 */ /* 0x000fe2000f8e00ff */
[----:B------:R-:W-:Y:S01]  /*0930*/  ULDC.64 UR20, c[0x0][0x188] ;  /* 0x0000620000147ab9 */ /* 0x000fe20000000a00 */
[----:B------:R-:W-:Y:S01]  /*0940*/  IMAD.U32 R13, RZ, RZ, UR18 ;  /* 0x00000012ff0d7e24 */ /* 0x000fe2000f8e00ff */
[----:B------:R-:W-:Y:S01]  /*0950*/  UIMAD UR6, UR15, UR7, UR6 ;  /* 0x000000070f0672a4 */ /* 0x000fe2000f8e0206 */
[----:B------:R-:W-:Y:S01]  /*0960*/  IMAD.WIDE.U32 R2, R3, c[0x0][0x180], R8 ;  /* 0x0000600003027a25 */ /* 0x000fe200078e0008 */
[----:B------:R-:W-:-:S04]  /*0970*/  IADD3 R11, P0, R78, 0x10, RZ ;  /* 0x000000104e0b7810 */ /* 0x000fc80007f1e0ff */
[----:B------:R-:W-:Y:S01]  /*0980*/  IADD3 R3, R3, UR6, RZ ;  /* 0x0000000603037c10 */ /* 0x000fe2000fffe0ff */
[----:B------:R-:W-:Y:S01]  /*0990*/  UIMAD UR6, UR5, UR20, URZ ;  /* 0x00000014050672a4 */ /* 0x000fe2000f8e023f */
[----:B------:R-:W-:-:S03]  /*09a0*/  IADD3.X R0, RZ, R79, RZ, P0, !PT ;  /* 0x0000004fff007210 */ /* 0x000fc600007fe4ff */
[----:B------:R-:W-:Y:S01]  /*09b0*/  UIMAD UR6, UR18, UR21, UR6 ;  /* 0x00000015120672a4 */ /* 0x000fe2000f8e0206 */
[----:B------:R-:W-:-:S04]  /*09c0*/  IMAD.WIDE.U32 R2, R13, c[0x0][0x188], R2 ;  /* 0x000062000d027a25 */ /* 0x000fc800078e0002 */
[----:B------:R-:W-:Y:S01]  /*09d0*/  IMAD R0, R0, c[0x0][0x178], RZ ;  /* 0x00005e0000007a24 */ /* 0x000fe200078e02ff */
[----:B------:R-:W-:-:S03]  /*09e0*/  IADD3 R3, R3, UR6, RZ ;  /* 0x0000000603037c10 */ /* 0x000fc6000fffe0ff */
[C---:B------:R-:W-:Y:S02]  /*09f0*/  IMAD R13, R11.reuse, c[0x0][0x17c], R0 ;  /* 0x00005f000b0d7a24 */ /* 0x040fe400078e0200 */
[----:B------:R-:W-:-:S04]  /*0a00*/  IMAD.WIDE.U32 R2, R11, c[0x0][0x178], R2 ;  /* 0x00005e000b027a25 */ /* 0x000fc800078e0002 */
[----:B------:R-:W-:Y:S01]  /*0a10*/  IMAD.IADD R3, R3, 0x1, R13 ;  /* 0x0000000103037824 */ /* 0x000fe200078e020d */
[----:B------:R-:W-:-:S04]  /*0a20*/  LEA R28, P0, R2, c[0x0][0x160], 0x1 ;  /* 0x00005800021c7a11 */ /* 0x000fc800078008ff */
[----:B------:R-:W-:-:S06]  /*0a30*/  LEA.HI.X R29, R2, c[0x0][0x164], R3, 0x1, P0 ;  /* 0x00005900021d7a11 */ /* 0x000fcc00000f0c03 */
[----:B------:R-:W5:Y:S03]  /*0a40*/  LDG.E.128 R28, [R28.64] ;  /* 0x0000000a1c1c7981 */ /* 0x000f66000c1e1d00 */
.L_x_1126:
[----:B------:R-:W-:Y:S05]  /*0a50*/  BSYNC B1 ;  /* 0x0000000000017941 */ /* 0x000fea0003800000 */
.L_x_1125:
        /* <DEDUP_REMOVED lines=22> */
[----:B------:R-:W5:Y:S03]  /*0bc0*/  LDG.E.128 R32, [R32.64+0x100] ;  /* 0x0001000a20207981 */ /* 0x000f66000c1e1d00 */
.L_x_1124:
[----:B------:R-:W-:Y:S05]  /*0bd0*/  BSYNC B0 ;  /* 0x0000000000007941 */ /* 0x000fea0003800000 */
.L_x_1123:
[----:B------:R-:W-:Y:S01]  /*0be0*/  LEA.HI.SX32 R0, R40, 0x20, 0x1c ;  /* 0x0000002028007811 */ /* 0x000fe200078fe2ff */
[----:B------:R-:W-:Y:S01]  /*0bf0*/  BSSY B0, `(.L_x_1127) ;  /* 0x000003b000007945 */ /* 0x000fe20003800000 */
[----:B------:R-:W-:Y:S01]  /*0c00*/  CS2R R24, SRZ ;  /* 0x0000000000187805 */ /* 0x000fe2000001ff00 */
[----:B------:R-:W-:Y:S01]  /*0c10*/  CS2R R26, SRZ ;  /* 0x00000000001a7805 */ /* 0x000fe2000001ff00 */
[----:B------:R-:W-:Y:S01]  /*0c20*/  ISETP.GE.AND P2, PT, R0, UR19, PT ;  /* 0x0000001300007c0c */ /* 0x000fe2000bf46270 */
[----:B------:R-:W-:Y:S01]  /*0c30*/  CS2R R20, SRZ ;  /* 0x0000000000147805 */ /* 0x000fe2000001ff00 */
[----:B------:R-:W-:-:S11]  /*0c40*/  CS2R R22, SRZ ;  /* 0x0000000000167805 */ /* 0x000fd6000001ff00 */
        /* <DEDUP_REMOVED lines=12> */
[----:B------:R-:W-:Y:S01]  /*0d10*/  MOV R13, UR18 ;  /* 0x00000012000d7c02 */ /* 0x000fe20008000f00 */
[----:B------:R-:W-:Y:S01]  /*0d20*/  UIMAD UR6, UR15, UR7, UR6 ;  /* 0x000000070f0672a4 */ /* 0x000fe2000f8e0206 */
[----:B------:R-:W-:Y:S01]  /*0d30*/  IMAD.WIDE.U32 R2, R3, c[0x0][0x180], R8 ;  /* 0x0000600003027a25 */ /* 0x000fe200078e0008 */
[----:B------:R-:W-:-:S04]  /*0d40*/  IADD3 R11, P0, R78, 0x20, RZ ;  /* 0x000000204e0b7810 */ /* 0x000fc80007f1e0ff */
[----:B------:R-:W-:Y:S01]  /*0d50*/  IADD3 R3, R3, UR6, RZ ;  /* 0x0000000603037c10 */ /* 0x000fe2000fffe0ff */
[----:B------:R-:W-:Y:S01]  /*0d60*/  UIMAD UR6, UR5, UR20, URZ ;  /* 0x00000014050672a4 */ /* 0x000fe2000f8e023f */
[----:B------:R-:W-:-:S03]  /*0d70*/  IMAD.X R0, RZ, RZ, R79, P0 ;  /* 0x000000ffff007224 */ /* 0x000fc600000e064f */
        /* <DEDUP_REMOVED lines=10> */
.L_x_1130:
[----:B------:R-:W-:Y:S05]  /*0e20*/  BSYNC B1 ;  /* 0x0000000000017941 */ /* 0x000fea0003800000 */
.L_x_1129:
        /* <DEDUP_REMOVED lines=23> */
.L_x_1128:
[----:B------:R-:W-:Y:S05]  /*0fa0*/  BSYNC B0 ;  /* 0x0000000000007941 */ /* 0x000fea0003800000 */
.L_x_1127:
[C---:B-----5:R-:W-:Y:S01]  /*0fb0*/  LOP3.LUT R3, R24.reuse, 0xffff0000, RZ, 0xc0, !PT ;  /* 0xffff000018037812 */ /* 0x060fe200078ec0ff */
[----:B------:R-:W-:Y:S01]  /*0fc0*/  IMAD.U32 R2, R24, 0x10000, RZ ;  /* 0x0001000018027824 */ /* 0x000fe200078e00ff */
[----:B------:R-:W-:Y:S01]  /*0fd0*/  LEA.HI.SX32 R24, R40, 0x30, 0x1c ;  /* 0x0000003028187811 */ /* 0x000fe200078fe2ff */
[----:B------:R-:W-:Y:S01]  /*0fe0*/  IMAD.SHL.U32 R80, R65, 0x8, RZ ;  /* 0x0000000841507824 */ /* 0x000fe200078e00ff */
[----:B------:R-:W-:Y:S01]  /*0ff0*/  BSSY B0, `(.L_x_1131) ;  /* 0x0000040000007945 */ /* 0x000fe20003800000 */
[C---:B------:R-:W-:Y:S01]  /*1000*/  LOP3.LUT R19, R4.reuse, 0xffff0000, RZ, 0xc0, !PT ;  /* 0xffff000004137812 */ /* 0x040fe200078ec0ff */
[----:B------:R-:W-:Y:S01]  /*1010*/  IMAD.U32 R18, R4, 0x10000, RZ ;  /* 0x0001000004127824 */ /* 0x000fe200078e00ff */
[----:B------:R-:W-:Y:S01]  /*1020*/  ISETP.GE.AND P0, PT, R24, UR19, PT ;  /* 0x0000001318007c0c */ /* 0x000fe2000bf06270 */
[----:B------:R-:W-:Y:S01]  /*1030*/  IMAD.U32 R15, R6, 0x10000, RZ ;  /* 0x00010000060f7824 */ /* 0x000fe200078e00ff */
[----:B------:R-:W-:Y:S01]  /*1040*/  SHF.L.U32 R17, R5, 0x10, RZ ;  /* 0x0000001005117819 */ /* 0x000fe200000006ff */
        /* <DEDUP_REMOVED lines=9> */
[----:B0-----:R-:W-:Y:S01]  /*10e0*/  SHF.L.U32 R9, R29, 0x10, RZ ;  /* 0x000000101d097819 */ /* 0x001fe200000006ff */
[----:B------:R-:W-:Y:S01]  /*10f0*/  IMAD.U32 R70, R27, 0x10000, RZ ;  /* 0x000100001b467824 */ /* 0x000fe200078e00ff */
[----:B------:R-:W-:Y:S01]  /*1100*/  LOP3.LUT R8, R29, 0xffff0000, RZ, 0xc0, !PT ;  /* 0xffff00001d087812 */ /* 0x000fe200078ec0ff */
[----:B------:R-:W-:Y:S01]  /*1110*/  IMAD.U32 R74, R36, 0x10000, RZ ;  /* 0x00010000244a7824 */ /* 0x000fe200078e00ff */
[----:B------:R-:W-:Y:S01]  /*1120*/  LOP3.LUT R6, R30, 0xffff0000, RZ, 0xc0, !PT ;  /* 0xffff00001e067812 */ /* 0x000fe200078ec0ff */
[----:B------:R-:W-:Y:S01]  /*1130*/  IMAD.U32 R94, R38, 0x10000, RZ ;  /* 0x00010000265e7824 */ /* 0x000fe200078e00ff */
[----:B------:R-:W-:Y:S01]  /*1140*/  LOP3.LUT R4, R31, 0xffff0000, RZ, 0xc0, !PT ;  /* 0xffff00001f047812 */ /* 0x000fe200078ec0ff */
[----:B------:R-:W-:Y:S01]  /*1150*/  IMAD.U32 R45, RZ, RZ, UR15 ;  /* 0x0000000fff2d7e24 */ /* 0x000fe2000f8e00ff */
[C---:B------:R-:W-:Y:S01]  /*1160*/  SHF.L.U32 R0, R25.reuse, 0x10, RZ ;  /* 0x0000001019007819 */ /* 0x040fe200000006ff */
[----:B------:R-:W-:Y:S01]  /*1170*/  CS2R R28, SRZ ;  /* 0x00000000001c7805 */ /* 0x000fe2000001ff00 */
[----:B------:R-:W-:Y:S01]  /*1180*/  LOP3.LUT R73, R25, 0xffff0000, RZ, 0xc0, !PT ;  /* 0xffff000019497812 */ /* 0x000fe200078ec0ff */
[----:B------:R-:W-:Y:S01]  /*1190*/  CS2R R30, SRZ ;  /* 0x00000000001e7805 */ /* 0x000fe2000001ff00 */
[----:B------:R-:W-:Y:S01]  /*11a0*/  LOP3.LUT R71, R26, 0xffff0000, RZ, 0xc0, !PT ;  /* 0xffff00001a477812 */ /* 0x000fe200078ec0ff */
[----:B------:R-:W-:Y:S01]  /*11b0*/  CS2R R24, SRZ ;  /* 0x0000000000187805 */ /* 0x000fe2000001ff00 */
[----:B------:R-:W-:-:S02]  /*11c0*/  LOP3.LUT R75, R27, 0xffff0000, RZ, 0xc0, !PT ;  /* 0xffff00001b4b7812 */ /* 0x000fc400078ec0ff */
[----:B------:R-:W-:Y:S01]  /*11d0*/  LOP3.LUT R77, R36, 0xffff0000, RZ, 0xc0, !PT ;  /* 0xffff0000244d7812 */ /* 0x000fe200078ec0ff */
[----:B------:R-:W-:Y:S01]  /*11e0*/  CS2R R26, SRZ ;  /* 0x00000000001a7805 */ /* 0x000fe2000001ff00 */
[C---:B------:R-:W-:Y:S02]  /*11f0*/  SHF.L.U32 R76, R37.reuse, 0x10, RZ ;  /* 0x00000010254c7819 */ /* 0x040fe400000006ff */
[----:B------:R-:W-:Y:S02]  /*1200*/  LOP3.LUT R95, R37, 0xffff0000, RZ, 0xc0, !PT ;  /* 0xffff0000255f7812 */ /* 0x000fe400078ec0ff */
[----:B------:R-:W-:Y:S02]  /*1210*/  LOP3.LUT R97, R38, 0xffff0000, RZ, 0xc0, !PT ;  /* 0xffff000026617812 */ /* 0x000fe400078ec0ff */
[----:B------:R-:W-:Y:S01]  /*1220*/  SHF.R.S32.HI R81, RZ, 0x1f, R80 ;  /* 0x0000001fff517819 */ /* 0x000fe20000011450 */
[----:B------:R-:W-:Y:S05]  /*1230*/  @P0 BRA `(.L_x_1132) ;  /* 0x000001b000000947 */ /* 0x000fea0003800000 */
[----:B------:R-:W-:Y:S01]  /*1240*/  SHF.L.U32 R42, R65, 0x3, RZ ;  /* 0x00000003412a7819 */ /* 0x000fe200000006ff */
[----:B------:R-:W-:Y:S01]  /*1250*/  ULDC.64 UR6, c[0x0][0x180] ;  /* 0x0000600000067ab9 */ /* 0x000fe20000000a00 */
[----:B------:R-:W-:Y:S01]  /*1260*/  IMAD.U32 R37, RZ, RZ, UR15 ;  /* 0x0000000fff257e24 */ /* 0x000fe2000f8e00ff */
[----:B------:R-:W-:Y:S01]  /*1270*/  UIMAD UR6, UR16, UR6, URZ ;  /* 0x00000006100672a4 */ /* 0x000fe2000f8e023f */
[--C-:B------:R-:W-:Y:S01]  /*1280*/  SHF.R.S32.HI R43, RZ, 0x1f, R42.reuse ;  /* 0x0000001fff2b7819 */ /* 0x100fe2000001142a */
[----:B------:R-:W-:Y:S01]  /*1290*/  ULDC.64 UR20, c[0x0][0x188] ;  /* 0x0000620000147ab9 */ /* 0x000fe20000000a00 */
[----:B------:R-:W-:Y:S01]  /*12a0*/  IADD3 R41, P3, R78, 0x30, RZ ;  /* 0x000000304e297810 */ /* 0x000fe20007f7e0ff */
[----:B------:R-:W-:Y:S01]  /*12b0*/  UIMAD UR6, UR15, UR7, UR6 ;  /* 0x000000070f0672a4 */ /* 0x000fe2000f8e0206 */
[C---:B------:R-:W-:Y:S01]  /*12c0*/  IADD3 R44, R42.reuse, 0x80, RZ ;  /* 0x000000802a2c7810 */ /* 0x040fe20007ffe0ff */
[----:B------:R-:W-:Y:S01]  /*12d0*/  IMAD.WIDE.U32 R36, R37, c[0x0][0x180], R42 ;  /* 0x0000600025247a25 */ /* 0x000fe200078e002a */
[----:B------:R-:W-:-:S02]  /*12e0*/  ISETP.GE.AND P4, PT, R42, c[0x0][0x16c], PT ;  /* 0x00005b002a007a0c */ /* 0x000fc40003f86270 */
[----:B------:R-:W-:Y:S01]  /*12f0*/  ISETP.GE.AND P5, PT, R44, c[0x0][0x16c], PT ;  /* 0x00005b002c007a0c */ /* 0x000fe20003fa6270 */
[----:B------:R-:W-:Y:S01]  /*1300*/  IMAD.U32 R43, RZ, RZ, UR18 ;  /* 0x00000012ff2b7e24 */ /* 0x000fe2000f8e00ff */
        /* <DEDUP_REMOVED lines=14> */
.L_x_1132:
[----:B------:R-:W-:Y:S05]  /*13f0*/  BSYNC B0 ;  /* 0x0000000000007941 */ /* 0x000fea0003800000 */
.L_x_1131:
[----:B------:R-:W-:Y:S01]  /*1400*/  ULDC.64 UR6, c[0x0][0x1a0] ;  /* 0x0000680000067ab9 */ /* 0x000fe20000000a00 */
[----:B------:R-:W-:Y:S01]  /*1410*/  IMAD.WIDE.U32 R36, R45, c[0x0][0x1a0], R80 ;  /* 0x000068002d247a25 */ /* 0x000fe200078e0050 */
[----:B------:R-:W-:Y:S01]  /*1420*/  UIMAD UR6, UR16, UR6, URZ ;  /* 0x00000006100672a4 */ /* 0x000fe2000f8e023f */
[----:B------:R-:W-:Y:S01]  /*1430*/  LEA.HI.SX32 R40, R40, 0x10, 0x1c ;  /* 0x0000001028287811 */ /* 0x000fe200078fe2ff */
[----:B------:R-:W-:Y:S01]  /*1440*/  BSSY B0, `(.L_x_1133) ;  /* 0x0000031000007945 */ /* 0x000fe20003800000 */
[----:B------:R-:W-:Y:S01]  /*1450*/  IMAD.U32 R83, RZ, RZ, UR18 ;  /* 0x00000012ff537e24 */ /* 0x000fe2000f8e00ff */
[----:B------:R-:W-:Y:S01]  /*1460*/  UIMAD UR6, UR15, UR7, UR6 ;  /* 0x000000070f0672a4 */ /* 0x000fe2000f8e0206 */
[C---:B------:R-:W-:Y:S01]  /*1470*/  IMAD.U32 R96, R39.reuse, 0x10000, RZ ;  /* 0x0001000027607824 */ /* 0x040fe200078e00ff */
[----:B------:R-:W-:Y:S01]  /*1480*/  LOP3.LUT R99, R39, 0xffff0000, RZ, 0xc0, !PT ;  /* 0xffff000027637812 */ /* 0x000fe200078ec0ff */
[C---:B------:R-:W-:Y:S01]  /*1490*/  IMAD.U32 R98, R32.reuse, 0x10000, RZ ;  /* 0x0001000020627824 */ /* 0x040fe200078e00ff */
[----:B------:R-:W-:Y:S01]  /*14a0*/  LOP3.LUT R101, R32, 0xffff0000, RZ, 0xc0, !PT ;  /* 0xffff000020657812 */ /* 0x000fe200078ec0ff */
[----:B------:R-:W-:Y:S01]  /*14b0*/  IMAD.U32 R100, R33, 0x10000, RZ ;  /* 0x0001000021647824 */ /* 0x000fe200078e00ff */
[----:B------:R-:W-:Y:S01]  /*14c0*/  IADD3 R37, R37, UR6, RZ ;  /* 0x0000000625257c10 */ /* 0x000fe2000fffe0ff */
[----:B------:R-:W-:Y:S01]  /*14d0*/  ULDC.64 UR6, c[0x0][0x1a8] ;  /* 0x00006a0000067ab9 */ /* 0x000fe20000000a00 */
[----:B------:R-:W-:Y:S01]  /*14e0*/  LOP3.LUT R103, R33, 0xffff0000, RZ, 0xc0, !PT ;  /* 0xffff000021677812 */ /* 0x000fe200078ec0ff */
[----:B------:R-:W-:Y:S01]  /*14f0*/  UIMAD UR6, UR5, UR6, URZ ;  /* 0x00000006050672a4 */ /* 0x000fe2000f8e023f */
[C---:B------:R-:W-:Y:S01]  /*1500*/  SHF.L.U32 R102, R34.reuse, 0x10, RZ ;  /* 0x0000001022667819 */ /* 0x040fe200000006ff */
[----:B------:R-:W-:Y:S01]  /*1510*/  IMAD.WIDE.U32 R82, R83, c[0x0][0x1a8], R36 ;  /* 0x00006a0053527a25 */ /* 0x000fe200078e0024 */
[----:B------:R-:W-:Y:S01]  /*1520*/  LOP3.LUT R104, R34, 0xffff0000, RZ, 0xc0, !PT ;  /* 0xffff000022687812 */ /* 0x000fe200078ec0ff */
[----:B------:R-:W-:Y:S01]  /*1530*/  UIMAD UR6, UR18, UR7, UR6 ;  /* 0x00000007120672a4 */ /* 0x000fe2000f8e0206 */
[C---:B------:R-:W-:Y:S01]  /*1540*/  LOP3.LUT R106, R35.reuse, 0xffff0000, RZ, 0xc0, !PT ;  /* 0xffff0000236a7812 */ /* 0x040fe200078ec0ff */
[----:B------:R-:W-:Y:S01]  /*1550*/  IMAD.U32 R105, R35, 0x10000, RZ ;  /* 0x0001000023697824 */ /* 0x000fe200078e00ff */
[----:B------:R-:W-:Y:S01]  /*1560*/  ISETP.GE.AND P3, PT, R40, UR19, PT ;  /* 0x0000001328007c0c */ /* 0x000fe2000bf66270 */
[----:B------:R-:W-:Y:S01]  /*1570*/  CS2R R32, SRZ ;  /* 0x0000000000207805 */ /* 0x000fe2000001ff00 */
[----:B------:R-:W-:Y:S01]  /*1580*/  CS2R R34, SRZ ;  /* 0x0000000000227805 */ /* 0x000fe2000001ff00 */
[----:B------:R-:W-:Y:S01]  /*1590*/  IADD3 R85, R83, UR6, RZ ;  /* 0x0000000653557c10 */ /* 0x000fe2000fffe0ff */
[----:B------:R-:W-:Y:S01]  /*15a0*/  CS2R R36, SRZ ;  /* 0x0000000000247805 */ /* 0x000fe2000001ff00 */
[----:B------:R-:W-:Y:S01]  /*15b0*/  CS2R R38, SRZ ;  /* 0x0000000000267805 */ /* 0x000fe2000001ff00 */
[----:B------:R-:W-:Y:S01]  /*15c0*/  CS2R R40, SRZ ;  /* 0x0000000000287805 */ /* 0x000fe2000001ff00 */
[----:B0-----:R-:W-:Y:S01]  /*15d0*/  CS2R R42, SRZ ;  /* 0x00000000002a7805 */ /* 0x001fe2000001ff00 */
        /* <DEDUP_REMOVED lines=23> */
.L_x_1134:
[----:B------:R-:W-:Y:S05]  /*1750*/  BSYNC B0 ;  /* 0x0000000000007941 */ /* 0x000fea0003800000 */
.L_x_1133:
[----:B------:R-:W-:Y:S01]  /*1760*/  BSSY B0, `(.L_x_1135) ;  /* 0x000001b000007945 */ /* 0x000fe20003800000 */
[----:B------:R-:W-:Y:S05]  /*1770*/  @P3 BRA `(.L_x_1136) ;  /* 0x0000019000003947 */ /* 0x000fea0003800000 */
[----:B------:R-:W-:Y:S02]  /*1780*/  LEA R86, R65, 0x80, 0x3 ;  /* 0x0000008041567811 */ /* 0x000fe400078e18ff */
[----:B------:R-:W-:Y:S02]  /*1790*/  ISETP.GE.AND P3, PT, R80, c[0x0][0x16c], PT ;  /* 0x00005b0050007a0c */ /* 0x000fe40003f66270 */
[----:B------:R-:W-:-:S11]  /*17a0*/  ISETP.GE.AND P1, PT, R86, c[0x0][0x16c], PT ;  /* 0x00005b0056007a0c */ /* 0x000fd60003f26270 */
[C---:B------:R-:W-:Y:S01]  /*17b0*/  @!P3 IADD3 R91, P4, R78.reuse, 0x10, RZ ;  /* 0x000000104e5bb810 */ /* 0x040fe20007f9e0ff */
[----:B------:R-:W-:Y:S01]  /*17c0*/  @!P3 IMAD.MOV.U32 R86, RZ, RZ, R82 ;  /* 0x000000ffff56b224 */ /* 0x000fe200078e0052 */
[----:B------:R-:W-:Y:S02]  /*17d0*/  @!P1 IADD3 R93, P5, R78, 0x10, RZ ;  /* 0x000000104e5d9810 */ /* 0x000fe40007fbe0ff */
[----:B------:R-:W-:Y:S01]  /*17e0*/  @!P3 MOV R87, R85 ;  /* 0x000000550057b202 */ /* 0x000fe20000000f00 */
[--C-:B0-----:R-:W-:Y:S02]  /*17f0*/  @!P3 IMAD.X R88, RZ, RZ, R79.reuse, P4 ;  /* 0x000000ffff58b224 */ /* 0x101fe400020e064f */
        /* <DEDUP_REMOVED lines=8> */
[----:B------:R-:W-:-:S04]  /*1880*/  @!P1 IMAD.WIDE.U32 R88, R93, c[0x0][0x198], R88 ;  /* 0x000066005d589a25 */ /* 0x000fc800078e0058 */
[----:B------:R-:W-:Y:S01]  /*1890*/  @!P1 IMAD R93, R93, c[0x0][0x19c], R90 ;  /* 0x000067005d5d9a24 */ /* 0x000fe200078e025a */
[----:B------:R-:W-:Y:S02]  /*18a0*/  @!P3 LEA R90, P4, R86, c[0x0][0x190], 0x1 ;  /* 0x00006400565aba11 */ /* 0x000fe400078808ff */
[----:B------:R-:W-:Y:S02]  /*18b0*/  @!P1 LEA R92, P5, R88, c[0x0][0x190], 0x1 ;  /* 0x00006400585c9a11 */ /* 0x000fe400078a08ff */
[----:B------:R-:W-:Y:S02]  /*18c0*/  @!P1 IADD3 R93, R89, R93, RZ ;  /* 0x0000005d595d9210 */ /* 0x000fe40007ffe0ff */
[----:B------:R-:W-:Y:S02]  /*18d0*/  @!P3 LEA.HI.X R91, R86, c[0x0][0x194], R87, 0x1, P4 ;  /* 0x00006500565bba11 */ /* 0x000fe400020f0c57 */
[----:B------:R-:W-:-:S03]  /*18e0*/  @!P1 LEA.HI.X R93, R88, c[0x0][0x194], R93, 0x1, P5 ;  /* 0x00006500585d9a11 */ /* 0x000fc600028f0c5d */
[----:B------:R0:W5:Y:S04]  /*18f0*/  @!P3 LDG.E.128 R36, [R90.64] ;  /* 0x0000000a5a24b981 */ /* 0x000168000c1e1d00 */
[----:B------:R0:W5:Y:S02]  /*1900*/  @!P1 LDG.E.128 R52, [R92.64+0x100] ;  /* 0x0001000a5c349981 */ /* 0x000164000c1e1d00 */
.L_x_1136:
[----:B------:R-:W-:Y:S05]  /*1910*/  BSYNC B0 ;  /* 0x0000000000007941 */ /* 0x000fea0003800000 */
.L_x_1135:
[----:B------:R-:W-:Y:S01]  /*1920*/  BSSY B0, `(.L_x_1137) ;  /* 0x000001b000007945 */ /* 0x000fe20003800000 */
[----:B------:R-:W-:Y:S05]  /*1930*/  @P2 BRA `(.L_x_1138) ;  /* 0x0000019000002947 */ /* 0x000fea0003800000 */
[----:B------:R-:W-:Y:S02]  /*1940*/  LEA R86, R65, 0x80, 0x3 ;  /* 0x0000008041567811 */ /* 0x000fe400078e18ff */
        /* <DEDUP_REMOVED lines=10> */
[----:B------:R-:W-:Y:S01]  /*19f0*/  @!P1 IMAD R90, R89, c[0x0][0x198], RZ ;  /* 0x00006600595a9a24 */ /* 0x000fe200078e02ff */
[----:B------:R-:W-:Y:S01]  /*1a00*/  @!P1 MOV R89, R85 ;  /* 0x0000005500599202 */ /* 0x000fe20000000f00 */
[----:B------:R-:W-:Y:S02]  /*1a10*/  @!P2 IMAD R91, R91, c[0x0][0x19c], R88 ;  /* 0x000067005b5baa24 */ /* 0x000fe400078e0258 */
[----:B------:R-:W-:Y:S02]  /*1a20*/  @!P1 IMAD.MOV.U32 R88, RZ, RZ, R82 ;  /* 0x000000ffff589224 */ /* 0x000fe400078e0052 */
[----:B------:R-:W-:Y:S02]  /*1a30*/  @!P2 IMAD.IADD R87, R87, 0x1, R91 ;  /* 0x000000015757a824 */ /* 0x000fe400078e025b */
[----:B------:R-:W-:-:S04]  /*1a40*/  @!P1 IMAD.WIDE.U32 R88, R93, c[0x0][0x198], R88 ;  /* 0x000066005d589a25 */ /* 0x000fc800078e0058 */
[----:B------:R-:W-:Y:S01]  /*1a50*/  @!P1 IMAD R93, R93, c[0x0][0x19c], R90 ;  /* 0x000067005d5d9a24 */ /* 0x000fe200078e025a */
[----:B------:R-:W-:Y:S02]  /*1a60*/  @!P2 LEA R90, P3, R86, c[0x0][0x190], 0x1 ;  /* 0x00006400565aaa11 */ /* 0x000fe400078608ff */
[----:B------:R-:W-:Y:S01]  /*1a70*/  @!P1 LEA R92, P4, R88, c[0x0][0x190], 0x1 ;  /* 0x00006400585c9a11 */ /* 0x000fe200078808ff */
[----:B------:R-:W-:Y:S01]  /*1a80*/  @!P1 IMAD.IADD R93, R89, 0x1, R93 ;  /* 0x00000001595d9824 */ /* 0x000fe200078e025d */
[----:B------:R-:W-:-:S04]  /*1a90*/  @!P2 LEA.HI.X R91, R86, c[0x0][0x194], R87, 0x1, P3 ;  /* 0x00006500565baa11 */ /* 0x000fc800018f0c57 */
[----:B------:R-:W-:Y:S01]  /*1aa0*/  @!P1 LEA.HI.X R93, R88, c[0x0][0x194], R93, 0x1, P4 ;  /* 0x00006500585d9a11 */ /* 0x000fe200020f0c5d */
[----:B------:R0:W5:Y:S04]  /*1ab0*/  @!P2 LDG.E.128 R40, [R90.64] ;  /* 0x0000000a5a28a981 */ /* 0x000168000c1e1d00 */
[----:B------:R0:W5:Y:S02]  /*1ac0*/  @!P1 LDG.E.128 R56, [R92.64+0x100] ;  /* 0x0001000a5c389981 */ /* 0x000164000c1e1d00 */
.L_x_1138:
[----:B------:R-:W-:Y:S05]  /*1ad0*/  BSYNC B0 ;  /* 0x0000000000007941 */ /* 0x000fea0003800000 */
.L_x_1137:
[----:B------:R-:W-:Y:S01]  /*1ae0*/  BSSY B0, `(.L_x_1139) ;  /* 0x0000010000007945 */ /* 0x000fe20003800000 */
[----:B------:R-:W-:Y:S05]  /*1af0*/  @P0 BRA `(.L_x_1140) ;  /* 0x000000e000000947 */ /* 0x000fea0003800000 */
[----:B------:R-:W-:Y:S01]  /*1b00*/  IADD3 R81, P0, R78, 0x30, RZ ;  /* 0x000000304e517810 */ /* 0x000fe20007f1e0ff */
[----:B------:R-:W-:Y:S01]  /*1b10*/  IMAD.MOV.U32 R83, RZ, RZ, R85 ;  /* 0x000000ffff537224 */ /* 0x000fe200078e0055 */
[----:B------:R-:W-:Y:S02]  /*1b20*/  LEA R84, R65, 0x80, 0x3 ;  /* 0x0000008041547811 */ /* 0x000fe400078e18ff */
[----:B------:R-:W-:Y:S01]  /*1b30*/  IADD3.X R78, RZ, R79, RZ, P0, !PT ;  /* 0x0000004fff4e7210 */ /* 0x000fe200007fe4ff */
[----:B------:R-:W-:Y:S01]  /*1b40*/  IMAD.WIDE.U32 R82, R81, c[0x0][0x198], R82 ;  /* 0x0000660051527a25 */ /* 0x000fe200078e0052 */
[----:B------:R-:W-:-:S02]  /*1b50*/  ISETP.GE.AND P1, PT, R80, c[0x0][0x16c], PT ;  /* 0x00005b0050007a0c */ /* 0x000fc40003f26270 */
[----:B------:R-:W-:Y:S01]  /*1b60*/  ISETP.GE.AND P2, PT, R84, c[0x0][0x16c], PT ;  /* 0x00005b0054007a0c */ /* 0x000fe20003f46270 */
[----:B------:R-:W-:-:S04]  /*1b70*/  IMAD R78, R78, c[0x0][0x198], RZ ;  /* 0x000066004e4e7a24 */ /* 0x000fc800078e02ff */
[----:B------:R-:W-:Y:S01]  /*1b80*/  IMAD R79, R81, c[0x0][0x19c], R78 ;  /* 0x00006700514f7a24 */ /* 0x000fe200078e024e */
[----:B------:R-:W-:-:S03]  /*1b90*/  LEA R78, P0, R82, c[0x0][0x190], 0x1 ;  /* 0x00006400524e7a11 */ /* 0x000fc600078008ff */
[----:B------:R-:W-:-:S05]  /*1ba0*/  IMAD.IADD R79, R83, 0x1, R79 ;  /* 0x00000001534f7824 */ /* 0x000fca00078e024f */
[----:B------:R-:W-:-:S05]  /*1bb0*/  LEA.HI.X R79, R82, c[0x0][0x194], R79, 0x1, P0 ;  /* 0x00006500524f7a11 */ /* 0x000fca00000f0c4f */
[----:B------:R1:W5:Y:S04]  /*1bc0*/  @!P1 LDG.E.128 R44, [R78.64] ;  /* 0x0000000a4e2c9981 */ /* 0x000368000c1e1d00 */
[----:B------:R1:W5:Y:S02]  /*1bd0*/  @!P2 LDG.E.128 R60, [R78.64+0x100] ;  /* 0x0001000a4e3ca981 */ /* 0x000364000c1e1d00 */
.L_x_1140:
[----:B------:R-:W-:Y:S05]  /*1be0*/  BSYNC B0 ;  /* 0x0000000000007941 */ /* 0x000fea0003800000 */
.L_x_1139:
[----:B-----5:R-:W-:Y:S01]  /*1bf0*/  SHF.L.U32 R84, R38, 0x10, RZ ;  /* 0x0000001026547819 */ /* 0x020fe200000006ff */
[----:B------:R-:W-:Y:S01]  /*1c00*/  IMAD.U32 R87, R40, 0x10000, RZ ;  /* 0x0001000028577824 */ /* 0x000fe200078e00ff */
[----:B------:R-:W-:Y:S01]  /*1c10*/  LOP3.LUT R85, R38, 0xffff0000, RZ, 0xc0, !PT ;  /* 0xffff000026557812 */ /* 0x000fe200078ec0ff */
[C---:B------:R-:W-:Y:S01]  /*1c20*/  IMAD.U32 R38, R39.reuse, 0x10000, RZ ;  /* 0x0001000027267824 */ /* 0x040fe200078e00ff */
[----:B0-----:R-:W-:Y:S01]  /*1c30*/  LOP3.LUT R89, R39, 0xffff0000, RZ, 0xc0, !PT ;  /* 0xffff000027597812 */ /* 0x001fe200078ec0ff */
[----:B------:R-:W-:Y:S01]  /*1c40*/  IMAD.U32 R80, R34, 0x10000, RZ ;  /* 0x0001000022507824 */ /* 0x000fe200078e00ff */
[C---:B------:R-:W-:Y:S01]  /*1c50*/  SHF.L.U32 R39, R41.reuse, 0x10, RZ ;  /* 0x0000001029277819 */ /* 0x040fe200000006ff */
[----:B------:R-:W-:Y:S01]  /*1c60*/  IMAD.U32 R91, R42, 0x10000, RZ ;  /* 0x000100002a5b7824 */ /* 0x000fe200078e00ff */
[----:B------:R-:W-:Y:S01]  /*1c70*/  LOP3.LUT R88, R41, 0xffff0000, RZ, 0xc0, !PT ;  /* 0xffff000029587812 */ /* 0x000fe200078ec0ff */
[C---:B------:R-:W-:Y:S01]  /*1c80*/  IMAD.U32 R41, R43.reuse, 0x10000, RZ ;  /* 0x000100002b297824 */ /* 0x040fe200078e00ff */
[----:B------:R-:W-:Y:S01]  /*1c90*/  LOP3.LUT R90, R43, 0xffff0000, RZ, 0xc0, !PT ;  /* 0xffff00002b5a7812 */ /* 0x000fe200078ec0ff */
[----:B------:R-:W-:Y:S01]  /*1ca0*/  IMAD.U32 R93, R44, 0x10000, RZ ;  /* 0x000100002c5d7824 */ /* 0x000fe200078e00ff */
[----:B-1----:R-:W-:Y:S01]  /*1cb0*/  LOP3.LUT R78, R32, 0xffff0000, RZ, 0xc0, !PT ;  /* 0xffff0000204e7812 */ /* 0x002fe200078ec0ff */
[----:B------:R-:W-:Y:S01]  /*1cc0*/  IMAD.U32 R109, R47, 0x10000, RZ ;  /* 0x000100002f6d7824 */ /* 0x000fe200078e00ff */
[----:B------:R-:W-:Y:S01]  /*1cd0*/  LOP3.LUT R82, R36, 0xffff0000, RZ, 0xc0, !PT ;  /* 0xffff000024527812 */ /* 0x000fe200078ec0ff */
[----:B------:R-:W-:Y:S01]  /*1ce0*/  BSSY B0, `(.L_x_1141) ;  /* 0x00000cb000007945 */ /* 0x000fe20003800000 */
[----:B------:R-:W-:Y:S01]  /*1cf0*/  LOP3.LUT R86, R40, 0xffff0000, RZ, 0xc0, !PT ;  /* 0xffff000028567812 */ /* 0x000fe200078ec0ff */
[----:B------:R-:W-:Y:S01]  /*1d00*/  FMUL.FTZ R116, R19, R78 ;  /* 0x0000004e13747220 */ /* 0x000fe20000410000 */
[----:B------:R-:W-:Y:S01]  /*1d10*/  LOP3.LUT R43, R24, 0xffff0000, RZ, 0xc0, !PT ;  /* 0xffff0000182b7812 */ /* 0x000fe200078ec0ff */
[----:B------:R-:W-:Y:S01]  /*1d20*/  FMUL.FTZ R117, R11, R82 ;  /* 0x000000520b757220 */ /* 0x000fe20000410000 */
[----:B------:R-:W-:Y:S01]  /*1d30*/  LOP3.LUT R114, R44, 0xffff0000, RZ, 0xc0, !PT ;  /* 0xffff00002c727812 */ /* 0x000fe200078ec0ff */
[----:B------:R-:W-:Y:S01]  /*1d40*/  FMUL.FTZ R3, R3, R86 ;  /* 0x0000005603037220 */ /* 0x000fe20000410000 */
[----:B------:R-:W-:Y:S01]  /*1d50*/  LOP3.LUT R81, R34, 0xffff0000, RZ, 0xc0, !PT ;  /* 0xffff000022517812 */ /* 0x000fe200078ec0ff */
[----:B------:R-:W-:Y:S01]  /*1d60*/  IMAD.U32 R19, R49, 0x10000, RZ ;  /* 0x0001000031137824 */ /* 0x000fe200078e00ff */
[----:B------:R-:W-:Y:S01]  /*1d70*/  LOP3.LUT R40, R42, 0xffff0000, RZ, 0xc0, !PT ;  /* 0xffff00002a287812 */ /* 0x000fe200078ec0ff */
[----:B------:R-:W-:Y:S01]  /*1d80*/  FMUL.FTZ R43, R43, R114 ;  /* 0x000000722b2b7220 */ /* 0x000fe20000410000 */
[----:B------:R-:W-:Y:S01]  /*1d90*/  SHF.L.U32 R79, R32, 0x10, RZ ;  /* 0x00000010204f7819 */ /* 0x000fe200000006ff */
[----:B------:R-:W-:Y:S01]  /*1da0*/  IMAD.U32 R32, R33, 0x10000, RZ ;  /* 0x0001000021207824 */ /* 0x000fe200078e00ff */
[C---:B------:R-:W-:Y:S01]  /*1db0*/  SHF.L.U32 R34, R35.reuse, 0x10, RZ ;  /* 0x0000001023227819 */ /* 0x040fe200000006ff */
[----:B------:R-:W-:Y:S01]  /*1dc0*/  FFMA.FTZ R2, R2, R87, R3 ;  /* 0x0000005702027223 */ /* 0x000fe20000010003 */
[----:B------:R-:W-:Y:S01]  /*1dd0*/  LOP3.LUT R83, R35, 0xffff0000, RZ, 0xc0, !PT ;  /* 0xffff000023537812 */ /* 0x000fe200078ec0ff */
[----:B------:R-:W-:Y:S01]  /*1de0*/  IMAD.U32 R35, R36, 0x10000, RZ ;  /* 0x0001000024237824 */ /* 0x000fe200078e00ff */
[----:B------:R-:W-:Y:S01]  /*1df0*/  SHF.L.U32 R42, R24, 0x10, RZ ;  /* 0x00000010182a7819 */ /* 0x000fe200000006ff */
[C---:B------:R-:W-:Y:S01]  /*1e00*/  IMAD.U32 R24, R25.reuse, 0x10000, RZ ;  /* 0x0001000019187824 */ /* 0x040fe200078e00ff */
[----:B------:R-:W-:Y:S01]  /*1e10*/  LOP3.LUT R92, R25, 0xffff0000, RZ, 0xc0, !PT ;  /* 0xffff0000195c7812 */ /* 0x000fe200078ec0ff */
[----:B------:R-:W-:Y:S01]  /*1e20*/  IMAD.U32 R36, R37, 0x10000, RZ ;  /* 0x0001000025247824 */ /* 0x000fe200078e00ff */
        /* <DEDUP_REMOVED lines=51> */
[----:B------:R-:W-:Y:S01]  /*2160*/  IMAD.U32 R46, R20, 0x10000, RZ ;  /* 0x00010000142e7824 */ /* 0x000fe200078e00ff */
[----:B------:R-:W-:Y:S01]  /*2170*/  SHF.L.U32 R20, R21, 0x10, RZ ;  /* 0x0000001015147819 */ /* 0x000fe200000006ff */
[C---:B------:R-:W-:Y:S01]  /*2180*/  IMAD.U32 R35, R52.reuse, 0x10000, RZ ;  /* 0x0001000034237824 */ /* 0x040fe200078e00ff */
[----:B------:R-:W-:Y:S01]  /*2190*/  LOP3.LUT R52, R52, 0xffff0000, RZ, 0xc0, !PT ;  /* 0xffff000034347812 */ /* 0x000fe200078ec0ff */
[C---:B------:R-:W-:Y:S01]  /*21a0*/  IMAD.U32 R3, R56.reuse, 0x10000, RZ ;  /* 0x0001000038037824 */ /* 0x040fe200078e00ff */
        /* <DEDUP_REMOVED lines=11> */
[----:B------:R-:W-:-:S02]  /*2260*/  FFMA.FTZ R11, R74, R11, R12 ;  /* 0x0000000b4a0b7223 */ /* 0x000fc4000001000c */
[----:B------:R-:W-:Y:S02]  /*2270*/  FFMA.FTZ R4, R98, R35, R4 ;  /* 0x0000002362047223 */ /* 0x000fe40000010004 */
[----:B------:R-:W-:Y:S02]  /*2280*/  FFMA.FTZ R3, R46, R3, R40 ;  /* 0x000000032e037223 */ /* 0x000fe40000010028 */
[----:B------:R-:W-:Y:S02]  /*2290*/  FFMA.FTZ R10, R10, R117, R24 ;  /* 0x000000750a0a7223 */ /* 0x000fe40000010018 */
[----:B------:R-:W-:Y:S02]  /*22a0*/  IMAD.U32 R87, R59, 0x10000, RZ ;  /* 0x000100003b577824 */ /* 0x000fe400078e00ff */
[----:B------:R-:W-:Y:S01]  /*22b0*/  IMAD.U32 R51, R53, 0x10000, RZ ;  /* 0x0001000035337824 */ /* 0x000fe200078e00ff */
[----:B------:R-:W-:Y:S01]  /*22c0*/  SHF.L.U32 R53, R54, 0x10, RZ ;  /* 0x0000001036357819 */ /* 0x000fe200000006ff */
[----:B------:R-:W-:-:S02]  /*22d0*/  IMAD.U32 R18, R29, 0x10000, RZ ;  /* 0x000100001d127824 */ /* 0x000fc400078e00ff */
[C---:B------:R-:W-:Y:S01]  /*22e0*/  IMAD.U32 R59, R61.reuse, 0x10000, RZ ;  /* 0x000100003d3b7824 */ /* 0x040fe200078e00ff */
[----:B------:R-:W-:Y:S01]  /*22f0*/  LOP3.LUT R61, R61, 0xffff0000, RZ, 0xc0, !PT ;  /* 0xffff00003d3d7812 */ /* 0x000fe200078ec0ff */
        /* <DEDUP_REMOVED lines=8> */
[----:B------:R-:W-:Y:S02]  /*2380*/  IMAD.U32 R21, R22, 0x10000, RZ ;  /* 0x0001000016157824 */ /* 0x000fe400078e00ff */
[C---:B------:R-:W-:Y:S01]  /*2390*/  IMAD.U32 R49, R50.reuse, 0x10000, RZ ;  /* 0x0001000032317824 */ /* 0x040fe200078e00ff */
[----:B------:R-:W-:Y:S01]  /*23a0*/  LOP3.LUT R50, R50, 0xffff0000, RZ, 0xc0, !PT ;  /* 0xffff000032327812 */ /* 0x000fe200078ec0ff */
[C---:B------:R-:W-:Y:S01]  /*23b0*/  IMAD.U32 R114, R58.reuse, 0x10000, RZ ;  /* 0x000100003a727824 */ /* 0x040fe200078e00ff */
[----:B------:R-:W-:Y:S01]  /*23c0*/  LOP3.LUT R58, R58, 0xffff0000, RZ, 0xc0, !PT ;  /* 0xffff00003a3a7812 */ /* 0x000fe200078ec0ff */
[----:B------:R-:W-:Y:S01]  /*23d0*/  IMAD.U32 R29, R30, 0x10000, RZ ;  /* 0x000100001e1d7824 */ /* 0x000fe200078e00ff */
[----:B------:R-:W-:Y:S01]  /*23e0*/  SHF.L.U32 R30, R31, 0x10, RZ ;  /* 0x000000101f1e7819 */ /* 0x000fe200000006ff */
[----:B------:R-:W-:Y:S01]  /*23f0*/  FFMA.FTZ R11, R95, R78, R11 ;  /* 0x0000004e5f0b7223 */ /* 0x000fe2000001000b */
        /* <DEDUP_REMOVED lines=8> */
[C---:B------:R-:W-:Y:S01]  /*2480*/  IMAD.U32 R22, R23.reuse, 0x10000, RZ ;  /* 0x0001000017167824 */ /* 0x040fe200078e00ff */
[----:B------:R-:W-:Y:S01]  /*2490*/  LOP3.LUT R23, R23, 0xffff0000, RZ, 0xc0, !PT ;  /* 0xffff000017177812 */ /* 0x000fe200078ec0ff */
[C---:B------:R-:W-:Y:S01]  /*24a0*/  IMAD.U32 R54, R55.reuse, 0x10000, RZ ;  /* 0x0001000037367824 */ /* 0x040fe200078e00ff */
[----:B------:R-:W-:Y:S01]  /*24b0*/  LOP3.LUT R55, R55, 0xffff0000, RZ, 0xc0, !PT ;  /* 0xffff000037377812 */ /* 0x000fe200078ec0ff */
[----:B------:R-:W-:Y:S02]  /*24c0*/  IMAD.U32 R25, R63, 0x10000, RZ ;  /* 0x000100003f197824 */ /* 0x000fe400078e00ff */
[----:B------:R-:W-:Y:S02]  /*24d0*/  FFMA.FTZ R11, R97, R50, R11 ;  /* 0x00000032610b7223 */ /* 0x000fe4000001000b */
        /* <DEDUP_REMOVED lines=10> */
[----:B------:R-:W-:Y:S01]  /*2580*/  FFMA.FTZ R31, R31, R0, R2 ;  /* 0x000000001f1f7223 */ /* 0x000fe20000010002 */
[----:B------:R-:W0:Y:S04]  /*2590*/  SHFL.BFLY PT, R3, R4, 0x8, 0x1f ;  /* 0x0d001f0004037f89 */ /* 0x000e2800000e0000 */
[----:B------:R-:W1:Y:S04]  /*25a0*/  SHFL.BFLY PT, R0, R11, 0x8, 0x1f ;  /* 0x0d001f000b007f89 */ /* 0x000e6800000e0000 */
[----:B------:R-:W2:Y:S04]  /*25b0*/  SHFL.BFLY PT, R2, R23, 0x8, 0x1f ;  /* 0x0d001f0017027f89 */ /* 0x000ea800000e0000 */
[----:B------:R-:W3:Y:S01]  /*25c0*/  SHFL.BFLY PT, R8, R31, 0x8, 0x1f ;  /* 0x0d001f001f087f89 */ /* 0x000ee200000e0000 */
[----:B0-----:R-:W-:-:S02]  /*25d0*/  FADD.FTZ R5, R4, R3 ;  /* 0x0000000304057221 */ /* 0x001fc40000010000 */
        /* <DEDUP_REMOVED lines=18> */
[----:B--2---:R-:W-:Y:S02]  /*2700*/  FADD.FTZ R9, R8, R9 ;  /* 0x0000000908097221 */ /* 0x004fe40000010000 */
        /* <DEDUP_REMOVED lines=9> */
[----:B------:R-:W-:Y:S01]  /*27a0*/  USHF.R.S32.HI UR7, URZ, 0x1f, UR4 ;  /* 0x0000001f3f077899 */ /* 0x000fe20008011404 */
[C---:B------:R-:W-:Y:S01]  /*27b0*/  IADD3 R7, R67.reuse, 0x20, RZ ;  /* 0x0000002043077810 */ /* 0x040fe20007ffe0ff */
[----:B------:R-:W-:Y:S01]  /*27c0*/  UIADD3 UR6, UP0, UR17, UR4, URZ ;  /* 0x0000000411067290 */ /* 0x000fe2000ff1e03f */
[C---:B------:R-:W-:Y:S01]  /*27d0*/  IADD3 R8, R67.reuse, 0x30, RZ ;  /* 0x0000003043087810 */ /* 0x040fe20007ffe0ff */
[----:B------:R-:W-:Y:S01]  /*27e0*/  ULDC.64 UR20, c[0x0][0x1c8] ;  /* 0x0000720000147ab9 */ /* 0x000fe20000000a00 */
[----:B------:R-:W-:Y:S01]  /*27f0*/  ISETP.GE.AND P2, PT, R64, UR19, PT ;  /* 0x0000001340007c0c */ /* 0x000fe2000bf46270 */
[----:B------:R-:W-:Y:S01]  /*2800*/  ULEA.HI.X.SX32 UR7, UR17, UR7, 0x1, UP0 ;  /* 0x0000000711077291 */ /* 0x000fe200080f0e3f */
[----:B------:R-:W-:Y:S01]  /*2810*/  ISETP.GE.AND P3, PT, R67, UR19, PT ;  /* 0x0000001343007c0c */ /* 0x000fe2000bf66270 */
[----:B------:R-:W-:Y:S01]  /*2820*/  UIMAD UR9, UR16, UR20, URZ ;  /* 0x00000014100972a4 */ /* 0x000fe2000f8e023f */
[----:B------:R-:W-:Y:S01]  /*2830*/  ISETP.GE.AND P1, PT, R7, UR19, PT ;  /* 0x0000001307007c0c */ /* 0x000fe2000bf26270 */
[----:B------:R-:W-:Y:S01]  /*2840*/  UIMAD.WIDE.U32 UR6, UR15, UR20, UR6 ;  /* 0x000000140f0672a5 */ /* 0x000fe2000f8e0006 */
[----:B------:R-:W-:Y:S01]  /*2850*/  FSEL R5, R5, RZ, !P3 ;  /* 0x000000ff05057208 */ /* 0x000fe20005800000 */
[----:B------:R-:W-:Y:S01]  /*2860*/  UIMAD UR9, UR15, UR21, UR9 ;  /* 0x000000150f0972a4 */ /* 0x000fe2000f8e0209 */
[----:B------:R-:W-:-:S02]  /*2870*/  FSEL R7, R4, RZ, !P2 ;  /* 0x000000ff04077208 */ /* 0x000fc40005000000 */
[----:B------:R-:W-:Y:S01]  /*2880*/  ULDC.64 UR20, c[0x0][0x1d0] ;  /* 0x0000740000147ab9 */ /* 0x000fe20000000a00 */
[----:B------:R-:W-:Y:S01]  /*2890*/  FSEL R9, R6, RZ, !P1 ;  /* 0x000000ff06097208 */ /* 0x000fe20004800000 */
[----:B------:R-:W-:Y:S02]  /*28a0*/  UIADD3 UR7, UR7, UR9, URZ ;  /* 0x0000000907077290 */ /* 0x000fe4000fffe03f */
[----:B------:R-:W-:Y:S02]  /*28b0*/  UIMAD UR9, UR5, UR20, URZ ;  /* 0x00000014050972a4 */ /* 0x000fe4000f8e023f */
[----:B------:R-:W-:Y:S02]  /*28c0*/  UIMAD.WIDE.U32 UR6, UR18, UR20, UR6 ;  /* 0x00000014120672a5 */ /* 0x000fe4000f8e0006 */
[----:B------:R-:W-:-:S04]  /*28d0*/  UIMAD UR9, UR18, UR21, UR9 ;  /* 0x00000015120972a4 */ /* 0x000fc8000f8e0209 */
[----:B------:R-:W-:Y:S02]  /*28e0*/  IADD3 R0, P0, R67, UR6, RZ ;  /* 0x0000000643007c10 */ /* 0x000fe4000ff1e0ff */
[----:B------:R-:W-:Y:S02]  /*28f0*/  IMAD.U32 R3, RZ, RZ, UR9 ;  /* 0x00000009ff037e24 */ /* 0x000fe4000f8e00ff */
[----:B------:R-:W-:-:S03]  /*2900*/  LEA R2, P4, R0, c[0x0][0x1b0], 0x2 ;  /* 0x00006c0000027a11 */ /* 0x000fc600078810ff */
[----:B------:R-:W-:Y:S02]  /*2910*/  IADD3.X R3, R66, UR7, R3, P0, !PT ;  /* 0x0000000742037c10 */ /* 0x000fe400087fe403 */
[----:B------:R-:W-:Y:S02]  /*2920*/  ISETP.GE.AND P0, PT, R8, UR19, PT ;  /* 0x0000001308007c0c */ /* 0x000fe4000bf06270 */
[----:B------:R-:W-:Y:S02]  /*2930*/  LEA.HI.X R3, R0, c[0x0][0x1b4], R3, 0x2, P4 ;  /* 0x00006d0000037a11 */ /* 0x000fe400020f1403 */
[----:B------:R-:W-:-:S03]  /*2940*/  FSEL R11, R11, RZ, !P0 ;  /* 0x000000ff0b0b7208 */ /* 0x000fc60004000000 */
[----:B------:R0:W-:Y:S04]  /*2950*/  STG.E [R2.64], R5 ;  /* 0x0000000502007986 */ /* 0x0001e8000c10190a */
[----:B------:R0:W-:Y:S04]  /*2960*/  STG.E [R2.64+0x40], R7 ;  /* 0x0000400702007986 */ /* 0x0001e8000c10190a */
[----:B------:R0:W-:Y:S04]  /*2970*/  STG.E [R2.64+0x80], R9 ;  /* 0x0000800902007986 */ /* 0x0001e8000c10190a */
[----:B------:R0:W-:Y:S02]  /*2980*/  STG.E [R2.64+0xc0], R11 ;  /* 0x0000c00b02007986 */ /* 0x0001e4000c10190a */
.L_x_1142:
[----:B------:R-:W-:Y:S05]  /*2990*/  BSYNC B0 ;  /* 0x0000000000007941 */ /* 0x000fea0003800000 */
.L_x_1141:
[----:B------:R-:W-:Y:S01]  /*29a0*/  UIADD3 UR8, UR8, 0x3f, URZ ;  /* 0x0000003f08087890 */ /* 0x000fe2000fffe03f */
[----:B------:R-:W-:Y:S03]  /*29b0*/  BSSY B0, `(.L_x_1143) ;  /* 0x0000022000007945 */ /* 0x000fe60003800000 */
[----:B------:R-:W-:-:S02]  /*29c0*/  USHF.R.S32.HI UR6, URZ, 0x1f, UR8 ;  /* 0x0000001f3f067899 */ /* 0x000fc40008011408 */
[----:B------:R-:W-:Y:S02]  /*29d0*/  UIMAD UR7, UR14, -0x40, UR8 ;  /* 0xffffffc00e0778a4 */ /* 0x000fe4000f8e0208 */
[----:B------:R-:W-:-:S04]  /*29e0*/  ULEA.HI UR6, UR6, UR8, URZ, 0x6 ;  /* 0x0000000806067291 */ /* 0x000fc8000f8f303f */
[----:B------:R-:W-:-:S04]  /*29f0*/  ULOP3.LUT UR6, UR6, 0xffffffc0, URZ, 0xc0, !UPT ;  /* 0xffffffc006067892 */ /* 0x000fc8000f8ec03f */
[----:B------:R-:W-:-:S06]  /*2a00*/  UIADD3 UR6, UR7, UR6, -UR8 ;  /* 0x0000000607067290 */ /* 0x000fcc000fffe808 */
[----:B------:R-:W-:-:S04]  /*2a10*/  ISETP.GE.AND P0, PT, R69, UR6, PT ;  /* 0x0000000645007c0c */ /* 0x000fc8000bf06270 */
[----:B------:R-:W-:-:S13]  /*2a20*/  ISETP.GT.OR P0, PT, R69, 0x3f, P0 ;  /* 0x0000003f4500780c */ /* 0x000fda0000704670 */
[----:B------:R-:W-:Y:S05]  /*2a30*/  @P0 BRA `(.L_x_1144) ;  /* 0x0000019000000947 */ /* 0x000fea0003800000 */
[----:B------:R-:W-:Y:S01]  /*2a40*/  USHF.R.S32.HI UR6, URZ, 0x1f, UR17 ;  /* 0x0000001f3f067899 */ /* 0x000fe20008011411 */
[----:B0-----:R-:W-:Y:S01]  /*2a50*/  MOV R2, UR4 ;  /* 0x0000000400027c02 */ /* 0x001fe20008000f00 */
[----:B------:R-:W-:Y:S01]  /*2a60*/  USHF.R.S32.HI UR8, URZ, 0x1f, UR4 ;  /* 0x0000001f3f087899 */ /* 0x000fe20008011404 */
[--C-:B------:R-:W-:Y:S01]  /*2a70*/  SHF.R.S32.HI R0, RZ, 0x1f, R69.reuse ;  /* 0x0000001fff007819 */ /* 0x100fe20000011445 */
[----:B------:R-:W-:Y:S01]  /*2a80*/  IMAD.U32 R5, RZ, RZ, UR15 ;  /* 0x0000000fff057e24 */ /* 0x000fe2000f8e00ff */
[----:B------:R-:W-:Y:S01]  /*2a90*/  IADD3 R2, P0, P1, R2, UR17, R69 ;  /* 0x0000001102027c10 */ /* 0x000fe2000f91e045 */
[----:B------:R-:W-:Y:S01]  /*2aa0*/  IMAD.U32 R3, RZ, RZ, UR6 ;  /* 0x00000006ff037e24 */ /* 0x000fe2000f8e00ff */
[----:B------:R-:W-:Y:S02]  /*2ab0*/  ULDC.64 UR6, c[0x0][0x1f8] ;  /* 0x00007e0000067ab9 */ /* 0x000fe40000000a00 */
[----:B------:R-:W-:Y:S02]  /*2ac0*/  UIMAD UR6, UR16, UR6, URZ ;  /* 0x00000006100672a4 */ /* 0x000fe4000f8e023f */
[----:B------:R-:W-:Y:S01]  /*2ad0*/  IADD3.X R3, R3, UR8, R0, P0, P1 ;  /* 0x0000000803037c10 */ /* 0x000fe200087e2400 */
[----:B------:R-:W-:Y:S01]  /*2ae0*/  ULDC.64 UR8, c[0x0][0x200] ;  /* 0x0000800000087ab9 */ /* 0x000fe20000000a00 */
[C---:B------:R-:W-:Y:S01]  /*2af0*/  FMUL.FTZ R0, R68.reuse, 1.4426950216293334961 ;  /* 0x3fb8aa3b44007820 */ /* 0x040fe20000410000 */
[----:B------:R-:W-:Y:S01]  /*2b00*/  UIMAD UR6, UR15, UR7, UR6 ;  /* 0x000000070f0672a4 */ /* 0x000fe2000f8e0206 */
[----:B------:R-:W-:Y:S01]  /*2b10*/  FSETP.NEU.FTZ.AND P0, PT, R68, -INF , PT ;  /* 0xff8000004400780b */ /* 0x000fe20003f1d000 */
[----:B------:R-:W-:Y:S01]  /*2b20*/  IMAD.WIDE.U32 R2, R5, c[0x0][0x1f8], R2 ;  /* 0x00007e0005027a25 */ /* 0x000fe200078e0002 */
[----:B------:R-:W-:Y:S01]  /*2b30*/  UIMAD UR7, UR5, UR8, URZ ;  /* 0x00000008050772a4 */ /* 0x000fe2000f8e023f */
[----:B------:R-:W-:-:S03]  /*2b40*/  MOV R5, UR18 ;  /* 0x0000001200057c02 */ /* 0x000fc60008000f00 */
        /* <DEDUP_REMOVED lines=8> */
.L_x_1144:
[----:B------:R-:W-:Y:S05]  /*2bd0*/  BSYNC B0 ;  /* 0x0000000000007941 */ /* 0x000fea0003800000 */
.L_x_1143:
[----:B------:R-:W-:Y:S01]  /*2be0*/  USHF.L.U32 UR7, UR14, 0xe, URZ ;  /* 0x0000000e0e077899 */ /* 0x000fe2000800063f */
[----:B------:R-:W-:Y:S01]  /*2bf0*/  IMAD.SHL.U32 R0, R69, 0x4, RZ ;  /* 0x0000000445007824 */ /* 0x000fe200078e00ff */
[----:B------:R-:W-:Y:S01]  /*2c00*/  USHF.L.U32 UR6, UR4, 0x8, URZ ;  /* 0x0000000804067899 */ /* 0x000fe2000800063f */
[----:B0-----:R-:W-:Y:S01]  /*2c10*/  IMAD.U32 R5, RZ, RZ, UR15 ;  /* 0x0000000fff057e24 */ /* 0x001fe2000f8e00ff */
[----:B------:R-:W-:Y:S02]  /*2c20*/  USHF.R.S32.HI UR9, URZ, 0x1f, UR7 ;  /* 0x0000001f3f097899 */ /* 0x000fe40008011407 */
[----:B------:R-:W-:Y:S01]  /*2c30*/  IMAD.U32 R3, RZ, RZ, UR7 ;  /* 0x00000007ff037e24 */ /* 0x000fe2000f8e00ff */
[----:B------:R-:W-:-:S04]  /*2c40*/  USHF.R.S32.HI UR8, URZ, 0x1f, UR6 ;  /* 0x0000001f3f087899 */ /* 0x000fc80008011406 */
[----:B------:R-:W-:Y:S01]  /*2c50*/  IADD3 R2, P0, P1, R0, UR6, R3 ;  /* 0x0000000600027c10 */ /* 0x000fe2000f91e003 */
[----:B------:R-:W-:Y:S01]  /*2c60*/  ULDC.64 UR6, c[0x0][0x220] ;  /* 0x0000880000067ab9 */ /* 0x000fe20000000a00 */
[----:B------:R-:W-:Y:S01]  /*2c70*/  SHF.R.S32.HI R0, RZ, 0x1f, R0 ;  /* 0x0000001fff007819 */ /* 0x000fe20000011400 */
[----:B------:R-:W-:Y:S01]  /*2c80*/  UIMAD UR6, UR16, UR6, URZ ;  /* 0x00000006100672a4 */ /* 0x000fe2000f8e023f */
[----:B------:R-:W-:-:S03]  /*2c90*/  MOV R3, UR9 ;  /* 0x0000000900037c02 */ /* 0x000fc60008000f00 */
[----:B------:R-:W-:Y:S01]  /*2ca0*/  UIMAD UR6, UR15, UR7, UR6 ;  /* 0x000000070f0672a4 */ /* 0x000fe2000f8e0206 */
[----:B------:R-:W-:Y:S01]  /*2cb0*/  IADD3.X R3, R0, UR8, R3, P0, P1 ;  /* 0x0000000800037c10 */ /* 0x000fe200087e2403 */
[----:B------:R-:W-:Y:S01]  /*2cc0*/  ULDC.64 UR8, c[0x0][0x228] ;  /* 0x00008a0000087ab9 */ /* 0x000fe20000000a00 */
[----:B------:R-:W-:Y:S01]  /*2cd0*/  ISETP.NE.U32.AND P0, PT, RZ, c[0x0][0x238], PT ;  /* 0x00008e00ff007a0c */ /* 0x000fe20003f05070 */
[----:B------:R-:W-:Y:S02]  /*2ce0*/  UIMAD UR7, UR5, UR8, URZ ;  /* 0x00000008050772a4 */ /* 0x000fe4000f8e023f */
[----:B------:R-:W-:Y:S01]  /*2cf0*/  IMAD.WIDE.U32 R2, R5, c[0x0][0x220], R2 ;  /* 0x0000880005027a25 */ /* 0x000fe200078e0002 */
[----:B------:R-:W-:Y:S01]  /*2d00*/  ISETP.NE.AND.EX P0, PT, RZ, c[0x0][0x23c], PT, P0 ;  /* 0x00008f00ff007a0c */ /* 0x000fe20003f05300 */
[----:B------:R-:W-:Y:S02]  /*2d10*/  UIMAD UR7, UR18, UR9, UR7 ;  /* 0x00000009120772a4 */ /* 0x000fe4000f8e0207 */
[----:B------:R-:W-:Y:S01]  /*2d20*/  IMAD.U32 R5, RZ, RZ, UR18 ;  /* 0x00000012ff057e24 */ /* 0x000fe2000f8e00ff */
[----:B------:R-:W-:-:S02]  /*2d30*/  IADD3 R3, R3, UR6, RZ ;  /* 0x0000000603037c10 */ /* 0x000fc4000fffe0ff */
        /* <DEDUP_REMOVED lines=25> */
[----:B------:R-:W-:-:S03]  /*2ed0*/  UIMAD UR6, UR4, UR6, UR15 ;  /* 0x00000006040672a4 */ /* 0x000fc6000f8e020f */
[----:B------:R-:W-:Y:S02]  /*2ee0*/  ULDC.64 UR4, c[0x0][0x238] ;  /* 0x00008e0000047ab9 */ /* 0x000fe40000000a00 */
[----:B------:R-:W-:-:S06]  /*2ef0*/  UIMAD.WIDE UR4, UR6, UR13, UR4 ;  /* 0x0000000d060472a5 */ /* 0x000fcc000f8e0204 */
[----:B------:R-:W-:Y:S01]  /*2f00*/  MOV R2, UR4 ;  /* 0x0000000400027c02 */ /* 0x000fe20008000f00 */
[----:B------:R-:W-:-:S05]  /*2f10*/  IMAD.U32 R3, RZ, RZ, UR5 ;  /* 0x00000005ff037e24 */ /* 0x000fca000f8e00ff */
[----:B------:R-:W-:Y:S01]  /*2f20*/  STG.E [R2.64], RZ ;  /* 0x000000ff02007986 */ /* 0x000fe2000c10190a */
[----:B------:R-:W-:Y:S05]  /*2f30*/  EXIT ;  /* 0x000000000000794d */ /* 0x000fea0003800000 */
.L_x_1145:
        /* <DEDUP_REMOVED lines=12> */
.L_x_1175:


//--------------------- .nv.shared._ZN7cutlass13device_kernelIN5flash19enable_sm80_to_sm89INS1_16FlashAttnBwdSm80INS1_25CollectiveMainloopBwdSm80ILi1ELi1EN4cute5tupleIJNS5_1CILi32EEENS7_ILi64EEENS7_ILi256EEEEEENS_10bfloat16_tEfNS_4arch4Sm80ELb0ELb0ELb1ELb0ELb0ELb0ELb0ELb0ELi2ELi2ELi2ELi1ELb1EEENS1_21CollectiveEpilogueBwdISB_SC_SE_Li256ELb0ELb0ELi4EEENS1_19SingleTileSchedulerILb0ELb0ELb0ELi64EEEEEEEEEvNT_6ParamsE --------------------------
	.section	.nv.shared._ZN7cutlass13device_kernelIN5flash19enable_sm80_to_sm89INS1_16FlashAttnBwdSm80INS1_25CollectiveMainloopBwdSm80ILi1ELi1EN4cute5tupleIJNS5_1CILi32EEENS7_ILi64EEENS7_ILi256EEEEEENS_10bfloat16_tEfNS_4arch4Sm80ELb0ELb0ELb1ELb0ELb0ELb0ELb0ELb0ELi2ELi2ELi2ELi1ELb1EEENS1_21CollectiveEpilogueBwdISB_SC_SE_Li256ELb0ELb0ELi4EEENS1_19SingleTileSchedulerILb0ELb0ELb0ELi64EEEEEEEEEvNT_6ParamsE,"aw",@nobits
	.sectionflags	@""
	.align	16


//--------------------- .nv.global                --------------------------
	.section	.nv.global,"aw",@nobits
.nv.global:
	.type		_ZN74_INTERNAL_87a4c30e_38_flash_bwd_hdim256_bf16_softcap_sm80_cu_18e39b8a_30324cute1_E,@object
	.size		_ZN74_INTERNAL_87a4c30e_38_flash_bwd_hdim256_bf16_softcap_sm80_cu_18e39b8a_30324cute1_E,(_ZN74_INTERNAL_87a4c30e_38_flash_bwd_hdim256_bf16_softcap_sm80_cu_18e39b8a_30324cuda3std3__45__cpo6cbeginE - _ZN74_INTERNAL_87a4c30e_38_flash_bwd_hdim256_bf16_softcap_sm80_cu_18e39b8a_30324cute1_E)
_ZN74_INTERNAL_87a4c30e_38_flash_bwd_hdim256_bf16_softcap_sm80_cu_18e39b8a_30324cute1_E:
	.zero		1
	.type		_ZN74_INTERNAL_87a4c30e_38_flash_bwd_hdim256_bf16_softcap_sm80_cu_18e39b8a_30324cuda3std3__45__cpo6cbeginE,@object
	.size		_ZN74_INTERNAL_87a4c30e_38_flash_bwd_hdim256_bf16_softcap_sm80_cu_18e39b8a_30324cuda3std3__45__cpo6cbeginE,(_ZN74_INTERNAL_87a4c30e_38_flash_bwd_hdim256_bf16_softcap_sm80_cu_18e39b8a_30324cuda3std3__48in_placeE - _ZN74_INTERNAL_87a4c30e_38_flash_bwd_hdim256_bf16_softcap_sm80_cu_18e39b8a_30324cuda3std3__45__cpo6cbeginE)
_ZN74_INTERNAL_87a4c30e_38_flash_bwd_hdim256_bf16_softcap_sm80_cu_18e39b8a_30324cuda3std3__45__cpo6cbeginE:
	.zero		1
	.type		_ZN74_INTERNAL_87a4c30e_38_flash_bwd_hdim256_bf16_softcap_sm80_cu_18e39b8a_30324cuda3std3__48in_placeE,@object
	.size		_ZN74_INTERNAL_87a4c30e_38_flash_bwd_hdim256_bf16_softcap_sm80_cu_18e39b8a_30324cuda3std3__48in_placeE,(_ZN74_INTERNAL_87a4c30e_38_flash_bwd_hdim256_bf16_softcap_sm80_cu_18e39b8a_30324cuda3std6ranges3__45__cpo9iter_moveE - _ZN74_INTERNAL_87a4c30e_38_flash_bwd_hdim256_bf16_softcap_sm80_cu_18e39b8a_30324cuda3std3__48in_placeE)
_ZN74_INTERNAL_87a4c30e_38_flash_bwd_hdim256_bf16_softcap_sm80_cu_18e39b8a_30324cuda3std3__48in_placeE:
	.zero		1
	.type		_ZN74_INTERNAL_87a4c30e_38_flash_bwd_hdim256_bf16_softcap_sm80_cu_18e39b8a_30324cuda3std6ranges3__45__cpo9iter_moveE,@object
	.size		_ZN74_INTERNAL_87a4c30e_38_flash_bwd_hdim256_bf16_softcap_sm80_cu_18e39b8a_30324cuda3std6ranges3__45__cpo9iter_moveE,(_ZN74_INTERNAL_87a4c30e_38_flash_bwd_hdim256_bf16_softcap_sm80_cu_18e39b8a_30324cuda3std3__45__cpo5beginE - _ZN74_INTERNAL_87a4c30e_38_flash_bwd_hdim256_bf16_softcap_sm80_cu_18e39b8a_30324cuda3std6ranges3__45__cpo9iter_moveE)
_ZN74_INTERNAL_87a4c30e_38_flash_bwd_hdim256_bf16_softcap_sm80_cu_18e39b8a_30324cuda3std6ranges3__45__cpo9iter_moveE:
	.zero		1
	.type		_ZN74_INTERNAL_87a4c30e_38_flash_bwd_hdim256_bf16_softcap_sm80_cu_18e39b8a_30324cuda3std3__45__cpo5beginE,@object
	.size		_ZN74_INTERNAL_87a4c30e_38_flash_bwd_hdim256_bf16_softcap_sm80_cu_18e39b8a_30324cuda3std3__45__cpo5beginE,(_ZN74_INTERNAL_87a4c30e_38_flash_bwd_hdim256_bf16_softcap_sm80_cu_18e39b8a_30324cuda3std3__476_GLOBAL__N__87a4c30e_38_flash_bwd_hdim256_bf16_softcap_sm80_cu_18e39b8a_30326ignoreE - _ZN74_INTERNAL_87a4c30e_38_flash_bwd_hdim256_bf16_softcap_sm80_cu_18e39b8a_30324cuda3std3__45__cpo5beginE)
_ZN74_INTERNAL_87a4c30e_38_flash_bwd_hdim256_bf16_softcap_sm80_cu_18e39b8a_30324cuda3std3__45__cpo5beginE:
	.zero		1
	.type		_ZN74_INTERNAL_87a4c30e_38_flash_bwd_hdim256_bf16_softcap_sm80_cu_18e39b8a_30324cuda3std3__476_GLOBAL__N__87a4c30e_38_flash_bwd_hdim256_bf16_softcap_sm80_cu_18e39b8a_30326ignoreE,@object
	.size		_ZN74_INTERNAL_87a4c30e_38_flash_bwd_hdim256_bf16_softcap_sm80_cu_18e39b8a_30324cuda3std3__476_GLOBAL__N__87a4c30e_38_flash_bwd_hdim256_bf16_softcap_sm80_cu_18e39b8a_30326ignoreE,(_ZN74_INTERNAL_87a4c30e_38_flash_bwd_hdim256_bf16_softcap_sm80_cu_18e39b8a_30324cute7productE - _ZN74_INTERNAL_87a4c30e_38_flash_bwd_hdim256_bf16_softcap_sm80_cu_18e39b8a_30324cuda3std3__476_GLOBAL__N__87a4c30e_38_flash_bwd_hdim256_bf16_softcap_sm80_cu_18e39b8a_30326ignoreE)
_ZN74_INTERNAL_87a4c30e_38_flash_bwd_hdim256_bf16_softcap_sm80_cu_18e39b8a_30324cuda3std3__476_GLOBAL__N__87a4c30e_38_flash_bwd_hdim256_bf16_softcap_sm80_cu_18e39b8a_30326ignoreE:
	.zero		1
	.type		_ZN74_INTERNAL_87a4c30e_38_flash_bwd_hdim256_bf16_softcap_sm80_cu_18e39b8a_30324cute7productE,@object
	.size		_ZN74_INTERNAL_87a4c30e_38_flash_bwd_hdim256_bf16_softcap_sm80_cu_18e39b8a_30324cute7productE,(_ZN74_INTERNAL_87a4c30e_38_flash_bwd_hdim256_bf16_softcap_sm80_cu_18e39b8a_30324cuda3std3__45__cpo3endE - _ZN74_INTERNAL_87a4c30e_38_flash_bwd_hdim256_bf16_softcap_sm80_cu_18e39b8a_30324cute7productE)
_ZN74_INTERNAL_87a4c30e_38_flash_bwd_hdim256_bf16_softcap_sm80_cu_18e39b8a_30324cute7productE:
	.zero		1
	.type		_ZN74_INTERNAL_87a4c30e_38_flash_bwd_hdim256_bf16_softcap_sm80_cu_18e39b8a_30324cuda3std3__45__cpo3endE,@object
	.size		_ZN74_INTERNAL_87a4c30e_38_flash_bwd_hdim256_bf16_softcap_sm80_cu_18e39b8a_30324cuda3std3__45__cpo3endE,(_ZN74_INTERNAL_87a4c30e_38_flash_bwd_hdim256_bf16_softcap_sm80_cu_18e39b8a_30324cuda3std3__419piecewise_constructE - _ZN74_INTERNAL_87a4c30e_38_flash_bwd_hdim256_bf16_softcap_sm80_cu_18e39b8a_30324cuda3std3__45__cpo3endE)
_ZN74_INTERNAL_87a4c30e_38_flash_bwd_hdim256_bf16_softcap_sm80_cu_18e39b8a_30324cuda3std3__45__cpo3endE:
	.zero		1
	.type		_ZN74_INTERNAL_87a4c30e_38_flash_bwd_hdim256_bf16_softcap_sm80_cu_18e39b8a_30324cuda3std3__419piecewise_constructE,@object
	.size		_ZN74_INTERNAL_87a4c30e_38_flash_bwd_hdim256_bf16_softcap_sm80_cu_18e39b8a_30324cuda3std3__419piecewise_constructE,(_ZN74_INTERNAL_87a4c30e_38_flash_bwd_hdim256_bf16_softcap_sm80_cu_18e39b8a_30324cuda3std3__45__cpo4cendE - _ZN74_INTERNAL_87a4c30e_38_flash_bwd_hdim256_bf16_softcap_sm80_cu_18e39b8a_30324cuda3std3__419piecewise_constructE)
_ZN74_INTERNAL_87a4c30e_38_flash_bwd_hdim256_bf16_softcap_sm80_cu_18e39b8a_30324cuda3std3__419piecewise_constructE:
	.zero		1
	.type		_ZN74_INTERNAL_87a4c30e_38_flash_bwd_hdim256_bf16_softcap_sm80_cu_18e39b8a_30324cuda3std3__45__cpo4cendE,@object
	.size		_ZN74_INTERNAL_87a4c30e_38_flash_bwd_hdim256_bf16_softcap_sm80_cu_18e39b8a_30324cuda3std3__45__cpo4cendE,(_ZN74_INTERNAL_87a4c30e_38_flash_bwd_hdim256_bf16_softcap_sm80_cu_18e39b8a_30324cuda3std6ranges3__45__cpo4swapE - _ZN74_INTERNAL_87a4c30e_38_flash_bwd_hdim256_bf16_softcap_sm80_cu_18e39b8a_30324cuda3std3__45__cpo4cendE)
_ZN74_INTERNAL_87a4c30e_38_flash_bwd_hdim256_bf16_softcap_sm80_cu_18e39b8a_30324cuda3std3__45__cpo4cendE:
	.zero		1
	.type		_ZN74_INTERNAL_87a4c30e_38_flash_bwd_hdim256_bf16_softcap_sm80_cu_18e39b8a_30324cuda3std6ranges3__45__cpo4swapE,@object
	.size		_ZN74_INTERNAL_87a4c30e_38_flash_bwd_hdim256_bf16_softcap_sm80_cu_18e39b8a_30324cuda3std6ranges3__45__cpo4swapE,(.L_7 - _ZN74_INTERNAL_87a4c30e_38_flash_bwd_hdim256_bf16_softcap_sm80_cu_18e39b8a_30324cuda3std6ranges3__45__cpo4swapE)
_ZN74_INTERNAL_87a4c30e_38_flash_bwd_hdim256_bf16_softcap_sm80_cu_18e39b8a_30324cuda3std6ranges3__45__cpo4swapE:
	.zero		1
.L_7:


//--------------------- .nv.shared._ZN7cutlass13device_kernelIN5flash19enable_sm80_to_sm89INS1_16FlashAttnBwdSm80INS1_25CollectiveMainloopBwdSm80ILi1ELi1EN4cute5tupleIJNS5_1CILi32EEENS7_ILi64EEENS7_ILi256EEEEEENS_10bfloat16_tEfNS_4arch4Sm80ELb0ELb0ELb1ELb0ELb0ELb0ELb0ELb0ELi2ELi2ELi2ELi1ELb1EEENS1_24CollectiveEpilogueBwdGQAISB_fSE_Li256ELb0ELb0EEENS1_19SingleTileSchedulerILb0ELb0ELb0ELi64EEEEEEEEEvNT_6ParamsE --------------------------
	.section	.nv.shared._ZN7cutlass13device_kernelIN5flash19enable_sm80_to_sm89INS1_16FlashAttnBwdSm80INS1_25CollectiveMainloopBwdSm80ILi1ELi1EN4cute5tupleIJNS5_1CILi32EEENS7_ILi64EEENS7_ILi256EEEEEENS_10bfloat16_tEfNS_4arch4Sm80ELb0ELb0ELb1ELb0ELb0ELb0ELb0ELb0ELi2ELi2ELi2ELi1ELb1EEENS1_24CollectiveEpilogueBwdGQAISB_fSE_Li256ELb0ELb0EEENS1_19SingleTileSchedulerILb0ELb0ELb0ELi64EEEEEEEEEvNT_6ParamsE,"aw",@nobits
	.sectionflags	@""
	.align	16


//--------------------- .nv.shared._ZN7cutlass13device_kernelIN5flash19enable_sm80_to_sm89INS1_16FlashAttnBwdSm80INS1_25CollectiveMainloopBwdSm80ILi1ELi1EN4cute5tupleIJNS5_1CILi32EEENS7_ILi64EEENS7_ILi256EEEEEENS_10bfloat16_tEfNS_4arch4Sm80ELb0ELb0ELb1ELb1ELb0ELb0ELb0ELb0ELi2ELi2ELi2ELi1ELb1EEENS1_21CollectiveEpilogueBwdISB_SC_SE_Li256ELb1ELb0ELi4EEENS1_19SingleTileSchedulerILb1ELb0ELb0ELi64EEEEEEEEEvNT_6ParamsE --------------------------
	.section	.nv.shared._ZN7cutlass13device_kernelIN5flash19enable_sm80_to_sm89INS1_16FlashAttnBwdSm80INS1_25CollectiveMainloopBwdSm80ILi1ELi1EN4cute5tupleIJNS5_1CILi32EEENS7_ILi64EEENS7_ILi256EEEEEENS_10bfloat16_tEfNS_4arch4Sm80ELb0ELb0ELb1ELb1ELb0ELb0ELb0ELb0ELi2ELi2ELi2ELi1ELb1EEENS1_21CollectiveEpilogueBwdISB_SC_SE_Li256ELb1ELb0ELi4EEENS1_19SingleTileSchedulerILb1ELb0ELb0ELi64EEEEEEEEEvNT_6ParamsE,"aw",@nobits
	.sectionflags	@""
	.align	16


//--------------------- .nv.shared._ZN7cutlass13device_kernelIN5flash19enable_sm80_to_sm89INS1_16FlashAttnBwdSm80INS1_25CollectiveMainloopBwdSm80ILi1ELi1EN4cute5tupleIJNS5_1CILi32EEENS7_ILi64EEENS7_ILi256EEEEEENS_10bfloat16_tEfNS_4arch4Sm80ELb0ELb0ELb1ELb1ELb0ELb0ELb0ELb0ELi2ELi2ELi2ELi1ELb1EEENS1_24CollectiveEpilogueBwdGQAISB_fSE_Li256ELb1ELb0EEENS1_19SingleTileSchedulerILb1ELb0ELb0ELi64EEEEEEEEEvNT_6ParamsE --------------------------
	.section	.nv.shared._ZN7cutlass13device_kernelIN5flash19enable_sm80_to_sm89INS1_16FlashAttnBwdSm80INS1_25CollectiveMainloopBwdSm80ILi1ELi1EN4cute5tupleIJNS5_1CILi32EEENS7_ILi64EEENS7_ILi256EEEEEENS_10bfloat16_tEfNS_4arch4Sm80ELb0ELb0ELb1ELb1ELb0ELb0ELb0ELb0ELi2ELi2ELi2ELi1ELb1EEENS1_24CollectiveEpilogueBwdGQAISB_fSE_Li256ELb1ELb0EEENS1_19SingleTileSchedulerILb1ELb0ELb0ELi64EEEEEEEEEvNT_6ParamsE,"aw",@nobits
	.sectionflags	@""
	.align	16


//--------------------- .nv.shared._ZN7cutlass13device_kernelIN5flash19enable_sm80_to_sm89INS1_16FlashAttnBwdSm80INS1_25CollectiveMainloopBwdSm80ILi1ELi1EN4cute5tupleIJNS5_1CILi32EEENS7_ILi64EEENS7_ILi256EEEEEENS_10bfloat16_tEfNS_4arch4Sm80ELb0ELb1ELb1ELb0ELb0ELb0ELb0ELb0ELi2ELi2ELi2ELi1ELb1EEENS1_21CollectiveEpilogueBwdISB_SC_SE_Li256ELb0ELb0ELi4EEENS1_19SingleTileSchedulerILb0ELb0ELb0ELi64EEEEEEEEEvNT_6ParamsE --------------------------
	.section	.nv.shared._ZN7cutlass13device_kernelIN5flash19enable_sm80_to_sm89INS1_16FlashAttnBwdSm80INS1_25CollectiveMainloopBwdSm80ILi1ELi1EN4cute5tupleIJNS5_1CILi32EEENS7_ILi64EEENS7_ILi256EEEEEENS_10bfloat16_tEfNS_4arch4Sm80ELb0ELb1ELb1ELb0ELb0ELb0ELb0ELb0ELi2ELi2ELi2ELi1ELb1EEENS1_21CollectiveEpilogueBwdISB_SC_SE_Li256ELb0ELb0ELi4EEENS1_19SingleTileSchedulerILb0ELb0ELb0ELi64EEEEEEEEEvNT_6ParamsE,"aw",@nobits
	.sectionflags	@""
	.align	16


//--------------------- .nv.shared._ZN7cutlass13device_kernelIN5flash19enable_sm80_to_sm89INS1_16FlashAttnBwdSm80INS1_25CollectiveMainloopBwdSm80ILi1ELi1EN4cute5tupleIJNS5_1CILi32EEENS7_ILi64EEENS7_ILi256EEEEEENS_10bfloat16_tEfNS_4arch4Sm80ELb0ELb1ELb1ELb0ELb0ELb0ELb0ELb0ELi2ELi2ELi2ELi1ELb1EEENS1_24CollectiveEpilogueBwdGQAISB_fSE_Li256ELb0ELb0EEENS1_19SingleTileSchedulerILb0ELb0ELb0ELi64EEEEEEEEEvNT_6ParamsE --------------------------
	.section	.nv.shared._ZN7cutlass13device_kernelIN5flash19enable_sm80_to_sm89INS1_16FlashAttnBwdSm80INS1_25CollectiveMainloopBwdSm80ILi1ELi1EN4cute5tupleIJNS5_1CILi32EEENS7_ILi64EEENS7_ILi256EEEEEENS_10bfloat16_tEfNS_4arch4Sm80ELb0ELb1ELb1ELb0ELb0ELb0ELb0ELb0ELi2ELi2ELi2ELi1ELb1EEENS1_24CollectiveEpilogueBwdGQAISB_fSE_Li256ELb0ELb0EEENS1_19SingleTileSchedulerILb0ELb0ELb0ELi64EEEEEEEEEvNT_6ParamsE,"aw",@nobits
	.sectionflags	@""
	.align	16


//--------------------- .nv.shared._ZN7cutlass13device_kernelIN5flash19enable_sm80_to_sm89INS1_16FlashAttnBwdSm80INS1_25CollectiveMainloopBwdSm80ILi1ELi1EN4cute5tupleIJNS5_1CILi32EEENS7_ILi64EEENS7_ILi256EEEEEENS_10bfloat16_tEfNS_4arch4Sm80ELb0ELb1ELb1ELb1ELb0ELb0ELb0ELb0ELi2ELi2ELi2ELi1ELb1EEENS1_21CollectiveEpilogueBwdISB_SC_SE_Li256ELb1ELb0ELi4EEENS1_19SingleTileSchedulerILb1ELb0ELb0ELi64EEEEEEEEEvNT_6ParamsE --------------------------
	.section	.nv.shared._ZN7cutlass13device_kernelIN5flash19enable_sm80_to_sm89INS1_16FlashAttnBwdSm80INS1_25CollectiveMainloopBwdSm80ILi1ELi1EN4cute5tupleIJNS5_1CILi32EEENS7_ILi64EEENS7_ILi256EEEEEENS_10bfloat16_tEfNS_4arch4Sm80ELb0ELb1ELb1ELb1ELb0ELb0ELb0ELb0ELi2ELi2ELi2ELi1ELb1EEENS1_21CollectiveEpilogueBwdISB_SC_SE_Li256ELb1ELb0ELi4EEENS1_19SingleTileSchedulerILb1ELb0ELb0ELi64EEEEEEEEEvNT_6ParamsE,"aw",@nobits
	.sectionflags	@""
	.align	16


//--------------------- .nv.shared._ZN7cutlass13device_kernelIN5flash19enable_sm80_to_sm89INS1_16FlashAttnBwdSm80INS1_25CollectiveMainloopBwdSm80ILi1ELi1EN4cute5tupleIJNS5_1CILi32EEENS7_ILi64EEENS7_ILi256EEEEEENS_10bfloat16_tEfNS_4arch4Sm80ELb0ELb1ELb1ELb1ELb0ELb0ELb0ELb0ELi2ELi2ELi2ELi1ELb1EEENS1_24CollectiveEpilogueBwdGQAISB_fSE_Li256ELb1ELb0EEENS1_19SingleTileSchedulerILb1ELb0ELb0ELi64EEEEEEEEEvNT_6ParamsE --------------------------
	.section	.nv.shared._ZN7cutlass13device_kernelIN5flash19enable_sm80_to_sm89INS1_16FlashAttnBwdSm80INS1_25CollectiveMainloopBwdSm80ILi1ELi1EN4cute5tupleIJNS5_1CILi32EEENS7_ILi64EEENS7_ILi256EEEEEENS_10bfloat16_tEfNS_4arch4Sm80ELb0ELb1ELb1ELb1ELb0ELb0ELb0ELb0ELi2ELi2ELi2ELi1ELb1EEENS1_24CollectiveEpilogueBwdGQAISB_fSE_Li256ELb1ELb0EEENS1_19SingleTileSchedulerILb1ELb0ELb0ELi64EEEEEEEEEvNT_6ParamsE,"aw",@nobits
	.sectionflags	@""
	.align	16


//--------------------- .nv.shared._ZN7cutlass13device_kernelIN5flash19enable_sm80_to_sm89INS1_16FlashAttnBwdSm80INS1_25CollectiveMainloopBwdSm80ILi1ELi1EN4cute5tupleIJNS5_1CILi32EEENS7_ILi64EEENS7_ILi256EEEEEENS_10bfloat16_tEfNS_4arch4Sm80ELb1ELb0ELb1ELb0ELb0ELb0ELb0ELb0ELi2ELi2ELi2ELi1ELb1EEENS1_21CollectiveEpilogueBwdISB_SC_SE_Li256ELb0ELb0ELi4EEENS1_25SingleTileBwdLPTSchedulerILb0ELi64ELb0EEEEEEEEEvNT_6ParamsE --------------------------
	.section	.nv.shared._ZN7cutlass13device_kernelIN5flash19enable_sm80_to_sm89INS1_16FlashAttnBwdSm80INS1_25CollectiveMainloopBwdSm80ILi1ELi1EN4cute5tupleIJNS5_1CILi32EEENS7_ILi64EEENS7_ILi256EEEEEENS_10bfloat16_tEfNS_4arch4Sm80ELb1ELb0ELb1ELb0ELb0ELb0ELb0ELb0ELi2ELi2ELi2ELi1ELb1EEENS1_21CollectiveEpilogueBwdISB_SC_SE_Li256ELb0ELb0ELi4EEENS1_25SingleTileBwdLPTSchedulerILb0ELi64ELb0EEEEEEEEEvNT_6ParamsE,"aw",@nobits
	.sectionflags	@""
	.align	16


//--------------------- .nv.shared._ZN7cutlass13device_kernelIN5flash19enable_sm80_to_sm89INS1_16FlashAttnBwdSm80INS1_25CollectiveMainloopBwdSm80ILi1ELi1EN4cute5tupleIJNS5_1CILi32EEENS7_ILi64EEENS7_ILi256EEEEEENS_10bfloat16_tEfNS_4arch4Sm80ELb1ELb0ELb1ELb0ELb0ELb0ELb0ELb0ELi2ELi2ELi2ELi1ELb1EEENS1_24CollectiveEpilogueBwdGQAISB_fSE_Li256ELb0ELb0EEENS1_25SingleTileBwdLPTSchedulerILb0ELi64ELb0EEEEEEEEEvNT_6ParamsE --------------------------
	.section	.nv.shared._ZN7cutlass13device_kernelIN5flash19enable_sm80_to_sm89INS1_16FlashAttnBwdSm80INS1_25CollectiveMainloopBwdSm80ILi1ELi1EN4cute5tupleIJNS5_1CILi32EEENS7_ILi64EEENS7_ILi256EEEEEENS_10bfloat16_tEfNS_4arch4Sm80ELb1ELb0ELb1ELb0ELb0ELb0ELb0ELb0ELi2ELi2ELi2ELi1ELb1EEENS1_24CollectiveEpilogueBwdGQAISB_fSE_Li256ELb0ELb0EEENS1_25SingleTileBwdLPTSchedulerILb0ELi64ELb0EEEEEEEEEvNT_6ParamsE,"aw",@nobits
	.sectionflags	@""
	.align	16


//--------------------- .nv.shared._ZN7cutlass13device_kernelIN5flash22FlashAttnBwdPreprocessIN4cute5tupleIJNS3_1CILi32EEENS5_ILi256EEEEEENS_10bfloat16_tEfNS_4arch4Sm80ELb1ELb0EEEEEvNT_6ParamsE --------------------------
	.section	.nv.shared._ZN7cutlass13device_kernelIN5flash22FlashAttnBwdPreprocessIN4cute5tupleIJNS3_1CILi32EEENS5_ILi256EEEEEENS_10bfloat16_tEfNS_4arch4Sm80ELb1ELb0EEEEEvNT_6ParamsE,"aw",@nobits
	.sectionflags	@""
	.align	16


//--------------------- .nv.shared._ZN7cutlass13device_kernelIN5flash19enable_sm80_to_sm89INS1_16FlashAttnBwdSm80INS1_25CollectiveMainloopBwdSm80ILi1ELi1EN4cute5tupleIJNS5_1CILi32EEENS7_ILi64EEENS7_ILi256EEEEEENS_10bfloat16_tEfNS_4arch4Sm80ELb1ELb0ELb1ELb1ELb0ELb0ELb0ELb0ELi2ELi2ELi2ELi1ELb1EEENS1_21CollectiveEpilogueBwdISB_SC_SE_Li256ELb1ELb0ELi4EEENS1_25SingleTileBwdLPTSchedulerILb1ELi64ELb0EEEEEEEEEvNT_6ParamsE --------------------------
	.section	.nv.shared._ZN7cutlass13device_kernelIN5flash19enable_sm80_to_sm89INS1_16FlashAttnBwdSm80INS1_25CollectiveMainloopBwdSm80ILi1ELi1EN4cute5tupleIJNS5_1CILi32EEENS7_ILi64EEENS7_ILi256EEEEEENS_10bfloat16_tEfNS_4arch4Sm80ELb1ELb0ELb1ELb1ELb0ELb0ELb0ELb0ELi2ELi2ELi2ELi1ELb1EEENS1_21CollectiveEpilogueBwdISB_SC_SE_Li256ELb1ELb0ELi4EEENS1_25SingleTileBwdLPTSchedulerILb1ELi64ELb0EEEEEEEEEvNT_6ParamsE,"aw",@nobits
	.sectionflags	@""
	.align	16


//--------------------- .nv.shared._ZN7cutlass13device_kernelIN5flash32FlashAttnBwdPostprocessConvertdQIN4cute5tupleIJNS3_1CILi32EEENS5_ILi256EEEEEENS_10bfloat16_tEfNS_4arch4Sm80ELi256ENS3_8TiledMMAINS3_8MMA_AtomIJNS3_30SM80_16x8x16_F32BF16BF16F32_TNEEEENS3_6LayoutINS4_IJNS5_ILi1EEENS5_ILi8EEESH_EEENS4_IJNS5_ILi0EEESH_SK_EEEEENS4_IJNS5_ILi16EEENS5_ILi128EEESN_EEEEELb0EEEEEvNT_6ParamsE --------------------------
	.section	.nv.shared._ZN7cutlass13device_kernelIN5flash32FlashAttnBwdPostprocessConvertdQIN4cute5tupleIJNS3_1CILi32EEENS5_ILi256EEEEEENS_10bfloat16_tEfNS_4arch4Sm80ELi256ENS3_8TiledMMAINS3_8MMA_AtomIJNS3_30SM80_16x8x16_F32BF16BF16F32_TNEEEENS3_6LayoutINS4_IJNS5_ILi1EEENS5_ILi8EEESH_EEENS4_IJNS5_ILi0EEESH_SK_EEEEENS4_IJNS5_ILi16EEENS5_ILi128EEESN_EEEEELb0EEEEEvNT_6ParamsE,"aw",@nobits
	.sectionflags	@""
	.align	16


//--------------------- .nv.shared._ZN7cutlass13device_kernelIN5flash19enable_sm80_to_sm89INS1_16FlashAttnBwdSm80INS1_25CollectiveMainloopBwdSm80ILi1ELi1EN4cute5tupleIJNS5_1CILi32EEENS7_ILi64EEENS7_ILi256EEEEEENS_10bfloat16_tEfNS_4arch4Sm80ELb1ELb0ELb1ELb1ELb0ELb0ELb0ELb0ELi2ELi2ELi2ELi1ELb1EEENS1_24CollectiveEpilogueBwdGQAISB_fSE_Li256ELb1ELb0EEENS1_25SingleTileBwdLPTSchedulerILb1ELi64ELb0EEEEEEEEEvNT_6ParamsE --------------------------
	.section	.nv.shared._ZN7cutlass13device_kernelIN5flash19enable_sm80_to_sm89INS1_16FlashAttnBwdSm80INS1_25CollectiveMainloopBwdSm80ILi1ELi1EN4cute5tupleIJNS5_1CILi32EEENS7_ILi64EEENS7_ILi256EEEEEENS_10bfloat16_tEfNS_4arch4Sm80ELb1ELb0ELb1ELb1ELb0ELb0ELb0ELb0ELi2ELi2ELi2ELi1ELb1EEENS1_24CollectiveEpilogueBwdGQAISB_fSE_Li256ELb1ELb0EEENS1_25SingleTileBwdLPTSchedulerILb1ELi64ELb0EEEEEEEEEvNT_6ParamsE,"aw",@nobits
	.sectionflags	@""
	.align	16


//--------------------- .nv.shared._ZN7cutlass13device_kernelIN5flash22FlashAttnBwdPreprocessIN4cute5tupleIJNS3_1CILi32EEENS5_ILi256EEEEEENS_10bfloat16_tEfNS_4arch4Sm80ELb1ELb1EEEEEvNT_6ParamsE --------------------------
	.section	.nv.shared._ZN7cutlass13device_kernelIN5flash22FlashAttnBwdPreprocessIN4cute5tupleIJNS3_1CILi32EEENS5_ILi256EEEEEENS_10bfloat16_tEfNS_4arch4Sm80ELb1ELb1EEEEEvNT_6ParamsE,"aw",@nobits
	.sectionflags	@""
	.align	16


//--------------------- .nv.shared._ZN7cutlass13device_kernelIN5flash19enable_sm80_to_sm89INS1_16FlashAttnBwdSm80INS1_25CollectiveMainloopBwdSm80ILi1ELi1EN4cute5tupleIJNS5_1CILi64EEES8_NS7_ILi256EEEEEENS_10bfloat16_tEfNS_4arch4Sm80ELb0ELb0ELb1ELb0ELb0ELb0ELb0ELb0ELi2ELi4ELi2ELi2ELb0EEENS1_21CollectiveEpilogueBwdISA_SB_SD_Li256ELb0ELb0ELi4EEENS1_19SingleTileSchedulerILb0ELb0ELb0ELi64EEEEEEEEEvNT_6ParamsE --------------------------
	.section	.nv.shared._ZN7cutlass13device_kernelIN5flash19enable_sm80_to_sm89INS1_16FlashAttnBwdSm80INS1_25CollectiveMainloopBwdSm80ILi1ELi1EN4cute5tupleIJNS5_1CILi64EEES8_NS7_ILi256EEEEEENS_10bfloat16_tEfNS_4arch4Sm80ELb0ELb0ELb1ELb0ELb0ELb0ELb0ELb0ELi2ELi4ELi2ELi2ELb0EEENS1_21CollectiveEpilogueBwdISA_SB_SD_Li256ELb0ELb0ELi4EEENS1_19SingleTileSchedulerILb0ELb0ELb0ELi64EEEEEEEEEvNT_6ParamsE,"aw",@nobits
	.sectionflags	@""
	.align	16


//--------------------- .nv.shared._ZN7cutlass13device_kernelIN5flash19enable_sm80_to_sm89INS1_16FlashAttnBwdSm80INS1_25CollectiveMainloopBwdSm80ILi1ELi1EN4cute5tupleIJNS5_1CILi64EEES8_NS7_ILi256EEEEEENS_10bfloat16_tEfNS_4arch4Sm80ELb0ELb0ELb1ELb0ELb0ELb0ELb0ELb0ELi2ELi4ELi2ELi2ELb0EEENS1_24CollectiveEpilogueBwdGQAISA_fSD_Li256ELb0ELb0EEENS1_19SingleTileSchedulerILb0ELb0ELb0ELi64EEEEEEEEEvNT_6ParamsE --------------------------
	.section	.nv.shared._ZN7cutlass13device_kernelIN5flash19enable_sm80_to_sm89INS1_16FlashAttnBwdSm80INS1_25CollectiveMainloopBwdSm80ILi1ELi1EN4cute5tupleIJNS5_1CILi64EEES8_NS7_ILi256EEEEEENS_10bfloat16_tEfNS_4arch4Sm80ELb0ELb0ELb1ELb0ELb0ELb0ELb0ELb0ELi2ELi4ELi2ELi2ELb0EEENS1_24CollectiveEpilogueBwdGQAISA_fSD_Li256ELb0ELb0EEENS1_19SingleTileSchedulerILb0ELb0ELb0ELi64EEEEEEEEEvNT_6ParamsE,"aw",@nobits
	.sectionflags	@""
	.align	16


//--------------------- .nv.shared._ZN7cutlass13device_kernelIN5flash19enable_sm80_to_sm89INS1_16FlashAttnBwdSm80INS1_25CollectiveMainloopBwdSm80ILi1ELi1EN4cute5tupleIJNS5_1CILi64EEES8_NS7_ILi256EEEEEENS_10bfloat16_tEfNS_4arch4Sm80ELb0ELb0ELb1ELb1ELb0ELb0ELb0ELb0ELi2ELi4ELi2ELi2ELb0EEENS1_21CollectiveEpilogueBwdISA_SB_SD_Li256ELb1ELb0ELi4EEENS1_19SingleTileSchedulerILb1ELb0ELb0ELi64EEEEEEEEEvNT_6ParamsE --------------------------
	.section	.nv.shared._ZN7cutlass13device_kernelIN5flash19enable_sm80_to_sm89INS1_16FlashAttnBwdSm80INS1_25CollectiveMainloopBwdSm80ILi1ELi1EN4cute5tupleIJNS5_1CILi64EEES8_NS7_ILi256EEEEEENS_10bfloat16_tEfNS_4arch4Sm80ELb0ELb0ELb1ELb1ELb0ELb0ELb0ELb0ELi2ELi4ELi2ELi2ELb0EEENS1_21CollectiveEpilogueBwdISA_SB_SD_Li256ELb1ELb0ELi4EEENS1_19SingleTileSchedulerILb1ELb0ELb0ELi64EEEEEEEEEvNT_6ParamsE,"aw",@nobits
	.sectionflags	@""
	.align	16


//--------------------- .nv.shared._ZN7cutlass13device_kernelIN5flash19enable_sm80_to_sm89INS1_16FlashAttnBwdSm80INS1_25CollectiveMainloopBwdSm80ILi1ELi1EN4cute5tupleIJNS5_1CILi64EEES8_NS7_ILi256EEEEEENS_10bfloat16_tEfNS_4arch4Sm80ELb0ELb0ELb1ELb1ELb0ELb0ELb0ELb0ELi2ELi4ELi2ELi2ELb0EEENS1_24CollectiveEpilogueBwdGQAISA_fSD_Li256ELb1ELb0EEENS1_19SingleTileSchedulerILb1ELb0ELb0ELi64EEEEEEEEEvNT_6ParamsE --------------------------
	.section	.nv.shared._ZN7cutlass13device_kernelIN5flash19enable_sm80_to_sm89INS1_16FlashAttnBwdSm80INS1_25CollectiveMainloopBwdSm80ILi1ELi1EN4cute5tupleIJNS5_1CILi64EEES8_NS7_ILi256EEEEEENS_10bfloat16_tEfNS_4arch4Sm80ELb0ELb0ELb1ELb1ELb0ELb0ELb0ELb0ELi2ELi4ELi2ELi2ELb0EEENS1_24CollectiveEpilogueBwdGQAISA_fSD_Li256ELb1ELb0EEENS1_19SingleTileSchedulerILb1ELb0ELb0ELi64EEEEEEEEEvNT_6ParamsE,"aw",@nobits
	.sectionflags	@""
	.align	16


//--------------------- .nv.shared._ZN7cutlass13device_kernelIN5flash19enable_sm80_to_sm89INS1_16FlashAttnBwdSm80INS1_25CollectiveMainloopBwdSm80ILi1ELi1EN4cute5tupleIJNS5_1CILi64EEES8_NS7_ILi256EEEEEENS_10bfloat16_tEfNS_4arch4Sm80ELb0ELb1ELb1ELb0ELb0ELb0ELb0ELb0ELi2ELi4ELi2ELi2ELb0EEENS1_21CollectiveEpilogueBwdISA_SB_SD_Li256ELb0ELb0ELi4EEENS1_19SingleTileSchedulerILb0ELb0ELb0ELi64EEEEEEEEEvNT_6ParamsE --------------------------
	.section	.nv.shared._ZN7cutlass13device_kernelIN5flash19enable_sm80_to_sm89INS1_16FlashAttnBwdSm80INS1_25CollectiveMainloopBwdSm80ILi1ELi1EN4cute5tupleIJNS5_1CILi64EEES8_NS7_ILi256EEEEEENS_10bfloat16_tEfNS_4arch4Sm80ELb0ELb1ELb1ELb0ELb0ELb0ELb0ELb0ELi2ELi4ELi2ELi2ELb0EEENS1_21CollectiveEpilogueBwdISA_SB_SD_Li256ELb0ELb0ELi4EEENS1_19SingleTileSchedulerILb0ELb0ELb0ELi64EEEEEEEEEvNT_6ParamsE,"aw",@nobits
	.sectionflags	@""
	.align	16


//--------------------- .nv.shared._ZN7cutlass13device_kernelIN5flash19enable_sm80_to_sm89INS1_16FlashAttnBwdSm80INS1_25CollectiveMainloopBwdSm80ILi1ELi1EN4cute5tupleIJNS5_1CILi64EEES8_NS7_ILi256EEEEEENS_10bfloat16_tEfNS_4arch4Sm80ELb0ELb1ELb1ELb0ELb0ELb0ELb0ELb0ELi2ELi4ELi2ELi2ELb0EEENS1_24CollectiveEpilogueBwdGQAISA_fSD_Li256ELb0ELb0EEENS1_19SingleTileSchedulerILb0ELb0ELb0ELi64EEEEEEEEEvNT_6ParamsE --------------------------
	.section	.nv.shared._ZN7cutlass13device_kernelIN5flash19enable_sm80_to_sm89INS1_16FlashAttnBwdSm80INS1_25CollectiveMainloopBwdSm80ILi1ELi1EN4cute5tupleIJNS5_1CILi64EEES8_NS7_ILi256EEEEEENS_10bfloat16_tEfNS_4arch4Sm80ELb0ELb1ELb1ELb0ELb0ELb0ELb0ELb0ELi2ELi4ELi2ELi2ELb0EEENS1_24CollectiveEpilogueBwdGQAISA_fSD_Li256ELb0ELb0EEENS1_19SingleTileSchedulerILb0ELb0ELb0ELi64EEEEEEEEEvNT_6ParamsE,"aw",@nobits
	.sectionflags	@""
	.align	16


//--------------------- .nv.shared._ZN7cutlass13device_kernelIN5flash19enable_sm80_to_sm89INS1_16FlashAttnBwdSm80INS1_25CollectiveMainloopBwdSm80ILi1ELi1EN4cute5tupleIJNS5_1CILi64EEES8_NS7_ILi256EEEEEENS_10bfloat16_tEfNS_4arch4Sm80ELb0ELb1ELb1ELb1ELb0ELb0ELb0ELb0ELi2ELi4ELi2ELi2ELb0EEENS1_21CollectiveEpilogueBwdISA_SB_SD_Li256ELb1ELb0ELi4EEENS1_19SingleTileSchedulerILb1ELb0ELb0ELi64EEEEEEEEEvNT_6ParamsE --------------------------
	.section	.nv.shared._ZN7cutlass13device_kernelIN5flash19enable_sm80_to_sm89INS1_16FlashAttnBwdSm80INS1_25CollectiveMainloopBwdSm80ILi1ELi1EN4cute5tupleIJNS5_1CILi64EEES8_NS7_ILi256EEEEEENS_10bfloat16_tEfNS_4arch4Sm80ELb0ELb1ELb1ELb1ELb0ELb0ELb0ELb0ELi2ELi4ELi2ELi2ELb0EEENS1_21CollectiveEpilogueBwdISA_SB_SD_Li256ELb1ELb0ELi4EEENS1_19SingleTileSchedulerILb1ELb0ELb0ELi64EEEEEEEEEvNT_6ParamsE,"aw",@nobits
	.sectionflags	@""
	.align	16


//--------------------- .nv.shared._ZN7cutlass13device_kernelIN5flash19enable_sm80_to_sm89INS1_16FlashAttnBwdSm80INS1_25CollectiveMainloopBwdSm80ILi1ELi1EN4cute5tupleIJNS5_1CILi64EEES8_NS7_ILi256EEEEEENS_10bfloat16_tEfNS_4arch4Sm80ELb0ELb1ELb1ELb1ELb0ELb0ELb0ELb0ELi2ELi4ELi2ELi2ELb0EEENS1_24CollectiveEpilogueBwdGQAISA_fSD_Li256ELb1ELb0EEENS1_19SingleTileSchedulerILb1ELb0ELb0ELi64EEEEEEEEEvNT_6ParamsE --------------------------
	.section	.nv.shared._ZN7cutlass13device_kernelIN5flash19enable_sm80_to_sm89INS1_16FlashAttnBwdSm80INS1_25CollectiveMainloopBwdSm80ILi1ELi1EN4cute5tupleIJNS5_1CILi64EEES8_NS7_ILi256EEEEEENS_10bfloat16_tEfNS_4arch4Sm80ELb0ELb1ELb1ELb1ELb0ELb0ELb0ELb0ELi2ELi4ELi2ELi2ELb0EEENS1_24CollectiveEpilogueBwdGQAISA_fSD_Li256ELb1ELb0EEENS1_19SingleTileSchedulerILb1ELb0ELb0ELi64EEEEEEEEEvNT_6ParamsE,"aw",@nobits
	.sectionflags	@""
	.align	16


//--------------------- .nv.shared._ZN7cutlass13device_kernelIN5flash19enable_sm80_to_sm89INS1_16FlashAttnBwdSm80INS1_25CollectiveMainloopBwdSm80ILi1ELi1EN4cute5tupleIJNS5_1CILi64EEES8_NS7_ILi256EEEEEENS_10bfloat16_tEfNS_4arch4Sm80ELb1ELb0ELb1ELb0ELb0ELb0ELb0ELb0ELi2ELi4ELi2ELi2ELb0EEENS1_21CollectiveEpilogueBwdISA_SB_SD_Li256ELb0ELb0ELi4EEENS1_25SingleTileBwdLPTSchedulerILb0ELi64ELb0EEEEEEEEEvNT_6ParamsE --------------------------
	.section	.nv.shared._ZN7cutlass13device_kernelIN5flash19enable_sm80_to_sm89INS1_16FlashAttnBwdSm80INS1_25CollectiveMainloopBwdSm80ILi1ELi1EN4cute5tupleIJNS5_1CILi64EEES8_NS7_ILi256EEEEEENS_10bfloat16_tEfNS_4arch4Sm80ELb1ELb0ELb1ELb0ELb0ELb0ELb0ELb0ELi2ELi4ELi2ELi2ELb0EEENS1_21CollectiveEpilogueBwdISA_SB_SD_Li256ELb0ELb0ELi4EEENS1_25SingleTileBwdLPTSchedulerILb0ELi64ELb0EEEEEEEEEvNT_6ParamsE,"aw",@nobits
	.sectionflags	@""
	.align	16


//--------------------- .nv.shared._ZN7cutlass13device_kernelIN5flash19enable_sm80_to_sm89INS1_16FlashAttnBwdSm80INS1_25CollectiveMainloopBwdSm80ILi1ELi1EN4cute5tupleIJNS5_1CILi64EEES8_NS7_ILi256EEEEEENS_10bfloat16_tEfNS_4arch4Sm80ELb1ELb0ELb1ELb0ELb0ELb0ELb0ELb0ELi2ELi4ELi2ELi2ELb0EEENS1_24CollectiveEpilogueBwdGQAISA_fSD_Li256ELb0ELb0EEENS1_25SingleTileBwdLPTSchedulerILb0ELi64ELb0EEEEEEEEEvNT_6ParamsE --------------------------
	.section	.nv.shared._ZN7cutlass13device_kernelIN5flash19enable_sm80_to_sm89INS1_16FlashAttnBwdSm80INS1_25CollectiveMainloopBwdSm80ILi1ELi1EN4cute5tupleIJNS5_1CILi64EEES8_NS7_ILi256EEEEEENS_10bfloat16_tEfNS_4arch4Sm80ELb1ELb0ELb1ELb0ELb0ELb0ELb0ELb0ELi2ELi4ELi2ELi2ELb0EEENS1_24CollectiveEpilogueBwdGQAISA_fSD_Li256ELb0ELb0EEENS1_25SingleTileBwdLPTSchedulerILb0ELi64ELb0EEEEEEEEEvNT_6ParamsE,"aw",@nobits
	.sectionflags	@""
	.align	16


//--------------------- .nv.shared._ZN7cutlass13device_kernelIN5flash22FlashAttnBwdPreprocessIN4cute5tupleIJNS3_1CILi64EEENS5_ILi256EEEEEENS_10bfloat16_tEfNS_4arch4Sm80ELb1ELb0EEEEEvNT_6ParamsE --------------------------
	.section	.nv.shared._ZN7cutlass13device_kernelIN5flash22FlashAttnBwdPreprocessIN4cute5tupleIJNS3_1CILi64EEENS5_ILi256EEEEEENS_10bfloat16_tEfNS_4arch4Sm80ELb1ELb0EEEEEvNT_6ParamsE,"aw",@nobits
	.sectionflags	@""
	.align	16


//--------------------- .nv.shared._ZN7cutlass13device_kernelIN5flash19enable_sm80_to_sm89INS1_16FlashAttnBwdSm80INS1_25CollectiveMainloopBwdSm80ILi1ELi1EN4cute5tupleIJNS5_1CILi64EEES8_NS7_ILi256EEEEEENS_10bfloat16_tEfNS_4arch4Sm80ELb1ELb0ELb1ELb1ELb0ELb0ELb0ELb0ELi2ELi4ELi2ELi2ELb0EEENS1_21CollectiveEpilogueBwdISA_SB_SD_Li256ELb1ELb0ELi4EEENS1_25SingleTileBwdLPTSchedulerILb1ELi64ELb0EEEEEEEEEvNT_6ParamsE --------------------------
	.section	.nv.shared._ZN7cutlass13device_kernelIN5flash19enable_sm80_to_sm89INS1_16FlashAttnBwdSm80INS1_25CollectiveMainloopBwdSm80ILi1ELi1EN4cute5tupleIJNS5_1CILi64EEES8_NS7_ILi256EEEEEENS_10bfloat16_tEfNS_4arch4Sm80ELb1ELb0ELb1ELb1ELb0ELb0ELb0ELb0ELi2ELi4ELi2ELi2ELb0EEENS1_21CollectiveEpilogueBwdISA_SB_SD_Li256ELb1ELb0ELi4EEENS1_25SingleTileBwdLPTSchedulerILb1ELi64ELb0EEEEEEEEEvNT_6ParamsE,"aw",@nobits
	.sectionflags	@""
	.align	16


//--------------------- .nv.shared._ZN7cutlass13device_kernelIN5flash32FlashAttnBwdPostprocessConvertdQIN4cute5tupleIJNS3_1CILi64EEENS5_ILi256EEEEEENS_10bfloat16_tEfNS_4arch4Sm80ELi256ENS3_8TiledMMAINS3_8MMA_AtomIJNS3_30SM80_16x8x16_F32BF16BF16F32_TNEEEENS3_6LayoutINS4_IJNS5_ILi2EEENS5_ILi4EEENS5_ILi1EEEEEENS4_IJSJ_SH_NS5_ILi0EEEEEEEENS4_IJNS5_ILi32EEES6_NS5_ILi16EEEEEEEELb0EEEEEvNT_6ParamsE --------------------------
	.section	.nv.shared._ZN7cutlass13device_kernelIN5flash32FlashAttnBwdPostprocessConvertdQIN4cute5tupleIJNS3_1CILi64EEENS5_ILi256EEEEEENS_10bfloat16_tEfNS_4arch4Sm80ELi256ENS3_8TiledMMAINS3_8MMA_AtomIJNS3_30SM80_16x8x16_F32BF16BF16F32_TNEEEENS3_6LayoutINS4_IJNS5_ILi2EEENS5_ILi4EEENS5_ILi1EEEEEENS4_IJSJ_SH_NS5_ILi0EEEEEEEENS4_IJNS5_ILi32EEES6_NS5_ILi16EEEEEEEELb0EEEEEvNT_6ParamsE,"aw",@nobits
	.sectionflags	@""
	.align	16


//--------------------- .nv.shared._ZN7cutlass13device_kernelIN5flash19enable_sm80_to_sm89INS1_16FlashAttnBwdSm80INS1_25CollectiveMainloopBwdSm80ILi1ELi1EN4cute5tupleIJNS5_1CILi64EEES8_NS7_ILi256EEEEEENS_10bfloat16_tEfNS_4arch4Sm80ELb1ELb0ELb1ELb1ELb0ELb0ELb0ELb0ELi2ELi4ELi2ELi2ELb0EEENS1_24CollectiveEpilogueBwdGQAISA_fSD_Li256ELb1ELb0EEENS1_25SingleTileBwdLPTSchedulerILb1ELi64ELb0EEEEEEEEEvNT_6ParamsE --------------------------
	.section	.nv.shared._ZN7cutlass13device_kernelIN5flash19enable_sm80_to_sm89INS1_16FlashAttnBwdSm80INS1_25CollectiveMainloopBwdSm80ILi1ELi1EN4cute5tupleIJNS5_1CILi64EEES8_NS7_ILi256EEEEEENS_10bfloat16_tEfNS_4arch4Sm80ELb1ELb0ELb1ELb1ELb0ELb0ELb0ELb0ELi2ELi4ELi2ELi2ELb0EEENS1_24CollectiveEpilogueBwdGQAISA_fSD_Li256ELb1ELb0EEENS1_25SingleTileBwdLPTSchedulerILb1ELi64ELb0EEEEEEEEEvNT_6ParamsE,"aw",@nobits
	.sectionflags	@""
	.align	16


//--------------------- .nv.shared._ZN7cutlass13device_kernelIN5flash22FlashAttnBwdPreprocessIN4cute5tupleIJNS3_1CILi64EEENS5_ILi256EEEEEENS_10bfloat16_tEfNS_4arch4Sm80ELb1ELb1EEEEEvNT_6ParamsE --------------------------
	.section	.nv.shared._ZN7cutlass13device_kernelIN5flash22FlashAttnBwdPreprocessIN4cute5tupleIJNS3_1CILi64EEENS5_ILi256EEEEEENS_10bfloat16_tEfNS_4arch4Sm80ELb1ELb1EEEEEvNT_6ParamsE,"aw",@nobits
	.sectionflags	@""
	.align	16
